	.target	sm_90a

	.elftype	@"ET_EXEC"


//--------------------- .note.nv.tkinfo           --------------------------
	.section	.note.nv.tkinfo,"",@"SHT_NOTE"
	.sectionflags	@"SHF_NOTE_NV_TKINFO"
	.tkinfo
        /*0018*/ 	.word	0x00000002
        /*0030*/ 	.string	""
        /*0030*/ 	.string	"ptxas"
        /*0030*/ 	.string	"Cuda compilation tools, release 13.0, V13.0.88"
        /*0030*/ 	.string	"Build cuda_13.0.r13.0/compiler.36424714_0"
        /*0030*/ 	.string	"-v  -suppress-debug-info  -lineinfo  -arch sm_90a "



//--------------------- .note.nv.cuinfo           --------------------------
	.section	.note.nv.cuinfo,"",@"SHT_NOTE"
	.sectionflags	@"SHF_NOTE_NV_CUINFO"
        /*0018*/ 	.short	0x0002
        /*001a*/ 	.short	0x005a
        /*001c*/ 	.short	0x0082
	.zero		2


//--------------------- .nv.info                  --------------------------
	.section	.nv.info,"",@"SHT_CUDA_INFO"
	.align	4


	//----- nvinfo : EIATTR_REGCOUNT
	.align		4
        /*0000*/ 	.byte	0x04, 0x2f
        /*0002*/ 	.short	(.L_1 - .L_0)
	.align		4
.L_0:
        /*0004*/ 	.word	index@(matmul_kernel)
        /*0008*/ 	.word	0x000000ff


	//----- nvinfo : EIATTR_FRAME_SIZE
	.align		4
.L_1:
        /*000c*/ 	.byte	0x04, 0x11
        /*000e*/ 	.short	(.L_3 - .L_2)
	.align		4
.L_2:
        /*0010*/ 	.word	index@(matmul_kernel)
        /*0014*/ 	.word	0x000029d0


	//----- nvinfo : EIATTR_MIN_STACK_SIZE
	.align		4
.L_3:
        /*0018*/ 	.byte	0x04, 0x12
        /*001a*/ 	.short	(.L_5 - .L_4)
	.align		4
.L_4:
        /*001c*/ 	.word	index@(matmul_kernel)
        /*0020*/ 	.word	0x000029d0
.L_5:


//--------------------- .nv.compat                --------------------------
	.section	.nv.compat,"",@"SHT_CUDA_COMPAT_INFO"
	.align	4
        /*0000*/ 	.byte	0x02, 0x09, 0x01, 0x00, 0x02, 0x02, 0x04, 0x00, 0x02, 0x05, 0x05, 0x00, 0x03, 0x07, 0x01, 0x01
        /*0010*/ 	.byte	0x02, 0x03, 0x00, 0x00, 0x02, 0x06, 0x01, 0x00, 0x04, 0x0b, 0x08, 0x00, 0x00, 0x00, 0x00, 0x00
        /*0020*/ 	.byte	0x00, 0x00, 0x00, 0x00


//--------------------- .nv.info.matmul_kernel    --------------------------
	.section	.nv.info.matmul_kernel,"",@"SHT_CUDA_INFO"
	.sectionflags	@""
	.align	4


	//----- nvinfo : EIATTR_CUDA_API_VERSION
	.align		4
        /*0000*/ 	.byte	0x04, 0x37
        /*0002*/ 	.short	(.L_7 - .L_6)
.L_6:
        /*0004*/ 	.word	0x00000082


	//----- nvinfo : EIATTR_KPARAM_INFO
	.align		4
.L_7:
        /*0008*/ 	.byte	0x04, 0x17
        /*000a*/ 	.short	(.L_9 - .L_8)
.L_8:
        /*000c*/ 	.word	0x00000000
        /*0010*/ 	.short	0x000d
        /*0012*/ 	.short	0x0048
        /*0014*/ 	.byte	0x00, 0xf4, 0x21, 0x00


	//----- nvinfo : EIATTR_KPARAM_INFO
	.align		4
.L_9:
        /*0018*/ 	.byte	0x04, 0x17
        /*001a*/ 	.short	(.L_11 - .L_10)
.L_10:
        /*001c*/ 	.word	0x00000000
        /*0020*/ 	.short	0x000c
        /*0022*/ 	.short	0x0040
        /*0024*/ 	.byte	0x00, 0xf4, 0x21, 0x00


	//----- nvinfo : EIATTR_KPARAM_INFO
	.align		4
.L_11:
        /*0028*/ 	.byte	0x04, 0x17
        /*002a*/ 	.short	(.L_13 - .L_12)
.L_12:
        /*002c*/ 	.word	0x00000000
        /*0030*/ 	.short	0x000b
        /*0032*/ 	.short	0x0038
        /*0034*/ 	.byte	0x00, 0xf0, 0x11, 0x00


	//----- nvinfo : EIATTR_KPARAM_INFO
	.align		4
.L_13:
        /*0038*/ 	.byte	0x04, 0x17
        /*003a*/ 	.short	(.L_15 - .L_14)
.L_14:
        /*003c*/ 	.word	0x00000000
        /*0040*/ 	.short	0x000a
        /*0042*/ 	.short	0x0034
        /*0044*/ 	.byte	0x00, 0xf0, 0x11, 0x00


	//----- nvinfo : EIATTR_KPARAM_INFO
	.align		4
.L_15:
        /*0048*/ 	.byte	0x04, 0x17
        /*004a*/ 	.short	(.L_17 - .L_16)
.L_16:
        /*004c*/ 	.word	0x00000000
        /*0050*/ 	.short	0x0009
        /*0052*/ 	.short	0x0030
        /*0054*/ 	.byte	0x00, 0xf0, 0x11, 0x00


	//----- nvinfo : EIATTR_KPARAM_INFO
	.align		4
.L_17:
        /*0058*/ 	.byte	0x04, 0x17
        /*005a*/ 	.short	(.L_19 - .L_18)
.L_18:
        /*005c*/ 	.word	0x00000000
        /*0060*/ 	.short	0x0008
        /*0062*/ 	.short	0x002c
        /*0064*/ 	.byte	0x00, 0xf0, 0x11, 0x00


	//----- nvinfo : EIATTR_KPARAM_INFO
	.align		4
.L_19:
        /*0068*/ 	.byte	0x04, 0x17
        /*006a*/ 	.short	(.L_21 - .L_20)
.L_20:
        /*006c*/ 	.word	0x00000000
        /*0070*/ 	.short	0x0007
        /*0072*/ 	.short	0x0028
        /*0074*/ 	.byte	0x00, 0xf0, 0x11, 0x00


	//----- nvinfo : EIATTR_KPARAM_INFO
	.align		4
.L_21:
        /*0078*/ 	.byte	0x04, 0x17
        /*007a*/ 	.short	(.L_23 - .L_22)
.L_22:
        /*007c*/ 	.word	0x00000000
        /*0080*/ 	.short	0x0006
        /*0082*/ 	.short	0x0024
        /*0084*/ 	.byte	0x00, 0xf0, 0x11, 0x00


	//----- nvinfo : EIATTR_KPARAM_INFO
	.align		4
.L_23:
        /*0088*/ 	.byte	0x04, 0x17
        /*008a*/ 	.short	(.L_25 - .L_24)
.L_24:
        /*008c*/ 	.word	0x00000000
        /*0090*/ 	.short	0x0005
        /*0092*/ 	.short	0x0020
        /*0094*/ 	.byte	0x00, 0xf0, 0x11, 0x00


	//----- nvinfo : EIATTR_KPARAM_INFO
	.align		4
.L_25:
        /*0098*/ 	.byte	0x04, 0x17
        /*009a*/ 	.short	(.L_27 - .L_26)
.L_26:
        /*009c*/ 	.word	0x00000000
        /*00a0*/ 	.short	0x0004
        /*00a2*/ 	.short	0x001c
        /*00a4*/ 	.byte	0x00, 0xf0, 0x11, 0x00


	//----- nvinfo : EIATTR_KPARAM_INFO
	.align		4
.L_27:
        /*00a8*/ 	.byte	0x04, 0x17
        /*00aa*/ 	.short	(.L_29 - .L_28)
.L_28:
        /*00ac*/ 	.word	0x00000000
        /*00b0*/ 	.short	0x0003
        /*00b2*/ 	.short	0x0018
        /*00b4*/ 	.byte	0x00, 0xf0, 0x11, 0x00


	//----- nvinfo : EIATTR_KPARAM_INFO
	.align		4
.L_29:
        /*00b8*/ 	.byte	0x04, 0x17
        /*00ba*/ 	.short	(.L_31 - .L_30)
.L_30:
        /*00bc*/ 	.word	0x00000000
        /*00c0*/ 	.short	0x0002
        /*00c2*/ 	.short	0x0010
        /*00c4*/ 	.byte	0x00, 0xf4, 0x21, 0x00


	//----- nvinfo : EIATTR_KPARAM_INFO
	.align		4
.L_31:
        /*00c8*/ 	.byte	0x04, 0x17
        /*00ca*/ 	.short	(.L_33 - .L_32)
.L_32:
        /*00cc*/ 	.word	0x00000000
        /*00d0*/ 	.short	0x0001
        /*00d2*/ 	.short	0x0008
        /*00d4*/ 	.byte	0x00, 0xf4, 0x21, 0x00


	//----- nvinfo : EIATTR_KPARAM_INFO
	.align		4
.L_33:
        /*00d8*/ 	.byte	0x04, 0x17
        /*00da*/ 	.short	(.L_35 - .L_34)
.L_34:
        /*00dc*/ 	.word	0x00000000
        /*00e0*/ 	.short	0x0000
        /*00e2*/ 	.short	0x0000
        /*00e4*/ 	.byte	0x00, 0xf4, 0x21, 0x00


	//----- nvinfo : EIATTR_SPARSE_MMA_MASK
	.align		4
.L_35:
        /*00e8*/ 	.byte	0x03, 0x50
        /*00ea*/ 	.short	0x0000


	//----- nvinfo : EIATTR_MAXREG_COUNT
	.align		4
        /*00ec*/ 	.byte	0x03, 0x1b
        /*00ee*/ 	.short	0x00ff


	//----- nvinfo : EIATTR_NUM_BARRIERS
	.align		4
        /*00f0*/ 	.byte	0x02, 0x4c
        /*00f2*/ 	.byte	0x01
	.zero		1


	//----- nvinfo : EIATTR_ANNOTATIONS
	.align		4
        /*00f4*/ 	.byte	0x04, 0x55
        /*00f6*/ 	.short	(.L_37 - .L_36)


	//   ....[0]....
.L_36:
        /*00f8*/ 	.word	0x00000001
        /*00fc*/ 	.byte	0xa0, 0x01, 0x00, 0x00, 0x01, 0x00, 0x00, 0x00, 0xf0, 0x01, 0x00, 0x00, 0x01, 0x00, 0x00, 0x00
        /* <DEDUP_REMOVED lines=3805> */
        /*eedc*/ 	.byte	0xb0, 0xcf, 0x04, 0x00, 0x01, 0x00, 0x00, 0x00, 0x00, 0xd0, 0x04, 0x00


	//----- nvinfo : EIATTR_MERCURY_ISA_VERSION
	.align		4
.L_37:
        /*eee8*/ 	.byte	0x03, 0x5f
        /*eeea*/ 	.short	0x0101


	//----- nvinfo : EIATTR_EXIT_INSTR_OFFSETS
	.align		4
        /*eeec*/ 	.byte	0x04, 0x1c
        /*eeee*/ 	.short	(.L_39 - .L_38)


	//   ....[0]....
.L_38:
        /*eef0*/ 	.word	0x0004d140


	//   ....[1]....
        /*eef4*/ 	.word	0x0004d170


	//----- nvinfo : EIATTR_REQNTID
	.align		4
.L_39:
        /*eef8*/ 	.byte	0x04, 0x10
        /*eefa*/ 	.short	(.L_41 - .L_40)
.L_40:
        /*eefc*/ 	.word	0x00000080
        /*ef00*/ 	.word	0x00000001
        /*ef04*/ 	.word	0x00000001


	//----- nvinfo : EIATTR_CBANK_PARAM_SIZE
	.align		4
.L_41:
        /*ef08*/ 	.byte	0x03, 0x19
        /*ef0a*/ 	.short	0x0050


	//----- nvinfo : EIATTR_PARAM_CBANK
	.align		4
        /*ef0c*/ 	.byte	0x04, 0x0a
        /*ef0e*/ 	.short	(.L_43 - .L_42)
	.align		4
.L_42:
        /*ef10*/ 	.word	index@(.nv.constant0.matmul_kernel)
        /*ef14*/ 	.short	0x0210
        /*ef16*/ 	.short	0x0050


	//----- nvinfo : EIATTR_SW_WAR
	.align		4
.L_43:
        /*ef18*/ 	.byte	0x04, 0x36
        /*ef1a*/ 	.short	(.L_45 - .L_44)
.L_44:
        /*ef1c*/ 	.word	0x00000008
.L_45:


//--------------------- .nv.callgraph             --------------------------
	.section	.nv.callgraph,"",@"SHT_CUDA_CALLGRAPH"
	.align	4
	.sectionentsize	8
	.align		4
        /*0000*/ 	.word	0x00000000
	.align		4
        /*0004*/ 	.word	0xffffffff
	.align		4
        /*0008*/ 	.word	0x00000000
	.align		4
        /*000c*/ 	.word	0xfffffffe
	.align		4
        /*0010*/ 	.word	0x00000000
	.align		4
        /*0014*/ 	.word	0xfffffffd
	.align		4
        /*0018*/ 	.word	0x00000000
	.align		4
        /*001c*/ 	.word	0xfffffffc


//--------------------- .text.matmul_kernel       --------------------------
	.section	.text.matmul_kernel,"ax",@progbits
	.align	128
        .global         matmul_kernel
        .type           matmul_kernel,@function
        .size           matmul_kernel,(.L_x_3 - matmul_kernel)
        .other          matmul_kernel,@"STO_CUDA_ENTRY STV_DEFAULT"
matmul_kernel:
.text.matmul_kernel:
[----:B------:R-:W0:Y:S08]  /*0000*/  LDC R1, c[0x0][0x28] ;  /* 0x00000a00ff017b82 */ /* 0x000e300000000800 */
[----:B------:R-:W1:Y:S01]  /*0010*/  LDC.64 R2, c[0x0][0x228] ;  /* 0x00008a00ff027b82 */ /* 0x000e620000000a00 */
[----:B------:R-:W2:Y:S01]  /*0020*/  S2R R7, SR_CTAID.X ;  /* 0x0000000000077919 */ /* 0x000ea20000002500 */
[----:B0-----:R-:W-:Y:S01]  /*0030*/  VIADD R1, R1, 0xffffd630 ;  /* 0xffffd63001017836 */ /* 0x001fe20000000000 */
[----:B------:R-:W-:-:S02]  /*0040*/  CS2R R88, SRZ ;  /* 0x0000000000587805 */ /* 0x000fc4000001ff00 */
[----:B------:R-:W-:Y:S01]  /*0050*/  CS2R R90, SRZ ;  /* 0x00000000005a7805 */ /* 0x000fe2000001ff00 */
[----:B------:R-:W0:Y:S01]  /*0060*/  S2R R14, SR_TID.X ;  /* 0x00000000000e7919 */ /* 0x000e220000002100 */
[----:B------:R-:W-:Y:S02]  /*0070*/  CS2R R24, SRZ ;  /* 0x0000000000187805 */ /* 0x000fe4000001ff00 */
[----:B------:R-:W-:Y:S02]  /*0080*/  CS2R R26, SRZ ;  /* 0x00000000001a7805 */ /* 0x000fe4000001ff00 */
[----:B------:R-:W-:Y:S02]  /*0090*/  CS2R R120, SRZ ;  /* 0x0000000000787805 */ /* 0x000fe4000001ff00 */
[----:B------:R-:W-:Y:S02]  /*00a0*/  CS2R R122, SRZ ;  /* 0x00000000007a7805 */ /* 0x000fe4000001ff00 */
[----:B------:R-:W-:-:S02]  /*00b0*/  CS2R R112, SRZ ;  /* 0x0000000000707805 */ /* 0x000fc4000001ff00 */
[----:B------:R-:W-:Y:S02]  /*00c0*/  CS2R R114, SRZ ;  /* 0x0000000000727805 */ /* 0x000fe4000001ff00 */
        /* <DEDUP_REMOVED lines=11> */
[----:B------:R-:W-:Y:S01]  /*0180*/  CS2R R34, SRZ ;  /* 0x0000000000227805 */ /* 0x000fe2000001ff00 */
[----:B-1----:R-:W-:Y:S01]  /*0190*/  VIADD R0, R3, 0x7f ;  /* 0x0000007f03007836 */ /* 0x002fe20000000000 */
[----:B------:R1:W-:Y:S01]  /*01a0*/  STL [R1+0x2088], R3 ;  /* 0x0020880301007387 */ /* 0x0003e20000100800 */
[----:B------:R-:W-:Y:S02]  /*01b0*/  CS2R R148, SRZ ;  /* 0x0000000000947805 */ /* 0x000fe4000001ff00 */
[----:B------:R-:W-:Y:S02]  /*01c0*/  CS2R R150, SRZ ;  /* 0x0000000000967805 */ /* 0x000fe4000001ff00 */
[----:B------:R-:W-:Y:S02]  /*01d0*/  CS2R R36, SRZ ;  /* 0x0000000000247805 */ /* 0x000fe4000001ff00 */
[----:B------:R-:W-:Y:S01]  /*01e0*/  SHF.R.S32.HI R5, RZ, 0x1f, R0 ;  /* 0x0000001fff057819 */ /* 0x000fe20000011400 */
[----:B------:R3:W-:Y:S01]  /*01f0*/  STL [R1+0x208c], R2 ;  /* 0x00208c0201007387 */ /* 0x0007e20000100800 */
[----:B------:R-:W-:-:S02]  /*0200*/  CS2R R38, SRZ ;  /* 0x0000000000267805 */ /* 0x000fc4000001ff00 */
[----:B------:R-:W-:Y:S02]  /*0210*/  CS2R R136, SRZ ;  /* 0x0000000000887805 */ /* 0x000fe4000001ff00 */
[----:B------:R-:W-:Y:S02]  /*0220*/  LEA.HI R5, R5, R0, RZ, 0x7 ;  /* 0x0000000005057211 */ /* 0x000fe400078f38ff */
[----:B------:R-:W-:Y:S02]  /*0230*/  CS2R R138, SRZ ;  /* 0x00000000008a7805 */ /* 0x000fe4000001ff00 */
[----:B--2---:R-:W-:Y:S02]  /*0240*/  IABS R10, R7 ;  /* 0x00000007000a7213 */ /* 0x004fe40000000000 */
[----:B------:R-:W-:Y:S02]  /*0250*/  CS2R R124, SRZ ;  /* 0x00000000007c7805 */ /* 0x000fe4000001ff00 */
[----:B------:R-:W-:-:S02]  /*0260*/  SHF.R.S32.HI R6, RZ, 0x7, R5 ;  /* 0x00000007ff067819 */ /* 0x000fc40000011405 */
[----:B------:R-:W-:Y:S02]  /*0270*/  CS2R R126, SRZ ;  /* 0x00000000007e7805 */ /* 0x000fe4000001ff00 */
[----:B------:R-:W-:Y:S02]  /*0280*/  CS2R R104, SRZ ;  /* 0x0000000000687805 */ /* 0x000fe4000001ff00 */
[----:B------:R-:W-:Y:S02]  /*0290*/  CS2R R106, SRZ ;  /* 0x00000000006a7805 */ /* 0x000fe4000001ff00 */
[-C--:B------:R-:W-:Y:S02]  /*02a0*/  IABS R9, R6.reuse ;  /* 0x0000000600097213 */ /* 0x080fe40000000000 */
[----:B------:R-:W-:Y:S02]  /*02b0*/  CS2R R108, SRZ ;  /* 0x00000000006c7805 */ /* 0x000fe4000001ff00 */
[----:B------:R-:W-:-:S02]  /*02c0*/  IABS R12, R6 ;  /* 0x00000006000c7213 */ /* 0x000fc40000000000 */
[----:B------:R-:W-:Y:S01]  /*02d0*/  CS2R R110, SRZ ;  /* 0x00000000006e7805 */ /* 0x000fe2000001ff00 */
[----:B------:R-:W2:Y:S01]  /*02e0*/  I2F.RP R0, R9 ;  /* 0x0000000900007306 */ /* 0x000ea20000209400 */
        /* <DEDUP_REMOVED lines=13> */
[----:B------:R-:W-:Y:S01]  /*03c0*/  CS2R R66, SRZ ;  /* 0x0000000000427805 */ /* 0x000fe2000001ff00 */
[----:B--2---:R-:W2:Y:S01]  /*03d0*/  MUFU.RCP R0, R0 ;  /* 0x0000000000007308 */ /* 0x004ea20000001000 */
        /* <DEDUP_REMOVED lines=16> */
[----:B--2---:R-:W-:Y:S01]  /*04e0*/  VIADD R4, R0, 0xffffffe ;  /* 0x0ffffffe00047836 */ /* 0x004fe20000000000 */
[----:B------:R-:W-:Y:S01]  /*04f0*/  CS2R R132, SRZ ;  /* 0x0000000000847805 */ /* 0x000fe2000001ff00 */
[----:B------:R-:W-:Y:S01]  /*0500*/  IMAD.MOV R0, RZ, RZ, -R12 ;  /* 0x000000ffff007224 */ /* 0x000fe200078e0a0c */
[----:B------:R-:W-:Y:S01]  /*0510*/  CS2R R134, SRZ ;  /* 0x0000000000867805 */ /* 0x000fe2000001ff00 */
[----:B------:R2:W4:Y:S01]  /*0520*/  F2I.FTZ.U32.TRUNC.NTZ R5, R4 ;  /* 0x0000000400057305 */ /* 0x000522000021f000 */
[----:B------:R-:W-:Y:S02]  /*0530*/  CS2R R140, SRZ ;  /* 0x00000000008c7805 */ /* 0x000fe4000001ff00 */
[----:B------:R-:W-:Y:S02]  /*0540*/  CS2R R142, SRZ ;  /* 0x00000000008e7805 */ /* 0x000fe4000001ff00 */
[----:B------:R-:W-:-:S02]  /*0550*/  CS2R R144, SRZ ;  /* 0x0000000000907805 */ /* 0x000fc4000001ff00 */
[----:B------:R-:W-:Y:S02]  /*0560*/  CS2R R146, SRZ ;  /* 0x0000000000927805 */ /* 0x000fe4000001ff00 */
[----:B------:R-:W-:Y:S02]  /*0570*/  CS2R R188, SRZ ;  /* 0x0000000000bc7805 */ /* 0x000fe4000001ff00 */
[----:B------:R-:W-:Y:S02]  /*0580*/  CS2R R190, SRZ ;  /* 0x0000000000be7805 */ /* 0x000fe4000001ff00 */
[----:B------:R-:W-:Y:S02]  /*0590*/  CS2R R192, SRZ ;  /* 0x0000000000c07805 */ /* 0x000fe4000001ff00 */
[----:B------:R-:W-:Y:S01]  /*05a0*/  CS2R R194, SRZ ;  /* 0x0000000000c27805 */ /* 0x000fe2000001ff00 */
[----:B--2---:R-:W-:Y:S01]  /*05b0*/  IMAD.MOV.U32 R4, RZ, RZ, RZ ;  /* 0x000000ffff047224 */ /* 0x004fe200078e00ff */
[----:B------:R-:W-:-:S02]  /*05c0*/  CS2R R196, SRZ ;  /* 0x0000000000c47805 */ /* 0x000fc4000001ff00 */
[----:B------:R-:W-:Y:S02]  /*05d0*/  CS2R R198, SRZ ;  /* 0x0000000000c67805 */ /* 0x000fe4000001ff00 */
[----:B------:R-:W-:Y:S02]  /*05e0*/  CS2R R200, SRZ ;  /* 0x0000000000c87805 */ /* 0x000fe4000001ff00 */
[----:B------:R-:W-:Y:S02]  /*05f0*/  CS2R R202, SRZ ;  /* 0x0000000000ca7805 */ /* 0x000fe4000001ff00 */
[----:B------:R-:W-:Y:S01]  /*0600*/  CS2R R204, SRZ ;  /* 0x0000000000cc7805 */ /* 0x000fe2000001ff00 */
[----:B----4-:R-:W-:Y:S01]  /*0610*/  IMAD.MOV R8, RZ, RZ, -R5 ;  /* 0x000000ffff087224 */ /* 0x010fe200078e0a05 */
[----:B------:R-:W-:Y:S02]  /*0620*/  CS2R R206, SRZ ;  /* 0x0000000000ce7805 */ /* 0x000fe4000001ff00 */
[----:B------:R-:W-:-:S02]  /*0630*/  CS2R R248, SRZ ;  /* 0x0000000000f87805 */ /* 0x000fc4000001ff00 */
[----:B------:R-:W-:Y:S01]  /*0640*/  CS2R R250, SRZ ;  /* 0x0000000000fa7805 */ /* 0x000fe2000001ff00 */
[----:B------:R-:W-:Y:S02]  /*0650*/  IMAD R11, R8, R9, RZ ;  /* 0x00000009080b7224 */ /* 0x000fe400078e02ff */
[----:B------:R-:W-:Y:S02]  /*0660*/  IMAD.MOV.U32 R8, RZ, RZ, R10 ;  /* 0x000000ffff087224 */ /* 0x000fe400078e000a */
[----:B------:R-:W-:-:S06]  /*0670*/  IMAD.HI.U32 R5, R5, R11, R4 ;  /* 0x0000000b05057227 */ /* 0x000fcc00078e0004 */
[----:B------:R-:W-:-:S04]  /*0680*/  IMAD.HI.U32 R5, R5, R8, RZ ;  /* 0x0000000805057227 */ /* 0x000fc800078e00ff */
[----:B------:R-:W-:-:S05]  /*0690*/  IMAD R0, R5, R0, R8 ;  /* 0x0000000005007224 */ /* 0x000fca00078e0208 */
[----:B------:R-:W-:-:S13]  /*06a0*/  ISETP.GT.U32.AND P1, PT, R9, R0, PT ;  /* 0x000000000900720c */ /* 0x000fda0003f24070 */
[----:B------:R-:W-:Y:S02]  /*06b0*/  @!P1 IMAD.IADD R0, R0, 0x1, -R9 ;  /* 0x0000000100009824 */ /* 0x000fe400078e0a09 */
[----:B------:R-:W-:Y:S01]  /*06c0*/  @!P1 VIADD R5, R5, 0x1 ;  /* 0x0000000105059836 */ /* 0x000fe20000000000 */
[----:B------:R-:W-:Y:S02]  /*06d0*/  ISETP.NE.AND P1, PT, R6, RZ, PT ;  /* 0x000000ff0600720c */ /* 0x000fe40003f25270 */
[----:B------:R-:W-:Y:S02]  /*06e0*/  ISETP.GE.U32.AND P0, PT, R0, R9, PT ;  /* 0x000000090000720c */ /* 0x000fe40003f06070 */
[----:B------:R-:W-:-:S04]  /*06f0*/  LOP3.LUT R0, R7, R6, RZ, 0x3c, !PT ;  /* 0x0000000607007212 */ /* 0x000fc800078e3cff */
[----:B------:R-:W-:Y:S01]  /*0700*/  ISETP.GE.AND P2, PT, R0, RZ, PT ;  /* 0x000000ff0000720c */ /* 0x000fe20003f46270 */
[----:B------:R-:W-:-:S06]  /*0710*/  VIADD R0, R2, 0x1ff ;  /* 0x000001ff02007836 */ /* 0x000fcc0000000000 */
[----:B------:R-:W-:-:S04]  /*0720*/  @P0 VIADD R5, R5, 0x1 ;  /* 0x0000000105050836 */ /* 0x000fc80000000000 */
[----:B------:R-:W-:Y:S01]  /*0730*/  IMAD.MOV.U32 R10, RZ, RZ, R5 ;  /* 0x000000ffff0a7224 */ /* 0x000fe200078e0005 */
[----:B------:R-:W-:-:S03]  /*0740*/  SHF.R.S32.HI R5, RZ, 0x1f, R0 ;  /* 0x0000001fff057819 */ /* 0x000fc60000011400 */
[----:B------:R-:W-:Y:S01]  /*0750*/  @!P2 IMAD.MOV R10, RZ, RZ, -R10 ;  /* 0x000000ffff0aa224 */ /* 0x000fe200078e0a0a */
[----:B------:R-:W-:Y:S02]  /*0760*/  LEA.HI R5, R5, R0, RZ, 0x9 ;  /* 0x0000000005057211 */ /* 0x000fe400078f48ff */
[----:B------:R-:W-:-:S04]  /*0770*/  @!P1 LOP3.LUT R10, RZ, R6, RZ, 0x33, !PT ;  /* 0x00000006ff0a9212 */ /* 0x000fc800078e33ff */
[----:B------:R-:W-:Y:S01]  /*0780*/  LEA.HI.SX32 R5, R5, -R10, 0x17 ;  /* 0x8000000a05057211 */ /* 0x000fe200078fbaff */
[----:B------:R-:W-:-:S03]  /*0790*/  IMAD.MOV R8, RZ, RZ, -R10 ;  /* 0x000000ffff087224 */ /* 0x000fc600078e0a0a */
[----:B------:R-:W-:Y:S01]  /*07a0*/  VIMNMX R11, R5, 0x1, PT ;  /* 0x00000001050b7848 */ /* 0x000fe20003fe0100 */
[----:B------:R-:W-:-:S03]  /*07b0*/  IMAD R8, R6, R8, R7 ;  /* 0x0000000806087224 */ /* 0x000fc600078e0207 */
[-C--:B------:R-:W-:Y:S02]  /*07c0*/  IABS R9, R11.reuse ;  /* 0x0000000b00097213 */ /* 0x080fe40000000000 */
[----:B------:R-:W-:Y:S02]  /*07d0*/  IABS R13, R11 ;  /* 0x0000000b000d7213 */ /* 0x000fe40000000000 */
[----:B------:R-:W2:Y:S08]  /*07e0*/  I2F.RP R0, R9 ;  /* 0x0000000900007306 */ /* 0x000eb00000209400 */
[----:B--2---:R-:W2:Y:S02]  /*07f0*/  MUFU.RCP R0, R0 ;  /* 0x0000000000007308 */ /* 0x004ea40000001000 */
[----:B--2---:R-:W-:-:S02]  /*0800*/  VIADD R4, R0, 0xffffffe ;  /* 0x0ffffffe00047836 */ /* 0x004fc40000000000 */
[----:B------:R-:W-:-:S04]  /*0810*/  IMAD.MOV R0, RZ, RZ, -R13 ;  /* 0x000000ffff007224 */ /* 0x000fc800078e0a0d */
[----:B------:R2:W4:Y:S02]  /*0820*/  F2I.FTZ.U32.TRUNC.NTZ R5, R4 ;  /* 0x0000000400057305 */ /* 0x000524000021f000 */
[----:B--2---:R-:W-:Y:S02]  /*0830*/  IMAD.MOV.U32 R4, RZ, RZ, RZ ;  /* 0x000000ffff047224 */ /* 0x004fe400078e00ff */
[----:B----4-:R-:W-:-:S04]  /*0840*/  IMAD.MOV R12, RZ, RZ, -R5 ;  /* 0x000000ffff0c7224 */ /* 0x010fc800078e0a05 */
[----:B------:R-:W-:Y:S01]  /*0850*/  IMAD.MOV.U32 R6, RZ, RZ, R12 ;  /* 0x000000ffff067224 */ /* 0x000fe200078e000c */
[----:B------:R-:W-:-:S03]  /*0860*/  IABS R12, R8 ;  /* 0x00000008000c7213 */ /* 0x000fc60000000000 */
[----:B------:R-:W-:Y:S02]  /*0870*/  IMAD R7, R6, R9, RZ ;  /* 0x0000000906077224 */ /* 0x000fe400078e02ff */
[----:B------:R-:W-:Y:S02]  /*0880*/  IMAD.MOV.U32 R6, RZ, RZ, R12 ;  /* 0x000000ffff067224 */ /* 0x000fe400078e000c */
[----:B------:R-:W-:Y:S01]  /*0890*/  IMAD.HI.U32 R5, R5, R7, R4 ;  /* 0x0000000705057227 */ /* 0x000fe200078e0004 */
[----:B------:R-:W-:Y:S01]  /*08a0*/  MOV R4, 0x400 ;  /* 0x0000040000047802 */ /* 0x000fe20000000f00 */
[----:B------:R-:W1:Y:S04]  /*08b0*/  LDC R12, c[0x0][0x230] ;  /* 0x00008c00ff0c7b82 */ /* 0x000e680000000800 */
[----:B------:R-:W-:-:S02]  /*08c0*/  IMAD.HI.U32 R13, R5, R6, RZ ;  /* 0x00000006050d7227 */ /* 0x000fc400078e00ff */
[----:B------:R-:W3:Y:S02]  /*08d0*/  S2R R5, SR_CgaCtaId ;  /* 0x0000000000057919 */ /* 0x000ee40000008800 */
[----:B------:R-:W-:Y:S01]  /*08e0*/  IMAD R0, R13, R0, R6 ;  /* 0x000000000d007224 */ /* 0x000fe200078e0206 */
[----:B------:R-:W-:Y:S01]  /*08f0*/  ULDC.64 UR60, c[0x0][0x208] ;  /* 0x00008200003c7ab9 */ /* 0x000fe20000000a00 */
[----:B------:R-:W-:-:S03]  /*0900*/  CS2R R6, SRZ ;  /* 0x0000000000067805 */ /* 0x000fc6000001ff00 */
[----:B------:R-:W-:Y:S01]  /*0910*/  ISETP.GT.U32.AND P1, PT, R9, R0, PT ;  /* 0x000000000900720c */ /* 0x000fe20003f24070 */
[----:B-1----:R-:W-:-:S12]  /*0920*/  VIADD R3, R12, 0x7f ;  /* 0x0000007f0c037836 */ /* 0x002fd80000000000 */
[----:B------:R-:W-:Y:S02]  /*0930*/  @!P1 IMAD.IADD R0, R0, 0x1, -R9 ;  /* 0x0000000100009824 */ /* 0x000fe400078e0a09 */
[----:B------:R-:W-:Y:S01]  /*0940*/  @!P1 VIADD R13, R13, 0x1 ;  /* 0x000000010d0d9836 */ /* 0x000fe20000000000 */
[----:B------:R-:W-:Y:S02]  /*0950*/  ISETP.NE.AND P1, PT, R11, RZ, PT ;  /* 0x000000ff0b00720c */ /* 0x000fe40003f25270 */
[----:B------:R-:W-:Y:S02]  /*0960*/  ISETP.GE.U32.AND P0, PT, R0, R9, PT ;  /* 0x000000090000720c */ /* 0x000fe40003f06070 */
[----:B------:R-:W-:-:S04]  /*0970*/  LOP3.LUT R0, R8, R11, RZ, 0x3c, !PT ;  /* 0x0000000b08007212 */ /* 0x000fc800078e3cff */
[----:B------:R-:W-:Y:S02]  /*0980*/  ISETP.GE.AND P2, PT, R0, RZ, PT ;  /* 0x000000ff0000720c */ /* 0x000fe40003f46270 */
[----:B---3--:R-:W-:Y:S02]  /*0990*/  LEA R2, R5, R4, 0x18 ;  /* 0x0000000405027211 */ /* 0x008fe400078ec0ff */
[----:B------:R-:W-:-:S03]  /*09a0*/  CS2R R4, SRZ ;  /* 0x0000000000047805 */ /* 0x000fc6000001ff00 */
[----:B------:R0:W-:Y:S01]  /*09b0*/  STL [R1+0x2084], R2 ;  /* 0x0020840201007387 */ /* 0x0001e20000100800 */
[----:B------:R-:W-:Y:S01]  /*09c0*/  @P0 VIADD R13, R13, 0x1 ;  /* 0x000000010d0d0836 */ /* 0x000fe20000000000 */
[----:B------:R-:W-:Y:S02]  /*09d0*/  ISETP.GE.AND P0, PT, R3, 0x80, PT ;  /* 0x000000800300780c */ /* 0x000fe40003f06270 */
[----:B------:R-:W-:Y:S02]  /*09e0*/  STL [R1+0xb0], RZ ;  /* 0x0000b0ff01007387 */ /* 0x000fe40000100800 */
[----:B------:R-:W-:Y:S01]  /*09f0*/  @!P2 IMAD.MOV R13, RZ, RZ, -R13 ;  /* 0x000000ffff0da224 */ /* 0x000fe200078e0a0d */
[----:B------:R-:W-:Y:S01]  /*0a00*/  @!P1 LOP3.LUT R13, RZ, R11, RZ, 0x33, !PT ;  /* 0x0000000bff0d9212 */ /* 0x000fe200078e33ff */
[----:B------:R-:W-:Y:S01]  /*0a10*/  STL [R1+0xb4], RZ ;  /* 0x0000b4ff01007387 */ /* 0x000fe20000100800 */
[----:B0-----:R-:W-:-:S03]  /*0a20*/  LOP3.LUT R2, R14, 0x7f, RZ, 0xc0, !PT ;  /* 0x0000007f0e027812 */ /* 0x001fc600078ec0ff */
[----:B------:R-:W-:Y:S01]  /*0a30*/  STL [R1+0xb8], RZ ;  /* 0x0000b8ff01007387 */ /* 0x000fe20000100800 */
[----:B------:R-:W-:Y:S02]  /*0a40*/  IMAD.MOV R0, RZ, RZ, -R13 ;  /* 0x000000ffff007224 */ /* 0x000fe400078e0a0d */
[----:B------:R-:W-:Y:S01]  /*0a50*/  IMAD.SHL.U32 R13, R13, 0x80, RZ ;  /* 0x000000800d0d7824 */ /* 0x000fe200078e00ff */
[----:B------:R-:W-:Y:S01]  /*0a60*/  STL [R1+0xbc], RZ ;  /* 0x0000bcff01007387 */ /* 0x000fe20000100800 */
[----:B------:R-:W-:Y:S01]  /*0a70*/  IMAD R0, R11, R0, R8 ;  /* 0x000000000b007224 */ /* 0x000fe200078e0208 */
[----:B------:R-:W-:Y:S01]  /*0a80*/  CS2R R8, SRZ ;  /* 0x0000000000087805 */ /* 0x000fe2000001ff00 */
[C---:B------:R-:W-:Y:S01]  /*0a90*/  VIADD R3, R13.reuse, 0x1 ;  /* 0x000000010d037836 */ /* 0x040fe20000000000 */
[----:B------:R-:W-:Y:S01]  /*0aa0*/  STL [R1+0xc0], RZ ;  /* 0x0000c0ff01007387 */ /* 0x000fe20000100800 */
[C---:B------:R-:W-:Y:S02]  /*0ab0*/  VIADD R3, R13.reuse, 0x4 ;  /* 0x000000040d037836 */ /* 0x040fe40000000000 */
[C---:B------:R-:W-:Y:S01]  /*0ac0*/  VIADD R3, R13.reuse, 0x7 ;  /* 0x000000070d037836 */ /* 0x040fe20000000000 */
[----:B------:R-:W-:Y:S01]  /*0ad0*/  STL [R1+0xc4], RZ ;  /* 0x0000c4ff01007387 */ /* 0x000fe20000100800 */
[----:B------:R-:W-:-:S02]  /*0ae0*/  VIADD R3, R13, 0xa ;  /* 0x0000000a0d037836 */ /* 0x000fc40000000000 */
[C---:B------:R-:W-:Y:S01]  /*0af0*/  VIADD R3, R13.reuse, 0xd ;  /* 0x0000000d0d037836 */ /* 0x040fe20000000000 */
[----:B------:R-:W-:Y:S01]  /*0b00*/  STL [R1+0xc8], RZ ;  /* 0x0000c8ff01007387 */ /* 0x000fe20000100800 */
[C---:B------:R-:W-:Y:S02]  /*0b10*/  VIADD R3, R13.reuse, 0x10 ;  /* 0x000000100d037836 */ /* 0x040fe40000000000 */
        /* <DEDUP_REMOVED lines=9> */
[----:B------:R-:W-:Y:S01]  /*0bb0*/  IMAD.IADD R0, R10, 0x1, R0 ;  /* 0x000000010a007824 */ /* 0x000fe200078e0200 */
[----:B------:R-:W-:Y:S01]  /*0bc0*/  STL [R1+0xd8], RZ ;  /* 0x0000d8ff01007387 */ /* 0x000fe20000100800 */
[C---:B------:R-:W-:Y:S01]  /*0bd0*/  VIADD R3, R13.reuse, 0x25 ;  /* 0x000000250d037836 */ /* 0x040fe20000000000 */
[----:B------:R-:W-:Y:S01]  /*0be0*/  CS2R R10, SRZ ;  /* 0x00000000000a7805 */ /* 0x000fe2000001ff00 */
[C---:B------:R-:W-:Y:S01]  /*0bf0*/  VIADD R3, R13.reuse, 0x28 ;  /* 0x000000280d037836 */ /* 0x040fe20000000000 */
[----:B------:R-:W-:Y:S01]  /*0c00*/  STL [R1+0xdc], RZ ;  /* 0x0000dcff01007387 */ /* 0x000fe20000100800 */
[----:B------:R-:W-:-:S02]  /*0c10*/  VIADD R3, R13, 0x2b ;  /* 0x0000002b0d037836 */ /* 0x000fc40000000000 */
[C---:B------:R-:W-:Y:S01]  /*0c20*/  VIADD R3, R13.reuse, 0x2e ;  /* 0x0000002e0d037836 */ /* 0x040fe20000000000 */
[----:B------:R-:W-:Y:S01]  /*0c30*/  STL [R1+0xe0], RZ ;  /* 0x0000e0ff01007387 */ /* 0x000fe20000100800 */
[----:B------:R-:W-:Y:S02]  /*0c40*/  IMAD R3, R0, 0x200, R2 ;  /* 0x0000020000037824 */ /* 0x000fe400078e0202 */
[----:B------:R-:W-:Y:S01]  /*0c50*/  VIADD R14, R13, 0x2 ;  /* 0x000000020d0e7836 */ /* 0x000fe20000000000 */
[----:B------:R-:W-:Y:S01]  /*0c60*/  STL [R1+0xe4], RZ ;  /* 0x0000e4ff01007387 */ /* 0x000fe20000100800 */
[----:B------:R-:W-:Y:S02]  /*0c70*/  VIADD R2, R3, 0x80 ;  /* 0x0000008003027836 */ /* 0x000fe40000000000 */
        /* <DEDUP_REMOVED lines=164> */
[----:B------:R-:W-:-:S03]  /*16c0*/  VIADD R0, R13, 0x7f ;  /* 0x0000007f0d007836 */ /* 0x000fc60000000000 */
[----:B------:R-:W-:Y:S04]  /*16d0*/  STL [R1+0x524], RZ ;  /* 0x000524ff01007387 */ /* 0x000fe80000100800 */
        /* <DEDUP_REMOVED lines=18> */
[----:B------:R-:W-:Y:S04]  /*1800*/  STL [R1+0x5d0], R3 ;  /* 0x0005d00301007387 */ /* 0x000fe80000100800 */
[----:B------:R0:W-:Y:S02]  /*1810*/  STL [R1+0x5f8], R2 ;  /* 0x0005f80201007387 */ /* 0x0001e40000100800 */
[----:B0-----:R-:W-:-:S02]  /*1820*/  VIADD R2, R3, 0x100 ;  /* 0x0000010003027836 */ /* 0x001fc40000000000 */
[----:B------:R-:W-:-:S03]  /*1830*/  VIADD R3, R3, 0x180 ;  /* 0x0000018003037836 */ /* 0x000fc60000000000 */
[----:B------:R0:W-:Y:S04]  /*1840*/  STL [R1+0x5f4], R2 ;  /* 0x0005f40201007387 */ /* 0x0001e80000100800 */
[----:B0-----:R0:W5:Y:S04]  /*1850*/  LDL.LU R2, [R1+0x208c] ;  /* 0x00208c0001027983 */ /* 0x0011680000300800 */
[----:B------:R1:W-:Y:S04]  /*1860*/  STL [R1+0x5f0], R3 ;  /* 0x0005f00301007387 */ /* 0x0003e80000100800 */
[----:B-1----:R0:W5:Y:S01]  /*1870*/  LDL.LU R3, [R1+0x2088] ;  /* 0x0020880001037983 */ /* 0x0021620000300800 */
[----:B------:R-:W-:Y:S05]  /*1880*/  @!P0 BRA `(.L_x_0) ;  /* 0x000003e400388947 */ /* 0x000fea0003800000 */
[----:B------:R-:W2:Y:S04]  /*1890*/  LDL R207, [R1+0x5d0] ;  /* 0x0005d00001cf7983 */ /* 0x000ea80000100800 */
[----:B------:R-:W3:Y:S04]  /*18a0*/  LDL R248, [R1+0x5f8] ;  /* 0x0005f80001f87983 */ /* 0x000ee80000100800 */
[----:B------:R-:W4:Y:S04]  /*18b0*/  LDL R249, [R1+0x5f4] ;  /* 0x0005f40001f97983 */ /* 0x000f280000100800 */
[----:B------:R-:W4:Y:S01]  /*18c0*/  LDL R250, [R1+0x5f0] ;  /* 0x0005f00001fa7983 */ /* 0x000f220000100800 */
[----:B-----5:R-:W-:-:S02]  /*18d0*/  IABS R16, R2 ;  /* 0x0000000200107213 */ /* 0x020fc40000000000 */
[----:B------:R-:W-:Y:S01]  /*18e0*/  IABS R8, R3 ;  /* 0x0000000300087213 */ /* 0x000fe20000000000 */
[----:B------:R-:W4:Y:S01]  /*18f0*/  LDL R251, [R1+0x2084] ;  /* 0x0020840001fb7983 */ /* 0x000f220000100800 */
[----:B------:R-:W1:Y:S01]  /*1900*/  I2F.RP R9, R16 ;  /* 0x0000001000097306 */ /* 0x000e620000209400 */
[----:B------:R-:W-:Y:S01]  /*1910*/  IABS R23, R13 ;  /* 0x0000000d00177213 */ /* 0x000fe20000000000 */
[C---:B------:R-:W-:Y:S01]  /*1920*/  VIADD R205, R13.reuse, 0x23 ;  /* 0x000000230dcd7836 */ /* 0x040fe20000000000 */
[----:B------:R-:W-:Y:S01]  /*1930*/  ISETP.GE.AND P6, PT, R0, RZ, PT ;  /* 0x000000ff0000720c */ /* 0x000fe20003fc6270 */
[C---:B------:R-:W-:Y:S01]  /*1940*/  VIADD R206, R13.reuse, 0x22 ;  /* 0x000000220dce7836 */ /* 0x040fe20000000000 */
[----:B------:R-:W-:Y:S01]  /*1950*/  ISETP.GE.AND P0, PT, R12, RZ, PT ;  /* 0x000000ff0c00720c */ /* 0x000fe20003f06270 */
[C---:B------:R-:W-:Y:S01]  /*1960*/  VIADD R203, R13.reuse, 0x8 ;  /* 0x000000080dcb7836 */ /* 0x040fe20000000000 */
[----:B------:R-:W-:Y:S01]  /*1970*/  LOP3.LUT R193, RZ, R2, RZ, 0x33, !PT ;  /* 0x00000002ffc17212 */ /* 0x000fe200078e33ff */
[----:B------:R-:W0:Y:S01]  /*1980*/  I2F.RP R10, R8 ;  /* 0x00000008000a7306 */ /* 0x000e220000209400 */
[----:B------:R-:W-:Y:S01]  /*1990*/  IABS R25, R157 ;  /* 0x0000009d00197213 */ /* 0x000fe20000000000 */
[----:B------:R-:W-:Y:S01]  /*19a0*/  VIADD R204, R13, 0x7 ;  /* 0x000000070dcc7836 */ /* 0x000fe20000000000 */
[----:B------:R-:W-:Y:S01]  /*19b0*/  IABS R31, R166 ;  /* 0x000000a6001f7213 */ /* 0x000fe20000000000 */
[----:B------:R-:W4:Y:S01]  /*19c0*/  LDC R194, c[0x0][0x234] ;  /* 0x00008d00ffc27b82 */ /* 0x000f220000000800 */
[----:B------:R-:W-:-:S02]  /*19d0*/  IABS R33, R167 ;  /* 0x000000a700217213 */ /* 0x000fc40000000000 */
[----:B------:R-:W-:Y:S02]  /*19e0*/  CS2R R196, SRZ ;  /* 0x0000000000c47805 */ /* 0x000fe4000001ff00 */
[----:B------:R-:W-:Y:S01]  /*19f0*/  IABS R27, R164 ;  /* 0x000000a4001b7213 */ /* 0x000fe20000000000 */
[----:B-1----:R-:W1:Y:S01]  /*1a00*/  MUFU.RCP R9, R9 ;  /* 0x0000000900097308 */ /* 0x002e620000001000 */
[----:B------:R-:W-:Y:S02]  /*1a10*/  IABS R29, R165 ;  /* 0x000000a5001d7213 */ /* 0x000fe40000000000 */
[----:B------:R-:W-:Y:S02]  /*1a20*/  CS2R R198, SRZ ;  /* 0x0000000000c67805 */ /* 0x000fe4000001ff00 */
[----:B------:R-:W-:Y:S02]  /*1a30*/  IABS R35, R172 ;  /* 0x000000ac00237213 */ /* 0x000fe40000000000 */
[----:B------:R-:W-:-:S02]  /*1a40*/  CS2R R200, SRZ ;  /* 0x0000000000c87805 */ /* 0x000fc4000001ff00 */
[----:B------:R-:W-:Y:S02]  /*1a50*/  IABS R37, R174 ;  /* 0x000000ae00257213 */ /* 0x000fe40000000000 */
[----:B------:R-:W-:Y:S01]  /*1a60*/  IABS R39, R175 ;  /* 0x000000af00277213 */ /* 0x000fe20000000000 */
[----:B0-----:R-:W0:Y:S01]  /*1a70*/  MUFU.RCP R10, R10 ;  /* 0x0000000a000a7308 */ /* 0x001e220000001000 */
[----:B------:R-:W-:Y:S02]  /*1a80*/  IABS R41, R176 ;  /* 0x000000b000297213 */ /* 0x000fe40000000000 */
[----:B------:R-:W-:Y:S02]  /*1a90*/  IABS R43, R177 ;  /* 0x000000b1002b7213 */ /* 0x000fe40000000000 */
[----:B------:R-:W-:Y:S02]  /*1aa0*/  IABS R45, R181 ;  /* 0x000000b5002d7213 */ /* 0x000fe40000000000 */
[----:B------:R-:W-:Y:S01]  /*1ab0*/  IABS R42, R184 ;  /* 0x000000b8002a7213 */ /* 0x000fe20000000000 */
[----:B-1----:R-:W-:Y:S01]  /*1ac0*/  VIADD R4, R9, 0xffffffe ;  /* 0x0ffffffe09047836 */ /* 0x002fe20000000000 */
[----:B------:R-:W-:-:S02]  /*1ad0*/  IABS R47, R185 ;  /* 0x000000b9002f7213 */ /* 0x000fc40000000000 */
[----:B------:R-:W-:Y:S01]  /*1ae0*/  IABS R49, R186 ;  /* 0x000000ba00317213 */ /* 0x000fe20000000000 */
[----:B------:R1:W1:Y:S01]  /*1af0*/  F2I.FTZ.U32.TRUNC.NTZ R5, R4 ;  /* 0x0000000400057305 */ /* 0x000262000021f000 */
[----:B------:R-:W-:Y:S02]  /*1b00*/  IABS R46, R208 ;  /* 0x000000d0002e7213 */ /* 0x000fe40000000000 */
[----:B------:R-:W-:Y:S01]  /*1b10*/  IABS R51, R187 ;  /* 0x000000bb00337213 */ /* 0x000fe20000000000 */
[----:B0-----:R-:W-:Y:S01]  /*1b20*/  VIADD R6, R10, 0xffffffe ;  /* 0x0ffffffe0a067836 */ /* 0x001fe20000000000 */
[----:B------:R-:W-:Y:S02]  /*1b30*/  IABS R53, R211 ;  /* 0x000000d300357213 */ /* 0x000fe40000000000 */
[----:B------:R-:W-:Y:S01]  /*1b40*/  IABS R55, R214 ;  /* 0x000000d600377213 */ /* 0x000fe20000000000 */
[----:B------:R0:W0:Y:S01]  /*1b50*/  F2I.FTZ.U32.TRUNC.NTZ R7, R6 ;  /* 0x0000000600077305 */ /* 0x000022000021f000 */
[----:B-1----:R-:W-:Y:S01]  /*1b60*/  IMAD.MOV.U32 R4, RZ, RZ, RZ ;  /* 0x000000ffff047224 */ /* 0x002fe200078e00ff */
[----:B------:R-:W-:-:S02]  /*1b70*/  IABS R57, R216 ;  /* 0x000000d800397213 */ /* 0x000fc40000000000 */
[----:B------:R-:W-:Y:S02]  /*1b80*/  IABS R59, R217 ;  /* 0x000000d9003b7213 */ /* 0x000fe40000000000 */
[----:B------:R-:W-:Y:S01]  /*1b90*/  IABS R61, R219 ;  /* 0x000000db003d7213 */ /* 0x000fe20000000000 */
[----:B------:R-:W-:Y:S01]  /*1ba0*/  IMAD.MOV R11, RZ, RZ, -R5 ;  /* 0x000000ffff0b7224 */ /* 0x000fe200078e0a05 */
[----:B------:R-:W-:Y:S01]  /*1bb0*/  IABS R63, R220 ;  /* 0x000000dc003f7213 */ /* 0x000fe20000000000 */
[----:B0-----:R-:W-:Y:S01]  /*1bc0*/  IMAD.MOV.U32 R6, RZ, RZ, RZ ;  /* 0x000000ffff067224 */ /* 0x001fe200078e00ff */
[----:B------:R-:W-:Y:S01]  /*1bd0*/  IABS R65, R221 ;  /* 0x000000dd00417213 */ /* 0x000fe20000000000 */
[----:B------:R-:W-:Y:S01]  /*1be0*/  IMAD R11, R11, R16, RZ ;  /* 0x000000100b0b7224 */ /* 0x000fe200078e02ff */
[----:B------:R-:W-:Y:S02]  /*1bf0*/  IABS R67, R224 ;  /* 0x000000e000437213 */ /* 0x000fe40000000000 */
[----:B------:R-:W-:Y:S01]  /*1c00*/  IABS R71, R226 ;  /* 0x000000e200477213 */ /* 0x000fe20000000000 */
[----:B------:R-:W-:Y:S01]  /*1c10*/  IMAD.MOV R19, RZ, RZ, -R7 ;  /* 0x000000ffff137224 */ /* 0x000fe200078e0a07 */
[----:B------:R-:W-:Y:S01]  /*1c20*/  IABS R69, R225 ;  /* 0x000000e100457213 */ /* 0x000fe20000000000 */
[----:B------:R-:W-:Y:S01]  /*1c30*/  IMAD.HI.U32 R4, R5, R11, R4 ;  /* 0x0000000b05047227 */ /* 0x000fe200078e0004 */
[----:B------:R-:W-:-:S02]  /*1c40*/  IABS R68, R230 ;  /* 0x000000e600447213 */ /* 0x000fc40000000000 */
[----:B------:R-:W-:Y:S01]  /*1c50*/  IABS R73, R232 ;  /* 0x000000e800497213 */ /* 0x000fe20000000000 */
[----:B------:R-:W-:Y:S01]  /*1c60*/  IMAD R9, R19, R8, RZ ;  /* 0x0000000813097224 */ /* 0x000fe200078e02ff */
[----:B------:R-:W-:Y:S02]  /*1c70*/  IABS R75, R233 ;  /* 0x000000e9004b7213 */ /* 0x000fe40000000000 */
[----:B------:R-:W-:Y:S01]  /*1c80*/  IABS R77, R234 ;  /* 0x000000ea004d7213 */ /* 0x000fe20000000000 */
[----:B------:R-:W-:Y:S01]  /*1c90*/  IMAD.HI.U32 R6, R7, R9, R6 ;  /* 0x0000000907067227 */ /* 0x000fe200078e0006 */
[----:B------:R-:W-:Y:S02]  /*1ca0*/  IABS R76, R236 ;  /* 0x000000ec004c7213 */ /* 0x000fe40000000000 */
[----:B------:R-:W-:Y:S02]  /*1cb0*/  IABS R74, R235 ;  /* 0x000000eb004a7213 */ /* 0x000fe40000000000 */
[----:B------:R-:W-:Y:S01]  /*1cc0*/  IABS R79, R237 ;  /* 0x000000ed004f7213 */ /* 0x000fe20000000000 */
[----:B------:R-:W-:Y:S01]  /*1cd0*/  IMAD.HI.U32 R10, R6, R23, RZ ;  /* 0x00000017060a7227 */ /* 0x000fe200078e00ff */
[----:B------:R-:W-:-:S02]  /*1ce0*/  IABS R81, R240 ;  /* 0x000000f000517213 */ /* 0x000fc40000000000 */
[----:B------:R-:W-:Y:S01]  /*1cf0*/  IABS R80, R241 ;  /* 0x000000f100507213 */ /* 0x000fe20000000000 */
[----:B------:R-:W-:Y:S01]  /*1d00*/  IMAD.MOV R10, RZ, RZ, -R10 ;  /* 0x000000ffff0a7224 */ /* 0x000fe200078e0a0a */
[----:B------:R-:W-:Y:S01]  /*1d10*/  IABS R83, R242 ;  /* 0x000000f200537213 */ /* 0x000fe20000000000 */
[----:B------:R-:W-:Y:S01]  /*1d20*/  IMAD.HI.U32 R24, R6, R31, RZ ;  /* 0x0000001f06187227 */ /* 0x000fe200078e00ff */
[----:B------:R-:W-:Y:S02]  /*1d30*/  IABS R85, R245 ;  /* 0x000000f500557213 */ /* 0x000fe40000000000 */
[----:B------:R-:W-:Y:S01]  /*1d40*/  IABS R87, R246 ;  /* 0x000000f600577213 */ /* 0x000fe20000000000 */
[----:B------:R-:W-:Y:S01]  /*1d50*/  IMAD R23, R8, R10, R23 ;  /* 0x0000000a08177224 */ /* 0x000fe200078e0217 */
[----:B------:R-:W-:Y:S01]  /*1d60*/  IABS R89, R247 ;  /* 0x000000f700597213 */ /* 0x000fe20000000000 */
[----:B------:R-:W-:Y:S01]  /*1d70*/  IMAD.MOV R24, RZ, RZ, -R24 ;  /* 0x000000ffff187224 */ /* 0x000fe200078e0a18 */
[----:B------:R-:W-:Y:S01]  /*1d80*/  IABS R91, R252 ;  /* 0x000000fc005b7213 */ /* 0x000fe20000000000 */
[----:B------:R-:W-:Y:S01]  /*1d90*/  IMAD.HI.U32 R22, R6, R27, RZ ;  /* 0x0000001b06167227 */ /* 0x000fe200078e00ff */
[----:B------:R-:W-:-:S02]  /*1da0*/  IABS R103, R205 ;  /* 0x000000cd00677213 */ /* 0x000fc40000000000 */
[----:B------:R-:W-:Y:S01]  /*1db0*/  IABS R105, R206 ;  /* 0x000000ce00697213 */ /* 0x000fe20000000000 */
[----:B------:R-:W-:Y:S01]  /*1dc0*/  IMAD R24, R8, R24, R31 ;  /* 0x0000001808187224 */ /* 0x000fe200078e021f */
[----:B------:R-:W-:Y:S01]  /*1dd0*/  IABS R31, R170 ;  /* 0x000000aa001f7213 */ /* 0x000fe20000000000 */
[----:B------:R-:W-:Y:S01]  /*1de0*/  IMAD.MOV R22, RZ, RZ, -R22 ;  /* 0x000000ffff167224 */ /* 0x000fe200078e0a16 */
[----:B------:R-:W-:Y:S01]  /*1df0*/  IABS R131, R203 ;  /* 0x000000cb00837213 */ /* 0x000fe20000000000 */
[----:B------:R-:W-:Y:S01]  /*1e00*/  IMAD.HI.U32 R30, R6, R35, RZ ;  /* 0x00000023061e7227 */ /* 0x000fe200078e00ff */
[----:B------:R-:W-:-:S03]  /*1e10*/  LOP3.LUT R137, RZ, R3, RZ, 0x33, !PT ;  /* 0x00000003ff897212 */ /* 0x000fc600078e33ff */
[----:B------:R-:W-:Y:S01]  /*1e20*/  IMAD R22, R8, R22, R27 ;  /* 0x0000001608167224 */ /* 0x000fe200078e021b */
[----:B------:R-:W-:Y:S01]  /*1e30*/  IABS R27, R168 ;  /* 0x000000a8001b7213 */ /* 0x000fe20000000000 */
[----:B------:R-:W-:-:S04]  /*1e40*/  IMAD.HI.U32 R28, R6, R31, RZ ;  /* 0x0000001f061c7227 */ /* 0x000fc800078e00ff */
[----:B------:R-:W-:-:S04]  /*1e50*/  IMAD.HI.U32 R26, R6, R27, RZ ;  /* 0x0000001b061a7227 */ /* 0x000fc800078e00ff */
[----:B------:R-:W-:Y:S02]  /*1e60*/  IMAD.MOV R26, RZ, RZ, -R26 ;  /* 0x000000ffff1a7224 */ /* 0x000fe400078e0a1a */
[----:B------:R-:W-:Y:S02]  /*1e70*/  IMAD.MOV R28, RZ, RZ, -R28 ;  /* 0x000000ffff1c7224 */ /* 0x000fe400078e0a1c */
[C---:B------:R-:W-:Y:S02]  /*1e80*/  IMAD R26, R8.reuse, R26, R27 ;  /* 0x0000001a081a7224 */ /* 0x040fe400078e021b */
[----:B------:R-:W-:Y:S02]  /*1e90*/  IMAD R28, R8, R28, R31 ;  /* 0x0000001c081c7224 */ /* 0x000fe400078e021f */
[----:B------:R-:W-:Y:S02]  /*1ea0*/  IMAD.MOV R30, RZ, RZ, -R30 ;  /* 0x000000ffff1e7224 */ /* 0x000fe400078e0a1e */
[----:B------:R-:W-:-:S04]  /*1eb0*/  IMAD.HI.U32 R32, R6, R37, RZ ;  /* 0x0000002506207227 */ /* 0x000fc800078e00ff */
[----:B------:R-:W-:Y:S02]  /*1ec0*/  IMAD R30, R8, R30, R35 ;  /* 0x0000001e081e7224 */ /* 0x000fe400078e0223 */
[----:B------:R-:W-:Y:S02]  /*1ed0*/  IMAD.MOV R32, RZ, RZ, -R32 ;  /* 0x000000ffff207224 */ /* 0x000fe400078e0a20 */
[----:B------:R-:W-:-:S04]  /*1ee0*/  IMAD.HI.U32 R34, R6, R41, RZ ;  /* 0x0000002906227227 */ /* 0x000fc800078e00ff */
[----:B------:R-:W-:Y:S02]  /*1ef0*/  IMAD R32, R8, R32, R37 ;  /* 0x0000002008207224 */ /* 0x000fe400078e0225 */
[----:B------:R-:W-:-:S04]  /*1f00*/  IMAD.HI.U32 R35, R6, R43, RZ ;  /* 0x0000002b06237227 */ /* 0x000fc800078e00ff */
[----:B------:R-:W-:Y:S02]  /*1f10*/  IMAD.MOV R34, RZ, RZ, -R34 ;  /* 0x000000ffff227224 */ /* 0x000fe400078e0a22 */
[----:B------:R-:W-:Y:S02]  /*1f20*/  IMAD.MOV R35, RZ, RZ, -R35 ;  /* 0x000000ffff237224 */ /* 0x000fe400078e0a23 */
[C---:B------:R-:W-:Y:S01]  /*1f30*/  IMAD R34, R8.reuse, R34, R41 ;  /* 0x0000002208227224 */ /* 0x040fe200078e0229 */
[----:B------:R-:W-:Y:S01]  /*1f40*/  IABS R41, R179 ;  /* 0x000000b300297213 */ /* 0x000fe20000000000 */
[----:B------:R-:W-:Y:S01]  /*1f50*/  IMAD R35, R8, R35, R43 ;  /* 0x0000002308237224 */ /* 0x000fe200078e022b */
[----:B------:R-:W-:Y:S01]  /*1f60*/  IABS R43, R180 ;  /* 0x000000b4002b7213 */ /* 0x000fe20000000000 */
[----:B------:R-:W-:-:S04]  /*1f70*/  IMAD.HI.U32 R44, R6, R49, RZ ;  /* 0x00000031062c7227 */ /* 0x000fc800078e00ff */
[----:B------:R-:W-:-:S04]  /*1f80*/  IMAD.HI.U32 R37, R6, R41, RZ ;  /* 0x0000002906257227 */ /* 0x000fc800078e00ff */
[----:B------:R-:W-:Y:S02]  /*1f90*/  IMAD.MOV R37, RZ, RZ, -R37 ;  /* 0x000000ffff257224 */ /* 0x000fe400078e0a25 */
[----:B------:R-:W-:-:S04]  /*1fa0*/  IMAD.HI.U32 R38, R6, R43, RZ ;  /* 0x0000002b06267227 */ /* 0x000fc800078e00ff */
[C---:B------:R-:W-:Y:S02]  /*1fb0*/  IMAD R37, R8.reuse, R37, R41 ;  /* 0x0000002508257224 */ /* 0x040fe400078e0229 */
        /* <DEDUP_REMOVED lines=9> */
[----:B------:R-:W-:Y:S02]  /*2050*/  IMAD.MOV R52, RZ, RZ, -R52 ;  /* 0x000000ffff347224 */ /* 0x000fe400078e0a34 */
[C---:B------:R-:W-:Y:S02]  /*2060*/  IMAD R40, R8.reuse, R40, R43 ;  /* 0x0000002808287224 */ /* 0x040fe400078e022b */
[----:B------:R-:W-:Y:S02]  /*2070*/  IMAD.MOV.U32 R43, RZ, RZ, R42 ;  /* 0x000000ffff2b7224 */ /* 0x000fe400078e002a */
[----:B------:R-:W-:Y:S01]  /*2080*/  IMAD R52, R8, R52, R55 ;  /* 0x0000003408347224 */ /* 0x000fe200078e0237 */
[----:B------:R-:W-:Y:S01]  /*2090*/  IABS R55, R215 ;  /* 0x000000d700377213 */ /* 0x000fe20000000000 */
[----:B------:R-:W-:-:S04]  /*20a0*/  IMAD.HI.U32 R42, R6, R43, RZ ;  /* 0x0000002b062a7227 */ /* 0x000fc800078e00ff */
[----:B------:R-:W-:Y:S02]  /*20b0*/  IMAD.MOV R42, RZ, RZ, -R42 ;  /* 0x000000ffff2a7224 */ /* 0x000fe400078e0a2a */
[----:B------:R-:W-:-:S04]  /*20c0*/  IMAD.HI.U32 R54, R6, R57, RZ ;  /* 0x0000003906367227 */ /* 0x000fc800078e00ff */
[----:B------:R-:W-:Y:S02]  /*20d0*/  IMAD R42, R8, R42, R43 ;  /* 0x0000002a082a7224 */ /* 0x000fe400078e022b */
[----:B------:R-:W-:-:S04]  /*20e0*/  IMAD.HI.U32 R43, R6, R47, RZ ;  /* 0x0000002f062b7227 */ /* 0x000fc800078e00ff */
[----:B------:R-:W-:Y:S02]  /*20f0*/  IMAD.MOV R43, RZ, RZ, -R43 ;  /* 0x000000ffff2b7224 */ /* 0x000fe400078e0a2b */
[----:B------:R-:W-:Y:S02]  /*2100*/  IMAD.MOV R54, RZ, RZ, -R54 ;  /* 0x000000ffff367224 */ /* 0x000fe400078e0a36 */
[C---:B------:R-:W-:Y:S02]  /*2110*/  IMAD R43, R8.reuse, R43, R47 ;  /* 0x0000002b082b7224 */ /* 0x040fe400078e022f */
[----:B------:R-:W-:Y:S02]  /*2120*/  IMAD.MOV.U32 R47, RZ, RZ, R46 ;  /* 0x000000ffff2f7224 */ /* 0x000fe400078e002e */
[----:B------:R-:W-:Y:S02]  /*2130*/  IMAD R54, R8, R54, R57 ;  /* 0x0000003608367224 */ /* 0x000fe400078e0239 */
[----:B------:R-:W-:-:S04]  /*2140*/  IMAD.HI.U32 R46, R6, R47, RZ ;  /* 0x0000002f062e7227 */ /* 0x000fc800078e00ff */
[----:B------:R-:W-:Y:S02]  /*2150*/  IMAD.MOV R46, RZ, RZ, -R46 ;  /* 0x000000ffff2e7224 */ /* 0x000fe400078e0a2e */
[----:B------:R-:W-:-:S04]  /*2160*/  IMAD.HI.U32 R57, R6, R61, RZ ;  /* 0x0000003d06397227 */ /* 0x000fc800078e00ff */
[----:B------:R-:W-:Y:S02]  /*2170*/  IMAD R46, R8, R46, R47 ;  /* 0x0000002e082e7224 */ /* 0x000fe400078e022f */
[----:B------:R-:W-:-:S04]  /*2180*/  IMAD.HI.U32 R47, R6, R49, RZ ;  /* 0x00000031062f7227 */ /* 0x000fc800078e00ff */
        /* <DEDUP_REMOVED lines=8> */
[----:B------:R-:W-:Y:S02]  /*2210*/  IMAD.MOV R58, RZ, RZ, -R58 ;  /* 0x000000ffff3a7224 */ /* 0x000fe400078e0a3a */
[C---:B------:R-:W-:Y:S01]  /*2220*/  IMAD R57, R8.reuse, R57, R61 ;  /* 0x0000003908397224 */ /* 0x040fe200078e023d */
[----:B------:R-:W-:Y:S01]  /*2230*/  IABS R61, R222 ;  /* 0x000000de003d7213 */ /* 0x000fe20000000000 */
[----:B------:R-:W-:-:S02]  /*2240*/  IMAD R58, R8, R58, R63 ;  /* 0x0000003a083a7224 */ /* 0x000fc400078e023f */
[----:B------:R-:W-:-:S04]  /*2250*/  IMAD.HI.U32 R62, R6, R67, RZ ;  /* 0x00000043063e7227 */ /* 0x000fc800078e00ff */
[----:B------:R-:W-:-:S04]  /*2260*/  IMAD.HI.U32 R60, R6, R61, RZ ;  /* 0x0000003d063c7227 */ /* 0x000fc800078e00ff */
[----:B------:R-:W-:Y:S02]  /*2270*/  IMAD.MOV R60, RZ, RZ, -R60 ;  /* 0x000000ffff3c7224 */ /* 0x000fe400078e0a3c */
[----:B------:R-:W-:Y:S02]  /*2280*/  IMAD.MOV R62, RZ, RZ, -R62 ;  /* 0x000000ffff3e7224 */ /* 0x000fe400078e0a3e */
[----:B------:R-:W-:Y:S02]  /*2290*/  IMAD R60, R8, R60, R61 ;  /* 0x0000003c083c7224 */ /* 0x000fe400078e023d */
[----:B------:R-:W-:-:S04]  /*22a0*/  IMAD.HI.U32 R64, R6, R71, RZ ;  /* 0x0000004706407227 */ /* 0x000fc800078e00ff */
[----:B------:R-:W-:Y:S01]  /*22b0*/  IMAD R62, R8, R62, R67 ;  /* 0x0000003e083e7224 */ /* 0x000fe200078e0243 */
[----:B------:R-:W-:Y:S01]  /*22c0*/  IABS R67, R227 ;  /* 0x000000e300437213 */ /* 0x000fe20000000000 */
[----:B------:R-:W-:Y:S02]  /*22d0*/  IMAD.MOV R64, RZ, RZ, -R64 ;  /* 0x000000ffff407224 */ /* 0x000fe400078e0a40 */
[----:B------:R-:W-:-:S04]  /*22e0*/  IMAD.HI.U32 R63, R6, R69, RZ ;  /* 0x00000045063f7227 */ /* 0x000fc800078e00ff */
[----:B------:R-:W-:Y:S01]  /*22f0*/  IMAD R64, R8, R64, R71 ;  /* 0x0000004008407224 */ /* 0x000fe200078e0247 */
[----:B--2---:R-:W-:Y:S01]  /*2300*/  IABS R17, R207 ;  /* 0x000000cf00117213 */ /* 0x004fe20000000000 */
[----:B------:R-:W-:Y:S01]  /*2310*/  IMAD.MOV R63, RZ, RZ, -R63 ;  /* 0x000000ffff3f7224 */ /* 0x000fe200078e0a3f */
[----:B------:R-:W-:Y:S01]  /*2320*/  IABS R71, R231 ;  /* 0x000000e700477213 */ /* 0x000fe20000000000 */
[----:B------:R-:W-:Y:S01]  /*2330*/  IMAD.HI.U32 R70, R6, R73, RZ ;  /* 0x0000004906467227 */ /* 0x000fe200078e00ff */
[----:B---3--:R-:W-:-:S03]  /*2340*/  IABS R5, R248 ;  /* 0x000000f800057213 */ /* 0x008fc60000000000 */
[----:B------:R-:W-:Y:S01]  /*2350*/  IMAD.MOV.U32 R11, RZ, RZ, R17 ;  /* 0x000000ffff0b7224 */ /* 0x000fe200078e0011 */
[----:B----4-:R-:W-:Y:S01]  /*2360*/  IABS R19, R249 ;  /* 0x000000f900137213 */ /* 0x010fe20000000000 */
[----:B------:R-:W-:Y:S02]  /*2370*/  IMAD.MOV.U32 R17, RZ, RZ, R5 ;  /* 0x000000ffff117224 */ /* 0x000fe400078e0005 */
[----:B------:R-:W-:Y:S01]  /*2380*/  IMAD.HI.U32 R5, R4, R11, RZ ;  /* 0x0000000b04057227 */ /* 0x000fe200078e00ff */
[----:B------:R-:W-:-:S03]  /*2390*/  IABS R21, R250 ;  /* 0x000000fa00157213 */ /* 0x000fc60000000000 */
[----:B------:R-:W-:-:S04]  /*23a0*/  IMAD.HI.U32 R7, R4, R17, RZ ;  /* 0x0000001104077227 */ /* 0x000fc800078e00ff */
[----:B------:R-:W-:-:S04]  /*23b0*/  IMAD.HI.U32 R9, R4, R19, RZ ;  /* 0x0000001304097227 */ /* 0x000fc800078e00ff */
[----:B------:R-:W-:-:S04]  /*23c0*/  IMAD.HI.U32 R4, R4, R21, RZ ;  /* 0x0000001504047227 */ /* 0x000fc800078e00ff */
[----:B------:R-:W-:Y:S02]  /*23d0*/  IMAD.MOV R5, RZ, RZ, -R5 ;  /* 0x000000ffff057224 */ /* 0x000fe400078e0a05 */
[----:B------:R-:W-:Y:S02]  /*23e0*/  IMAD.MOV R18, RZ, RZ, -R4 ;  /* 0x000000ffff127224 */ /* 0x000fe400078e0a04 */
[----:B------:R-:W-:Y:S02]  /*23f0*/  IMAD.MOV R7, RZ, RZ, -R7 ;  /* 0x000000ffff077224 */ /* 0x000fe400078e0a07 */
[C---:B------:R-:W-:Y:S01]  /*2400*/  IMAD R4, R16.reuse, R5, R11 ;  /* 0x0000000510047224 */ /* 0x040fe200078e020b */
[----:B------:R-:W-:Y:S01]  /*2410*/  IABS R11, R0 ;  /* 0x00000000000b7213 */ /* 0x000fe20000000000 */
[----:B------:R-:W-:Y:S02]  /*2420*/  IMAD.MOV R9, RZ, RZ, -R9 ;  /* 0x000000ffff097224 */ /* 0x000fe400078e0a09 */
[C---:B------:R-:W-:Y:S01]  /*2430*/  IMAD R5, R16.reuse, R7, R17 ;  /* 0x0000000710057224 */ /* 0x040fe200078e0211 */
[C---:B------:R-:W-:Y:S01]  /*2440*/  ISETP.GT.U32.AND P2, PT, R16.reuse, R4, PT ;  /* 0x000000041000720c */ /* 0x040fe20003f44070 */
[C---:B------:R-:W-:Y:S01]  /*2450*/  IMAD R7, R16.reuse, R9, R19 ;  /* 0x0000000910077224 */ /* 0x040fe200078e0213 */
[----:B------:R-:W-:Y:S01]  /*2460*/  IABS R19, R14 ;  /* 0x0000000e00137213 */ /* 0x000fe20000000000 */
[C---:B------:R-:W-:Y:S01]  /*2470*/  IMAD R9, R16.reuse, R18, R21 ;  /* 0x0000001210097224 */ /* 0x040fe200078e0215 */
[----:B------:R-:W-:Y:S01]  /*2480*/  ISETP.GT.U32.AND P3, PT, R16, R5, PT ;  /* 0x000000051000720c */ /* 0x000fe20003f64070 */
[----:B------:R-:W-:Y:S01]  /*2490*/  IMAD.HI.U32 R0, R6, R11, RZ ;  /* 0x0000000b06007227 */ /* 0x000fe200078e00ff */
[----:B------:R-:W-:-:S02]  /*24a0*/  ISETP.GT.U32.AND P5, PT, R16, R7, PT ;  /* 0x000000071000720c */ /* 0x000fc40003fa4070 */
[----:B------:R-:W-:Y:S01]  /*24b0*/  ISETP.GT.U32.AND P1, PT, R16, R9, PT ;  /* 0x000000091000720c */ /* 0x000fe20003f24070 */
[----:B------:R-:W-:Y:S01]  /*24c0*/  IMAD.MOV R0, RZ, RZ, -R0 ;  /* 0x000000ffff007224 */ /* 0x000fe200078e0a00 */
[----:B------:R-:W-:Y:S01]  /*24d0*/  IABS R17, R12 ;  /* 0x0000000c00117213 */ /* 0x000fe20000000000 */
[----:B------:R-:W-:Y:S01]  /*24e0*/  IMAD.HI.U32 R12, R6, R19, RZ ;  /* 0x00000013060c7227 */ /* 0x000fe200078e00ff */
[----:B------:R-:W-:-:S03]  /*24f0*/  IABS R21, R15 ;  /* 0x0000000f00157213 */ /* 0x000fc60000000000 */
[--C-:B------:R-:W-:Y:S02]  /*2500*/  @!P2 IMAD.IADD R4, R4, 0x1, -R16.reuse ;  /* 0x000000010404a824 */ /* 0x100fe400078e0a10 */
[--C-:B------:R-:W-:Y:S02]  /*2510*/  @!P3 IMAD.IADD R5, R5, 0x1, -R16.reuse ;  /* 0x000000010505b824 */ /* 0x100fe400078e0a10 */
[--C-:B------:R-:W-:Y:S01]  /*2520*/  @!P5 IMAD.IADD R7, R7, 0x1, -R16.reuse ;  /* 0x000000010707d824 */ /* 0x100fe200078e0a10 */
[C---:B------:R-:W-:Y:S01]  /*2530*/  ISETP.GT.U32.AND P4, PT, R16.reuse, R4, PT ;  /* 0x000000041000720c */ /* 0x040fe20003f84070 */
[----:B------:R-:W-:Y:S01]  /*2540*/  @!P1 IMAD.IADD R9, R9, 0x1, -R16 ;  /* 0x0000000109099824 */ /* 0x000fe200078e0a10 */
[----:B------:R-:W-:Y:S01]  /*2550*/  ISETP.GT.U32.AND P3, PT, R16, R5, PT ;  /* 0x000000051000720c */ /* 0x000fe20003f64070 */
[----:B------:R-:W-:Y:S01]  /*2560*/  IMAD R11, R8, R0, R11 ;  /* 0x00000000080b7224 */ /* 0x000fe200078e020b */
[C---:B------:R-:W-:Y:S01]  /*2570*/  ISETP.GT.U32.AND P5, PT, R16.reuse, R7, PT ;  /* 0x000000071000720c */ /* 0x040fe20003fa4070 */
[----:B------:R-:W-:Y:S01]  /*2580*/  IMAD.MOV R12, RZ, RZ, -R12 ;  /* 0x000000ffff0c7224 */ /* 0x000fe200078e0a0c */
[----:B------:R-:W-:Y:S01]  /*2590*/  ISETP.GT.U32.AND P2, PT, R16, R9, PT ;  /* 0x000000091000720c */ /* 0x000fe20003f44070 */
[----:B------:R-:W-:Y:S01]  /*25a0*/  IMAD.HI.U32 R0, R6, R21, RZ ;  /* 0x0000001506007227 */ /* 0x000fe200078e00ff */
[----:B------:R-:W-:-:S03]  /*25b0*/  ISETP.GE.AND P1, PT, R207, RZ, PT ;  /* 0x000000ffcf00720c */ /* 0x000fc60003f26270 */
[----:B------:R-:W-:Y:S02]  /*25c0*/  IMAD R19, R8, R12, R19 ;  /* 0x0000000c08137224 */ /* 0x000fe400078e0213 */
[--C-:B------:R-:W-:Y:S01]  /*25d0*/  @!P4 IMAD.IADD R4, R4, 0x1, -R16.reuse ;  /* 0x000000010404c824 */ /* 0x100fe200078e0a10 */
[C---:B------:R-:W-:Y:S01]  /*25e0*/  ISETP.GT.U32.AND P4, PT, R8.reuse, R23, PT ;  /* 0x000000170800720c */ /* 0x040fe20003f84070 */
[--C-:B------:R-:W-:Y:S01]  /*25f0*/  @!P3 IMAD.IADD R5, R5, 0x1, -R16.reuse ;  /* 0x000000010505b824 */ /* 0x100fe200078e0a10 */
[----:B------:R-:W-:Y:S01]  /*2600*/  ISETP.GT.U32.AND P3, PT, R8, R11, PT ;  /* 0x0000000b0800720c */ /* 0x000fe20003f64070 */
[--C-:B------:R-:W-:Y:S01]  /*2610*/  @!P5 IMAD.IADD R7, R7, 0x1, -R16.reuse ;  /* 0x000000010707d824 */ /* 0x100fe200078e0a10 */
[----:B------:R-:W-:Y:S01]  /*2620*/  ISETP.GE.AND P5, PT, R248, RZ, PT ;  /* 0x000000fff800720c */ /* 0x000fe20003fa6270 */
[----:B------:R-:W-:Y:S01]  /*2630*/  @!P2 IMAD.IADD R9, R9, 0x1, -R16 ;  /* 0x000000010909a824 */ /* 0x000fe200078e0a10 */
[----:B------:R-:W-:Y:S01]  /*2640*/  ISETP.GE.AND P2, PT, R249, RZ, PT ;  /* 0x000000fff900720c */ /* 0x000fe20003f46270 */
[----:B------:R-:W-:Y:S01]  /*2650*/  @!P1 IMAD.MOV R4, RZ, RZ, -R4 ;  /* 0x000000ffff049224 */ /* 0x000fe200078e0a04 */
[----:B------:R-:W-:Y:S01]  /*2660*/  ISETP.GE.AND P1, PT, R250, RZ, PT ;  /* 0x000000fffa00720c */ /* 0x000fe20003f26270 */
[----:B------:R-:W-:Y:S01]  /*2670*/  IMAD.MOV R0, RZ, RZ, -R0 ;  /* 0x000000ffff007224 */ /* 0x000fe200078e0a00 */
[----:B------:R-:W-:Y:S01]  /*2680*/  IABS R16, R158 ;  /* 0x0000009e00107213 */ /* 0x000fe20000000000 */
[----:B------:R-:W-:-:S04]  /*2690*/  IMAD.HI.U32 R10, R6, R17, RZ ;  /* 0x00000011060a7227 */ /* 0x000fc800078e00ff */
[--C-:B------:R-:W-:Y:S01]  /*26a0*/  @!P4 IMAD.IADD R23, R23, 0x1, -R8.reuse ;  /* 0x000000011717c824 */ /* 0x100fe200078e0a08 */
[----:B------:R-:W-:Y:S01]  /*26b0*/  ISETP.NE.AND P4, PT, R2, RZ, PT ;  /* 0x000000ff0200720c */ /* 0x000fe20003f85270 */
[----:B------:R-:W-:Y:S02]  /*26c0*/  @!P3 IMAD.IADD R11, R11, 0x1, -R8 ;  /* 0x000000010b0bb824 */ /* 0x000fe400078e0a08 */
[----:B------:R-:W-:Y:S01]  /*26d0*/  @!P5 IMAD.MOV R5, RZ, RZ, -R5 ;  /* 0x000000ffff05d224 */ /* 0x000fe200078e0a05 */
[C---:B------:R-:W-:Y:S01]  /*26e0*/  ISETP.GT.U32.AND P3, PT, R8.reuse, R23, PT ;  /* 0x000000170800720c */ /* 0x040fe20003f64070 */
[----:B------:R-:W-:Y:S01]  /*26f0*/  @!P2 IMAD.MOV R7, RZ, RZ, -R7 ;  /* 0x000000ffff07a224 */ /* 0x000fe200078e0a07 */
[C---:B------:R-:W-:Y:S01]  /*2700*/  SEL R192, R193.reuse, R4, !P4 ;  /* 0x00000004c1c07207 */ /* 0x040fe20006000000 */
[----:B------:R-:W-:Y:S01]  /*2710*/  @!P1 IMAD.MOV R9, RZ, RZ, -R9 ;  /* 0x000000ffff099224 */ /* 0x000fe200078e0a09 */
[C---:B------:R-:W-:Y:S01]  /*2720*/  SEL R191, R193.reuse, R5, !P4 ;  /* 0x00000005c1bf7207 */ /* 0x040fe20006000000 */
[C---:B------:R-:W-:Y:S01]  /*2730*/  IMAD R21, R8.reuse, R0, R21 ;  /* 0x0000000008157224 */ /* 0x040fe200078e0215 */
[C---:B------:R-:W-:Y:S01]  /*2740*/  SEL R190, R193.reuse, R7, !P4 ;  /* 0x00000007c1be7207 */ /* 0x040fe20006000000 */
[----:B------:R-:W-:Y:S01]  /*2750*/  IMAD.MOV R10, RZ, RZ, -R10 ;  /* 0x000000ffff0a7224 */ /* 0x000fe200078e0a0a */
[----:B------:R-:W-:Y:S01]  /*2760*/  SEL R193, R193, R9, !P4 ;  /* 0x00000009c1c17207 */ /* 0x000fe20006000000 */
[C---:B------:R-:W-:Y:S01]  /*2770*/  IMAD R63, R8.reuse, R63, R69 ;  /* 0x0000003f083f7224 */ /* 0x040fe200078e0245 */
[C---:B------:R-:W-:Y:S01]  /*2780*/  ISETP.GT.U32.AND P4, PT, R8.reuse, R19, PT ;  /* 0x000000130800720c */ /* 0x040fe20003f84070 */
[C---:B------:R-:W-:Y:S01]  /*2790*/  IMAD R17, R8.reuse, R10, R17 ;  /* 0x0000000a08117224 */ /* 0x040fe200078e0211 */
[----:B------:R-:W-:Y:S01]  /*27a0*/  IABS R9, R152 ;  /* 0x0000009800097213 */ /* 0x000fe20000000000 */
[----:B------:R-:W-:Y:S01]  /*27b0*/  @!P3 IMAD.IADD R23, R23, 0x1, -R8 ;  /* 0x000000011717b824 */ /* 0x000fe200078e0a08 */
[C---:B------:R-:W-:Y:S01]  /*27c0*/  ISETP.GT.U32.AND P3, PT, R8.reuse, R21, PT ;  /* 0x000000150800720c */ /* 0x040fe20003f64070 */
[----:B------:R-:W-:Y:S01]  /*27d0*/  IMAD.MOV R72, RZ, RZ, -R70 ;  /* 0x000000ffff487224 */ /* 0x000fe200078e0a46 */
[----:B------:R-:W-:Y:S01]  /*27e0*/  ISETP.GT.U32.AND P2, PT, R8, R17, PT ;  /* 0x000000110800720c */ /* 0x000fe20003f44070 */
[----:B------:R-:W-:Y:S01]  /*27f0*/  IMAD.HI.U32 R4, R6, R9, RZ ;  /* 0x0000000906047227 */ /* 0x000fe200078e00ff */
[----:B------:R-:W-:-:S02]  /*2800*/  IABS R0, R153 ;  /* 0x0000009900007213 */ /* 0x000fc40000000000 */
[C---:B------:R-:W-:Y:S01]  /*2810*/  ISETP.GT.U32.AND P5, PT, R8.reuse, R11, PT ;  /* 0x0000000b0800720c */ /* 0x040fe20003fa4070 */
[----:B------:R-:W-:Y:S01]  /*2820*/  IMAD.MOV R7, RZ, RZ, -R4 ;  /* 0x000000ffff077224 */ /* 0x000fe200078e0a04 */
[----:B------:R-:W-:Y:S01]  /*2830*/  ISETP.GE.AND P1, PT, R13, RZ, PT ;  /* 0x000000ff0d00720c */ /* 0x000fe20003f26270 */
[--C-:B------:R-:W-:Y:S01]  /*2840*/  @!P4 IMAD.IADD R19, R19, 0x1, -R8.reuse ;  /* 0x000000011313c824 */ /* 0x100fe200078e0a08 */
[----:B------:R-:W-:Y:S01]  /*2850*/  IABS R5, R154 ;  /* 0x0000009a00057213 */ /* 0x000fe20000000000 */
[C---:B------:R-:W-:Y:S01]  /*2860*/  IMAD R9, R8.reuse, R7, R9 ;  /* 0x0000000708097224 */ /* 0x040fe200078e0209 */
[----:B------:R-:W-:Y:S01]  /*2870*/  IABS R69, R228 ;  /* 0x000000e400457213 */ /* 0x000fe20000000000 */
[--C-:B------:R-:W-:Y:S01]  /*2880*/  @!P3 IMAD.IADD R21, R21, 0x1, -R8.reuse ;  /* 0x000000011515b824 */ /* 0x100fe200078e0a08 */
[----:B------:R-:W-:Y:S01]  /*2890*/  ISETP.GT.U32.AND P3, PT, R8, R19, PT ;  /* 0x000000130800720c */ /* 0x000fe20003f64070 */
[----:B------:R-:W-:Y:S01]  /*28a0*/  @!P2 IMAD.IADD R17, R17, 0x1, -R8 ;  /* 0x000000011111a824 */ /* 0x000fe200078e0a08 */
[----:B------:R-:W-:Y:S01]  /*28b0*/  ISETP.GE.AND P2, PT, R15, RZ, PT ;  /* 0x000000ff0f00720c */ /* 0x000fe20003f46270 */
[----:B------:R-:W-:-:S02]  /*28c0*/  IMAD.MOV.U32 R15, RZ, RZ, R0 ;  /* 0x000000ffff0f7224 */ /* 0x000fc400078e0000 */
[----:B------:R-:W-:Y:S01]  /*28d0*/  @!P5 IMAD.IADD R11, R11, 0x1, -R8 ;  /* 0x000000010b0bd824 */ /* 0x000fe200078e0a08 */
[----:B------:R-:W-:Y:S01]  /*28e0*/  ISETP.GT.U32.AND P4, PT, R8, R17, PT ;  /* 0x000000110800720c */ /* 0x000fe20003f84070 */
[----:B------:R-:W-:Y:S01]  /*28f0*/  IMAD.HI.U32 R4, R6, R15, RZ ;  /* 0x0000000f06047227 */ /* 0x000fe200078e00ff */
[----:B------:R-:W-:-:S03]  /*2900*/  ISETP.GE.AND P5, PT, R14, RZ, PT ;  /* 0x000000ff0e00720c */ /* 0x000fc60003fa6270 */
[----:B------:R-:W-:Y:S02]  /*2910*/  IMAD.MOV R4, RZ, RZ, -R4 ;  /* 0x000000ffff047224 */ /* 0x000fe400078e0a04 */
[--C-:B------:R-:W-:Y:S01]  /*2920*/  @!P3 IMAD.IADD R19, R19, 0x1, -R8.reuse ;  /* 0x000000011313b824 */ /* 0x100fe200078e0a08 */
[C---:B------:R-:W-:Y:S01]  /*2930*/  ISETP.GT.U32.AND P3, PT, R8.reuse, R9, PT ;  /* 0x000000090800720c */ /* 0x040fe20003f64070 */
[----:B------:R-:W-:Y:S01]  /*2940*/  IMAD R10, R8, R4, R15 ;  /* 0x00000004080a7224 */ /* 0x000fe200078e020f */
[----:B------:R-:W-:Y:S01]  /*2950*/  IABS R15, R155 ;  /* 0x0000009b000f7213 */ /* 0x000fe20000000000 */
[----:B------:R-:W-:Y:S01]  /*2960*/  IMAD.MOV.U32 R0, RZ, RZ, R23 ;  /* 0x000000ffff007224 */ /* 0x000fe200078e0017 */
[----:B------:R-:W-:Y:S01]  /*2970*/  IABS R23, R156 ;  /* 0x0000009c00177213 */ /* 0x000fe20000000000 */
[----:B------:R-:W-:Y:S01]  /*2980*/  @!P4 IMAD.IADD R17, R17, 0x1, -R8 ;  /* 0x000000011111c824 */ /* 0x000fe200078e0a08 */
[----:B------:R-:W-:Y:S01]  /*2990*/  ISETP.GE.AND P4, PT, R153, RZ, PT ;  /* 0x000000ff9900720c */ /* 0x000fe20003f86270 */
[----:B------:R-:W-:-:S02]  /*29a0*/  IMAD.MOV.U32 R2, RZ, RZ, R11 ;  /* 0x000000ffff027224 */ /* 0x000fc400078e000b */
[----:B------:R-:W-:Y:S02]  /*29b0*/  IMAD.MOV.U32 R7, RZ, RZ, R17 ;  /* 0x000000ffff077224 */ /* 0x000fe400078e0011 */
[----:B------:R-:W-:Y:S01]  /*29c0*/  @!P6 IMAD.MOV R2, RZ, RZ, -R2 ;  /* 0x000000ffff02e224 */ /* 0x000fe200078e0a02 */
[----:B------:R-:W-:Y:S01]  /*29d0*/  ISETP.GE.AND P6, PT, R152, RZ, PT ;  /* 0x000000ff9800720c */ /* 0x000fe20003fc6270 */
[----:B------:R-:W-:Y:S02]  /*29e0*/  @!P3 IMAD.IADD R9, R9, 0x1, -R8 ;  /* 0x000000010909b824 */ /* 0x000fe400078e0a08 */
[----:B------:R-:W-:Y:S01]  /*29f0*/  @!P0 IMAD.MOV R7, RZ, RZ, -R7 ;  /* 0x000000ffff078224 */ /* 0x000fe200078e0a07 */
[----:B------:R-:W-:Y:S01]  /*2a00*/  ISETP.GT.U32.AND P0, PT, R8, R10, PT ;  /* 0x0000000a0800720c */ /* 0x000fe20003f04070 */
[----:B------:R-:W-:Y:S01]  /*2a10*/  IMAD.HI.U32 R14, R6, R23, RZ ;  /* 0x00000017060e7227 */ /* 0x000fe200078e00ff */
[----:B------:R-:W-:-:S03]  /*2a20*/  ISETP.GT.U32.AND P3, PT, R8, R9, PT ;  /* 0x000000090800720c */ /* 0x000fc60003f64070 */
[----:B------:R-:W-:Y:S02]  /*2a30*/  IMAD.MOV R14, RZ, RZ, -R14 ;  /* 0x000000ffff0e7224 */ /* 0x000fe400078e0a0e */
[----:B------:R-:W-:Y:S01]  /*2a40*/  @!P1 IMAD.MOV R0, RZ, RZ, -R0 ;  /* 0x000000ffff009224 */ /* 0x000fe200078e0a00 */
[C---:B------:R-:W-:Y:S01]  /*2a50*/  ISETP.GT.U32.AND P1, PT, R8.reuse, R21, PT ;  /* 0x000000150800720c */ /* 0x040fe20003f24070 */
[----:B------:R-:W-:Y:S01]  /*2a60*/  IMAD R14, R8, R14, R23 ;  /* 0x0000000e080e7224 */ /* 0x000fe200078e0217 */
[----:B------:R-:W-:Y:S01]  /*2a70*/  IABS R23, R162 ;  /* 0x000000a200177213 */ /* 0x000fe20000000000 */
[----:B------:R-:W-:Y:S02]  /*2a80*/  IMAD.MOV.U32 R11, RZ, RZ, R5 ;  /* 0x000000ffff0b7224 */ /* 0x000fe400078e0005 */
[--C-:B------:R-:W-:Y:S02]  /*2a90*/  @!P0 IMAD.IADD R10, R10, 0x1, -R8.reuse ;  /* 0x000000010a0a8824 */ /* 0x100fe400078e0a08 */
[----:B------:R-:W-:-:S02]  /*2aa0*/  @!P3 IMAD.IADD R9, R9, 0x1, -R8 ;  /* 0x000000010909b824 */ /* 0x000fc400078e0a08 */
[----:B------:R-:W-:Y:S01]  /*2ab0*/  IMAD.MOV.U32 R17, RZ, RZ, R16 ;  /* 0x000000ffff117224 */ /* 0x000fe200078e0010 */
[C---:B------:R-:W-:Y:S01]  /*2ac0*/  ISETP.GT.U32.AND P0, PT, R8.reuse, R10, PT ;  /* 0x0000000a0800720c */ /* 0x040fe20003f04070 */
[----:B------:R-:W-:Y:S01]  /*2ad0*/  @!P6 IMAD.MOV R9, RZ, RZ, -R9 ;  /* 0x000000ffff09e224 */ /* 0x000fe200078e0a09 */
[----:B------:R-:W-:Y:S01]  /*2ae0*/  ISETP.GT.U32.AND P6, PT, R8, R14, PT ;  /* 0x0000000e0800720c */ /* 0x000fe20003fc4070 */
[----:B------:R-:W-:-:S04]  /*2af0*/  IMAD.HI.U32 R5, R6, R11, RZ ;  /* 0x0000000b06057227 */ /* 0x000fc800078e00ff */
[----:B------:R-:W-:-:S04]  /*2b00*/  IMAD.HI.U32 R16, R6, R17, RZ ;  /* 0x0000001106107227 */ /* 0x000fc800078e00ff */
[----:B------:R-:W-:Y:S02]  /*2b10*/  IMAD.MOV R5, RZ, RZ, -R5 ;  /* 0x000000ffff057224 */ /* 0x000fe400078e0a05 */
[--C-:B------:R-:W-:Y:S01]  /*2b20*/  @!P1 IMAD.IADD R21, R21, 0x1, -R8.reuse ;  /* 0x0000000115159824 */ /* 0x100fe200078e0a08 */
[----:B------:R-:W-:Y:S01]  /*2b30*/  ISETP.GE.AND P1, PT, R154, RZ, PT ;  /* 0x000000ff9a00720c */ /* 0x000fe20003f26270 */
[----:B------:R-:W-:Y:S01]  /*2b40*/  IMAD.MOV.U32 R4, RZ, RZ, R19 ;  /* 0x000000ffff047224 */ /* 0x000fe200078e0013 */
[----:B------:R-:W-:Y:S01]  /*2b50*/  IABS R19, R159 ;  /* 0x0000009f00137213 */ /* 0x000fe20000000000 */
[--C-:B------:R-:W-:Y:S02]  /*2b60*/  @!P0 IMAD.IADD R10, R10, 0x1, -R8.reuse ;  /* 0x000000010a0a8824 */ /* 0x100fe400078e0a08 */
[----:B------:R-:W-:Y:S01]  /*2b70*/  @!P6 IMAD.IADD R14, R14, 0x1, -R8 ;  /* 0x000000010e0ee824 */ /* 0x000fe200078e0a08 */
[----:B------:R-:W-:Y:S01]  /*2b80*/  ISETP.GE.AND P6, PT, R156, RZ, PT ;  /* 0x000000ff9c00720c */ /* 0x000fe20003fc6270 */
[----:B------:R-:W-:-:S02]  /*2b90*/  IMAD.MOV R16, RZ, RZ, -R16 ;  /* 0x000000ffff107224 */ /* 0x000fc400078e0a10 */
[C---:B------:R-:W-:Y:S02]  /*2ba0*/  IMAD R11, R8.reuse, R5, R11 ;  /* 0x00000005080b7224 */ /* 0x040fe400078e020b */
[----:B------:R-:W-:Y:S01]  /*2bb0*/  IMAD.MOV.U32 R5, RZ, RZ, R21 ;  /* 0x000000ffff057224 */ /* 0x000fe200078e0015 */
[----:B------:R-:W-:Y:S01]  /*2bc0*/  IABS R21, R160 ;  /* 0x000000a000157213 */ /* 0x000fe20000000000 */
[----:B------:R-:W-:Y:S01]  /*2bd0*/  @!P4 IMAD.MOV R10, RZ, RZ, -R10 ;  /* 0x000000ffff0ac224 */ /* 0x000fe200078e0a0a */
[C---:B------:R-:W-:Y:S01]  /*2be0*/  ISETP.GT.U32.AND P4, PT, R8.reuse, R14, PT ;  /* 0x0000000e0800720c */ /* 0x040fe20003f84070 */
[----:B------:R-:W-:Y:S02]  /*2bf0*/  IMAD R16, R8, R16, R17 ;  /* 0x0000001008107224 */ /* 0x000fe400078e0211 */
[----:B------:R-:W-:-:S04]  /*2c00*/  IMAD.HI.U32 R17, R6, R19, RZ ;  /* 0x0000001306117227 */ /* 0x000fc800078e00ff */
[----:B------:R-:W-:-:S04]  /*2c10*/  IMAD.HI.U32 R18, R6, R21, RZ ;  /* 0x0000001506127227 */ /* 0x000fc800078e00ff */
[----:B------:R-:W-:Y:S02]  /*2c20*/  IMAD.MOV R17, RZ, RZ, -R17 ;  /* 0x000000ffff117224 */ /* 0x000fe400078e0a11 */
[----:B------:R-:W-:-:S04]  /*2c30*/  IMAD.HI.U32 R12, R6, R15, RZ ;  /* 0x0000000f060c7227 */ /* 0x000fc800078e00ff */
[----:B------:R-:W-:Y:S01]  /*2c40*/  @!P5 IMAD.MOV R4, RZ, RZ, -R4 ;  /* 0x000000ffff04d224 */ /* 0x000fe200078e0a04 */
[C---:B------:R-:W-:Y:S01]  /*2c50*/  ISETP.GT.U32.AND P5, PT, R8.reuse, R11, PT ;  /* 0x0000000b0800720c */ /* 0x040fe20003fa4070 */
[----:B------:R-:W-:Y:S02]  /*2c60*/  IMAD.MOV R18, RZ, RZ, -R18 ;  /* 0x000000ffff127224 */ /* 0x000fe400078e0a12 */
[C---:B------:R-:W-:Y:S02]  /*2c70*/  IMAD R17, R8.reuse, R17, R19 ;  /* 0x0000001108117224 */ /* 0x040fe400078e0213 */
[----:B------:R-:W-:Y:S02]  /*2c80*/  IMAD.MOV R12, RZ, RZ, -R12 ;  /* 0x000000ffff0c7224 */ /* 0x000fe400078e0a0c */
[----:B------:R-:W-:Y:S01]  /*2c90*/  IMAD R18, R8, R18, R21 ;  /* 0x0000001208127224 */ /* 0x000fe200078e0215 */
[----:B------:R-:W-:Y:S01]  /*2ca0*/  IABS R21, R161 ;  /* 0x000000a100157213 */ /* 0x000fe20000000000 */
[----:B------:R-:W-:Y:S01]  /*2cb0*/  @!P4 IMAD.IADD R14, R14, 0x1, -R8 ;  /* 0x000000010e0ec824 */ /* 0x000fe200078e0a08 */
[C---:B------:R-:W-:Y:S01]  /*2cc0*/  ISETP.GT.U32.AND P4, PT, R8.reuse, R17, PT ;  /* 0x000000110800720c */ /* 0x040fe20003f84070 */
[----:B------:R-:W-:-:S02]  /*2cd0*/  IMAD R12, R8, R12, R15 ;  /* 0x0000000c080c7224 */ /* 0x000fc400078e020f */
[----:B------:R-:W-:-:S03]  /*2ce0*/  IMAD.HI.U32 R15, R6, R25, RZ ;  /* 0x00000019060f7227 */ /* 0x000fc600078e00ff */
[C---:B------:R-:W-:Y:S01]  /*2cf0*/  ISETP.GT.U32.AND P3, PT, R8.reuse, R12, PT ;  /* 0x0000000c0800720c */ /* 0x040fe20003f64070 */
[----:B------:R-:W-:Y:S01]  /*2d00*/  @!P6 IMAD.MOV R14, RZ, RZ, -R14 ;  /* 0x000000ffff0ee224 */ /* 0x000fe200078e0a0e */
[C---:B------:R-:W-:Y:S01]  /*2d10*/  ISETP.GT.U32.AND P6, PT, R8.reuse, R18, PT ;  /* 0x000000120800720c */ /* 0x040fe20003fc4070 */
[----:B------:R-:W-:Y:S02]  /*2d20*/  IMAD.MOV R15, RZ, RZ, -R15 ;  /* 0x000000ffff0f7224 */ /* 0x000fe400078e0a0f */
[--C-:B------:R-:W-:Y:S02]  /*2d30*/  @!P5 IMAD.IADD R11, R11, 0x1, -R8.reuse ;  /* 0x000000010b0bd824 */ /* 0x100fe400078e0a08 */
[C---:B------:R-:W-:Y:S01]  /*2d40*/  IMAD R15, R8.reuse, R15, R25 ;  /* 0x0000000f080f7224 */ /* 0x040fe200078e0219 */
[----:B------:R-:W-:Y:S01]  /*2d50*/  IABS R25, R163 ;  /* 0x000000a300197213 */ /* 0x000fe20000000000 */
[----:B------:R-:W-:Y:S01]  /*2d60*/  @!P4 IMAD.IADD R17, R17, 0x1, -R8 ;  /* 0x000000011111c824 */ /* 0x000fe200078e0a08 */
[----:B------:R-:W-:Y:S01]  /*2d70*/  ISETP.GT.U32.AND P5, PT, R8, R11, PT ;  /* 0x0000000b0800720c */ /* 0x000fe20003fa4070 */
[----:B------:R-:W-:Y:S01]  /*2d80*/  IMAD.HI.U32 R19, R6, R21, RZ ;  /* 0x0000001506137227 */ /* 0x000fe200078e00ff */
[----:B------:R-:W-:-:S02]  /*2d90*/  ISETP.GT.U32.AND P0, PT, R8, R15, PT ;  /* 0x0000000f0800720c */ /* 0x000fc40003f04070 */
[----:B------:R-:W-:Y:S01]  /*2da0*/  ISETP.GE.AND P4, PT, R162, RZ, PT ;  /* 0x000000ffa200720c */ /* 0x000fe20003f86270 */
[--C-:B------:R-:W-:Y:S01]  /*2db0*/  @!P6 IMAD.IADD R18, R18, 0x1, -R8.reuse ;  /* 0x000000011212e824 */ /* 0x100fe200078e0a08 */
[----:B------:R-:W-:Y:S01]  /*2dc0*/  ISETP.GT.U32.AND P6, PT, R8, R17, PT ;  /* 0x000000110800720c */ /* 0x000fe20003fc4070 */
[--C-:B------:R-:W-:Y:S02]  /*2dd0*/  @!P3 IMAD.IADD R12, R12, 0x1, -R8.reuse ;  /* 0x000000010c0cb824 */ /* 0x100fe400078e0a08 */
[----:B------:R-:W-:Y:S02]  /*2de0*/  IMAD.MOV R19, RZ, RZ, -R19 ;  /* 0x000000ffff137224 */ /* 0x000fe400078e0a13 */
[----:B------:R-:W-:Y:S01]  /*2df0*/  @!P2 IMAD.MOV R5, RZ, RZ, -R5 ;  /* 0x000000ffff05a224 */ /* 0x000fe200078e0a05 */
[C---:B------:R-:W-:Y:S01]  /*2e00*/  ISETP.GT.U32.AND P3, PT, R8.reuse, R12, PT ;  /* 0x0000000c0800720c */ /* 0x040fe20003f64070 */
[--C-:B------:R-:W-:Y:S01]  /*2e10*/  @!P5 IMAD.IADD R11, R11, 0x1, -R8.reuse ;  /* 0x000000010b0bd824 */ /* 0x100fe200078e0a08 */
[----:B------:R-:W-:Y:S01]  /*2e20*/  ISETP.GE.AND P2, PT, R155, RZ, PT ;  /* 0x000000ff9b00720c */ /* 0x000fe20003f46270 */
[C---:B------:R-:W-:Y:S01]  /*2e30*/  IMAD R19, R8.reuse, R19, R21 ;  /* 0x0000001308137224 */ /* 0x040fe200078e0215 */
[----:B------:R-:W-:Y:S01]  /*2e40*/  ISETP.GT.U32.AND P5, PT, R8, R16, PT ;  /* 0x000000100800720c */ /* 0x000fe20003fa4070 */
[--C-:B------:R-:W-:Y:S01]  /*2e50*/  @!P0 IMAD.IADD R15, R15, 0x1, -R8.reuse ;  /* 0x000000010f0f8824 */ /* 0x100fe200078e0a08 */
[----:B------:R-:W-:Y:S01]  /*2e60*/  ISETP.GE.AND P0, PT, R158, RZ, PT ;  /* 0x000000ff9e00720c */ /* 0x000fe20003f06270 */
[----:B------:R-:W-:Y:S01]  /*2e70*/  @!P6 IMAD.IADD R17, R17, 0x1, -R8 ;  /* 0x000000011111e824 */ /* 0x000fe200078e0a08 */
[C---:B------:R-:W-:Y:S01]  /*2e80*/  ISETP.GT.U32.AND P6, PT, R8.reuse, R19, PT ;  /* 0x000000130800720c */ /* 0x040fe20003fc4070 */
[----:B------:R-:W-:Y:S01]  /*2e90*/  @!P1 IMAD.MOV R11, RZ, RZ, -R11 ;  /* 0x000000ffff0b9224 */ /* 0x000fe200078e0a0b */
[----:B------:R-:W-:Y:S01]  /*2ea0*/  ISETP.GT.U32.AND P1, PT, R8, R15, PT ;  /* 0x0000000f0800720c */ /* 0x000fe20003f24070 */
[----:B------:R-:W-:-:S04]  /*2eb0*/  IMAD.HI.U32 R21, R6, R25, RZ ;  /* 0x0000001906157227 */ /* 0x000fc800078e00ff */
[--C-:B------:R-:W-:Y:S01]  /*2ec0*/  @!P3 IMAD.IADD R12, R12, 0x1, -R8.reuse ;  /* 0x000000010c0cb824 */ /* 0x100fe200078e0a08 */
[----:B------:R-:W-:Y:S01]  /*2ed0*/  ISETP.GE.AND P3, PT, R157, RZ, PT ;  /* 0x000000ff9d00720c */ /* 0x000fe20003f66270 */
[----:B------:R-:W-:Y:S02]  /*2ee0*/  IMAD.MOV R21, RZ, RZ, -R21 ;  /* 0x000000ffff157224 */ /* 0x000fe400078e0a15 */
[----:B------:R-:W-:Y:S02]  /*2ef0*/  @!P5 IMAD.IADD R16, R16, 0x1, -R8 ;  /* 0x000000011010d824 */ /* 0x000fe400078e0a08 */
[----:B------:R-:W-:Y:S01]  /*2f00*/  @!P2 IMAD.MOV R12, RZ, RZ, -R12 ;  /* 0x000000ffff0ca224 */ /* 0x000fe200078e0a0c */
[----:B------:R-:W-:Y:S01]  /*2f10*/  ISETP.GE.AND P2, PT, R159, RZ, PT ;  /* 0x000000ff9f00720c */ /* 0x000fe20003f46270 */
[C---:B------:R-:W-:Y:S01]  /*2f20*/  IMAD R21, R8.reuse, R21, R25 ;  /* 0x0000001508157224 */ /* 0x040fe200078e0219 */
[----:B------:R-:W-:Y:S01]  /*2f30*/  ISETP.GT.U32.AND P5, PT, R8, R16, PT ;  /* 0x000000100800720c */ /* 0x000fe20003fa4070 */
[----:B------:R-:W-:-:S02]  /*2f40*/  @!P6 IMAD.IADD R19, R19, 0x1, -R8 ;  /* 0x000000011313e824 */ /* 0x000fc400078e0a08 */
[----:B------:R-:W-:Y:S01]  /*2f50*/  @!P1 IMAD.IADD R15, R15, 0x1, -R8 ;  /* 0x000000010f0f9824 */ /* 0x000fe200078e0a08 */
[----:B------:R-:W-:Y:S01]  /*2f60*/  ISETP.GT.U32.AND P6, PT, R8, R21, PT ;  /* 0x000000150800720c */ /* 0x000fe20003fc4070 */
[----:B------:R-:W-:Y:S01]  /*2f70*/  IMAD.HI.U32 R20, R6, R23, RZ ;  /* 0x0000001706147227 */ /* 0x000fe200078e00ff */
[----:B------:R-:W-:-:S03]  /*2f80*/  ISETP.GE.AND P1, PT, R160, RZ, PT ;  /* 0x000000ffa000720c */ /* 0x000fc60003f26270 */
[----:B------:R-:W-:Y:S01]  /*2f90*/  @!P3 IMAD.MOV R15, RZ, RZ, -R15 ;  /* 0x000000ffff0fb224 */ /* 0x000fe200078e0a0f */
[C---:B------:R-:W-:Y:S01]  /*2fa0*/  ISETP.GT.U32.AND P3, PT, R8.reuse, R18, PT ;  /* 0x000000120800720c */ /* 0x040fe20003f64070 */
[----:B------:R-:W-:Y:S01]  /*2fb0*/  @!P2 IMAD.MOV R17, RZ, RZ, -R17 ;  /* 0x000000ffff11a224 */ /* 0x000fe200078e0a11 */
[----:B------:R-:W-:Y:S01]  /*2fc0*/  ISETP.GT.U32.AND P2, PT, R8, R19, PT ;  /* 0x000000130800720c */ /* 0x000fe20003f44070 */
[----:B------:R-:W-:Y:S02]  /*2fd0*/  IMAD.MOV R20, RZ, RZ, -R20 ;  /* 0x000000ffff147224 */ /* 0x000fe400078e0a14 */
[--C-:B------:R-:W-:Y:S01]  /*2fe0*/  @!P5 IMAD.IADD R16, R16, 0x1, -R8.reuse ;  /* 0x000000011010d824 */ /* 0x100fe200078e0a08 */
[----:B------:R-:W-:Y:S01]  /*2ff0*/  ISETP.GE.AND P5, PT, R161, RZ, PT ;  /* 0x000000ffa100720c */ /* 0x000fe20003fa6270 */
[----:B------:R-:W-:Y:S02]  /*3000*/  @!P6 IMAD.IADD R21, R21, 0x1, -R8 ;  /* 0x000000011515e824 */ /* 0x000fe400078e0a08 */
[----:B------:R-:W-:-:S02]  /*3010*/  IMAD R20, R8, R20, R23 ;  /* 0x0000001408147224 */ /* 0x000fc400078e0217 */
[----:B------:R-:W-:Y:S01]  /*3020*/  IMAD.HI.U32 R25, R6, R33, RZ ;  /* 0x0000002106197227 */ /* 0x000fe200078e00ff */
[----:B------:R-:W-:-:S03]  /*3030*/  ISETP.GT.U32.AND P6, PT, R8, R21, PT ;  /* 0x000000150800720c */ /* 0x000fc60003fc4070 */
[--C-:B------:R-:W-:Y:S01]  /*3040*/  @!P3 IMAD.IADD R18, R18, 0x1, -R8.reuse ;  /* 0x000000011212b824 */ /* 0x100fe200078e0a08 */
[C---:B------:R-:W-:Y:S01]  /*3050*/  ISETP.GT.U32.AND P3, PT, R8.reuse, R20, PT ;  /* 0x000000140800720c */ /* 0x040fe20003f64070 */
[----:B------:R-:W-:Y:S02]  /*3060*/  IMAD.MOV R25, RZ, RZ, -R25 ;  /* 0x000000ffff197224 */ /* 0x000fe400078e0a19 */
[--C-:B------:R-:W-:Y:S01]  /*3070*/  @!P2 IMAD.IADD R19, R19, 0x1, -R8.reuse ;  /* 0x000000011313a824 */ /* 0x100fe200078e0a08 */
[C---:B------:R-:W-:Y:S01]  /*3080*/  ISETP.GT.U32.AND P2, PT, R8.reuse, R22, PT ;  /* 0x000000160800720c */ /* 0x040fe20003f44070 */
[C---:B------:R-:W-:Y:S01]  /*3090*/  IMAD R25, R8.reuse, R25, R33 ;  /* 0x0000001908197224 */ /* 0x040fe200078e0221 */
[----:B------:R-:W-:Y:S01]  /*30a0*/  IABS R33, R171 ;  /* 0x000000ab00217213 */ /* 0x000fe20000000000 */
[----:B------:R-:W-:Y:S01]  /*30b0*/  @!P5 IMAD.MOV R19, RZ, RZ, -R19 ;  /* 0x000000ffff13d224 */ /* 0x000fe200078e0a13 */
[C---:B------:R-:W-:Y:S01]  /*30c0*/  ISETP.GT.U32.AND P5, PT, R8.reuse, R24, PT ;  /* 0x000000180800720c */ /* 0x040fe20003fa4070 */
[----:B------:R-:W-:Y:S01]  /*30d0*/  @!P6 IMAD.IADD R21, R21, 0x1, -R8 ;  /* 0x000000011515e824 */ /* 0x000fe200078e0a08 */
[----:B------:R-:W-:Y:S01]  /*30e0*/  ISETP.GT.U32.AND P6, PT, R8, R25, PT ;  /* 0x000000190800720c */ /* 0x000fe20003fc4070 */
[----:B------:R-:W-:-:S04]  /*30f0*/  IMAD.HI.U32 R23, R6, R29, RZ ;  /* 0x0000001d06177227 */ /* 0x000fc800078e00ff */
[----:B------:R-:W-:Y:S02]  /*3100*/  @!P3 IMAD.IADD R20, R20, 0x1, -R8 ;  /* 0x000000011414b824 */ /* 0x000fe400078e0a08 */
[----:B------:R-:W-:Y:S02]  /*3110*/  IMAD.MOV R23, RZ, RZ, -R23 ;  /* 0x000000ffff177224 */ /* 0x000fe400078e0a17 */
[----:B------:R-:W-:Y:S01]  /*3120*/  @!P0 IMAD.MOV R16, RZ, RZ, -R16 ;  /* 0x000000ffff108224 */ /* 0x000fe200078e0a10 */
[C---:B------:R-:W-:Y:S01]  /*3130*/  ISETP.GT.U32.AND P3, PT, R8.reuse, R20, PT ;  /* 0x000000140800720c */ /* 0x040fe20003f64070 */
[----:B------:R-:W-:Y:S01]  /*3140*/  IMAD R23, R8, R23, R29 ;  /* 0x0000001708177224 */ /* 0x000fe200078e021d */
[----:B------:R-:W-:Y:S01]  /*3150*/  IABS R29, R169 ;  /* 0x000000a9001d7213 */ /* 0x000fe20000000000 */
[--C-:B------:R-:W-:Y:S01]  /*3160*/  @!P5 IMAD.IADD R24, R24, 0x1, -R8.reuse ;  /* 0x000000011818d824 */ /* 0x100fe200078e0a08 */
[----:B------:R-:W-:Y:S01]  /*3170*/  ISETP.GE.AND P0, PT, R163, RZ, PT ;  /* 0x000000ffa300720c */ /* 0x000fe20003f06270 */
[----:B------:R-:W-:-:S02]  /*3180*/  @!P6 IMAD.IADD R25, R25, 0x1, -R8 ;  /* 0x000000011919e824 */ /* 0x000fc400078e0a08 */
[----:B------:R-:W-:Y:S01]  /*3190*/  IMAD.HI.U32 R27, R6, R29, RZ ;  /* 0x0000001d061b7227 */ /* 0x000fe200078e00ff */
[----:B------:R-:W-:-:S03]  /*31a0*/  ISETP.GT.U32.AND P6, PT, R8, R24, PT ;  /* 0x000000180800720c */ /* 0x000fc60003fc4070 */
[----:B------:R-:W-:Y:S02]  /*31b0*/  IMAD.MOV R27, RZ, RZ, -R27 ;  /* 0x000000ffff1b7224 */ /* 0x000fe400078e0a1b */
[----:B------:R-:W-:Y:S01]  /*31c0*/  @!P3 IMAD.IADD R20, R20, 0x1, -R8 ;  /* 0x000000011414b824 */ /* 0x000fe200078e0a08 */
[C---:B------:R-:W-:Y:S01]  /*31d0*/  ISETP.GT.U32.AND P3, PT, R8.reuse, R23, PT ;  /* 0x000000170800720c */ /* 0x040fe20003f64070 */
[----:B------:R-:W-:Y:S02]  /*31e0*/  IMAD R27, R8, R27, R29 ;  /* 0x0000001b081b7224 */ /* 0x000fe400078e021d */
[----:B------:R-:W-:Y:S01]  /*31f0*/  @!P4 IMAD.MOV R20, RZ, RZ, -R20 ;  /* 0x000000ffff14c224 */ /* 0x000fe200078e0a14 */
[----:B------:R-:W-:Y:S01]  /*3200*/  ISETP.GE.AND P4, PT, R165, RZ, PT ;  /* 0x000000ffa500720c */ /* 0x000fe20003f86270 */
[----:B------:R-:W-:-:S04]  /*3210*/  IMAD.HI.U32 R29, R6, R33, RZ ;  /* 0x00000021061d7227 */ /* 0x000fc800078e00ff */
[--C-:B------:R-:W-:Y:S01]  /*3220*/  @!P6 IMAD.IADD R24, R24, 0x1, -R8.reuse ;  /* 0x000000011818e824 */ /* 0x100fe200078e0a08 */
[C---:B------:R-:W-:Y:S01]  /*3230*/  ISETP.GT.U32.AND P6, PT, R8.reuse, R27, PT ;  /* 0x0000001b0800720c */ /* 0x040fe20003fc4070 */
[----:B------:R-:W-:Y:S02]  /*3240*/  IMAD.MOV R29, RZ, RZ, -R29 ;  /* 0x000000ffff1d7224 */ /* 0x000fe400078e0a1d */
[--C-:B------:R-:W-:Y:S02]  /*3250*/  @!P3 IMAD.IADD R23, R23, 0x1, -R8.reuse ;  /* 0x000000011717b824 */ /* 0x100fe400078e0a08 */
[----:B------:R-:W-:Y:S01]  /*3260*/  IMAD R29, R8, R29, R33 ;  /* 0x0000001d081d7224 */ /* 0x000fe200078e0221 */
[----:B------:R-:W-:Y:S01]  /*3270*/  IABS R33, R173 ;  /* 0x000000ad00217213 */ /* 0x000fe20000000000 */
[----:B------:R-:W-:Y:S01]  /*3280*/  @!P2 IMAD.IADD R22, R22, 0x1, -R8 ;  /* 0x000000011616a824 */ /* 0x000fe200078e0a08 */
[C---:B------:R-:W-:Y:S01]  /*3290*/  ISETP.GT.U32.AND P5, PT, R8.reuse, R23, PT ;  /* 0x000000170800720c */ /* 0x040fe20003fa4070 */
[----:B------:R-:W-:Y:S01]  /*32a0*/  @!P0 IMAD.MOV R21, RZ, RZ, -R21 ;  /* 0x000000ffff158224 */ /* 0x000fe200078e0a15 */
[----:B------:R-:W-:Y:S01]  /*32b0*/  ISETP.GT.U32.AND P0, PT, R8, R25, PT ;  /* 0x000000190800720c */ /* 0x000fe20003f04070 */
[----:B------:R-:W-:Y:S01]  /*32c0*/  IMAD.HI.U32 R31, R6, R33, RZ ;  /* 0x00000021061f7227 */ /* 0x000fe200078e00ff */
[----:B------:R-:W-:-:S02]  /*32d0*/  ISETP.GT.U32.AND P3, PT, R8, R22, PT ;  /* 0x000000160800720c */ /* 0x000fc40003f64070 */
[----:B------:R-:W-:Y:S01]  /*32e0*/  ISETP.GE.AND P2, PT, R166, RZ, PT ;  /* 0x000000ffa600720c */ /* 0x000fe20003f46270 */
[----:B------:R-:W-:Y:S02]  /*32f0*/  @!P6 IMAD.IADD R27, R27, 0x1, -R8 ;  /* 0x000000011b1be824 */ /* 0x000fe400078e0a08 */
[----:B------:R-:W-:Y:S02]  /*3300*/  IMAD.MOV R31, RZ, RZ, -R31 ;  /* 0x000000ffff1f7224 */ /* 0x000fe400078e0a1f */
[----:B------:R-:W-:Y:S01]  /*3310*/  @!P1 IMAD.MOV R18, RZ, RZ, -R18 ;  /* 0x000000ffff129224 */ /* 0x000fe200078e0a12 */
[C---:B------:R-:W-:Y:S01]  /*3320*/  ISETP.GT.U32.AND P6, PT, R8.reuse, R27, PT ;  /* 0x0000001b0800720c */ /* 0x040fe20003fc4070 */
[--C-:B------:R-:W-:Y:S01]  /*3330*/  @!P5 IMAD.IADD R23, R23, 0x1, -R8.reuse ;  /* 0x000000011717d824 */ /* 0x100fe200078e0a08 */
[C---:B------:R-:W-:Y:S01]  /*3340*/  ISETP.GT.U32.AND P5, PT, R8.reuse, R26, PT ;  /* 0x0000001a0800720c */ /* 0x040fe20003fa4070 */
[----:B------:R-:W-:Y:S01]  /*3350*/  IMAD R31, R8, R31, R33 ;  /* 0x0000001f081f7224 */ /* 0x000fe200078e0221 */
[----:B------:R-:W-:Y:S01]  /*3360*/  ISETP.GE.AND P1, PT, R164, RZ, PT ;  /* 0x000000ffa400720c */ /* 0x000fe20003f26270 */
[----:B------:R-:W-:Y:S01]  /*3370*/  @!P4 IMAD.MOV R23, RZ, RZ, -R23 ;  /* 0x000000ffff17c224 */ /* 0x000fe200078e0a17 */
[----:B------:R-:W-:Y:S01]  /*3380*/  ISETP.GT.U32.AND P4, PT, R8, R28, PT ;  /* 0x0000001c0800720c */ /* 0x000fe20003f84070 */
[--C-:B------:R-:W-:Y:S01]  /*3390*/  @!P3 IMAD.IADD R22, R22, 0x1, -R8.reuse ;  /* 0x000000011616b824 */ /* 0x100fe200078e0a08 */
[----:B------:R-:W-:Y:S01]  /*33a0*/  ISETP.GE.AND P3, PT, R167, RZ, PT ;  /* 0x000000ffa700720c */ /* 0x000fe20003f66270 */
[----:B------:R-:W-:Y:S01]  /*33b0*/  @!P0 IMAD.IADD R25, R25, 0x1, -R8 ;  /* 0x0000000119198824 */ /* 0x000fe200078e0a08 */
[----:B------:R-:W-:Y:S01]  /*33c0*/  ISETP.GE.AND P0, PT, R168, RZ, PT ;  /* 0x000000ffa800720c */ /* 0x000fe20003f06270 */
[----:B------:R-:W-:Y:S01]  /*33d0*/  @!P2 IMAD.MOV R24, RZ, RZ, -R24 ;  /* 0x000000ffff18a224 */ /* 0x000fe200078e0a18 */
[----:B------:R-:W-:Y:S01]  /*33e0*/  ISETP.GE.AND P2, PT, R170, RZ, PT ;  /* 0x000000ffaa00720c */ /* 0x000fe20003f46270 */
[----:B------:R-:W-:Y:S01]  /*33f0*/  @!P6 IMAD.IADD R27, R27, 0x1, -R8 ;  /* 0x000000011b1be824 */ /* 0x000fe200078e0a08 */
[----:B------:R-:W-:Y:S01]  /*3400*/  ISETP.GT.U32.AND P6, PT, R8, R29, PT ;  /* 0x0000001d0800720c */ /* 0x000fe20003fc4070 */
[----:B------:R-:W-:-:S04]  /*3410*/  IMAD.HI.U32 R33, R6, R39, RZ ;  /* 0x0000002706217227 */ /* 0x000fc800078e00ff */
[--C-:B------:R-:W-:Y:S02]  /*3420*/  @!P4 IMAD.IADD R28, R28, 0x1, -R8.reuse ;  /* 0x000000011c1cc824 */ /* 0x100fe400078e0a08 */
[----:B------:R-:W-:Y:S01]  /*3430*/  @!P3 IMAD.MOV R25, RZ, RZ, -R25 ;  /* 0x000000ffff19b224 */ /* 0x000fe200078e0a19 */
[----:B------:R-:W-:Y:S01]  /*3440*/  ISETP.GE.AND P3, PT, R171, RZ, PT ;  /* 0x000000ffab00720c */ /* 0x000fe20003f66270 */
[----:B------:R-:W-:Y:S01]  /*3450*/  IMAD.MOV R33, RZ, RZ, -R33 ;  /* 0x000000ffff217224 */ /* 0x000fe200078e0a21 */
[----:B------:R-:W-:Y:S01]  /*3460*/  ISETP.GT.U32.AND P4, PT, R8, R28, PT ;  /* 0x0000001c0800720c */ /* 0x000fe20003f84070 */
[--C-:B------:R-:W-:Y:S01]  /*3470*/  @!P5 IMAD.IADD R26, R26, 0x1, -R8.reuse ;  /* 0x000000011a1ad824 */ /* 0x100fe200078e0a08 */
[----:B------:R-:W-:Y:S01]  /*3480*/  ISETP.GE.AND P5, PT, R169, RZ, PT ;  /* 0x000000ffa900720c */ /* 0x000fe20003fa6270 */
[----:B------:R-:W-:Y:S02]  /*3490*/  @!P6 IMAD.IADD R29, R29, 0x1, -R8 ;  /* 0x000000011d1de824 */ /* 0x000fe400078e0a08 */
[C---:B------:R-:W-:Y:S01]  /*34a0*/  IMAD R33, R8.reuse, R33, R39 ;  /* 0x0000002108217224 */ /* 0x040fe200078e0227 */
[----:B------:R-:W-:Y:S01]  /*34b0*/  IABS R39, R178 ;  /* 0x000000b200277213 */ /* 0x000fe20000000000 */
[----:B------:R-:W-:Y:S01]  /*34c0*/  @!P1 IMAD.MOV R22, RZ, RZ, -R22 ;  /* 0x000000ffff169224 */ /* 0x000fe200078e0a16 */
[----:B------:R-:W-:Y:S01]  /*34d0*/  ISETP.GT.U32.AND P6, PT, R8, R29, PT ;  /* 0x0000001d0800720c */ /* 0x000fe20003fc4070 */
[----:B------:R-:W-:Y:S01]  /*34e0*/  IMAD.HI.U32 R66, R6, R69, RZ ;  /* 0x0000004506427227 */ /* 0x000fe200078e00ff */
[----:B------:R-:W-:-:S03]  /*34f0*/  ISETP.GT.U32.AND P1, PT, R8, R26, PT ;  /* 0x0000001a0800720c */ /* 0x000fc60003f24070 */
[----:B------:R-:W-:Y:S01]  /*3500*/  @!P4 IMAD.IADD R28, R28, 0x1, -R8 ;  /* 0x000000011c1cc824 */ /* 0x000fe200078e0a08 */
[----:B------:R-:W-:Y:S01]  /*3510*/  ISETP.GT.U32.AND P4, PT, R8, R30, PT ;  /* 0x0000001e0800720c */ /* 0x000fe20003f84070 */
[----:B------:R-:W-:-:S04]  /*3520*/  IMAD.HI.U32 R36, R6, R39, RZ ;  /* 0x0000002706247227 */ /* 0x000fc800078e00ff */
[----:B------:R-:W-:Y:S02]  /*3530*/  @!P2 IMAD.MOV R28, RZ, RZ, -R28 ;  /* 0x000000ffff1ca224 */ /* 0x000fe400078e0a1c */
[----:B------:R-:W-:Y:S01]  /*3540*/  @!P6 IMAD.IADD R29, R29, 0x1, -R8 ;  /* 0x000000011d1de824 */ /* 0x000fe200078e0a08 */
[C---:B------:R-:W-:Y:S01]  /*3550*/  ISETP.GT.U32.AND P6, PT, R8.reuse, R31, PT ;  /* 0x0000001f0800720c */ /* 0x040fe20003fc4070 */
[----:B------:R-:W-:Y:S02]  /*3560*/  IMAD.MOV R36, RZ, RZ, -R36 ;  /* 0x000000ffff247224 */ /* 0x000fe400078e0a24 */
[----:B------:R-:W-:Y:S01]  /*3570*/  @!P3 IMAD.MOV R29, RZ, RZ, -R29 ;  /* 0x000000ffff1db224 */ /* 0x000fe200078e0a1d */
[----:B------:R-:W-:Y:S01]  /*3580*/  ISETP.GT.U32.AND P3, PT, R8, R32, PT ;  /* 0x000000200800720c */ /* 0x000fe20003f64070 */
[----:B------:R-:W-:Y:S01]  /*3590*/  @!P4 IMAD.IADD R30, R30, 0x1, -R8 ;  /* 0x000000011e1ec824 */ /* 0x000fe200078e0a08 */
[----:B------:R-:W-:Y:S01]  /*35a0*/  ISETP.GE.AND P4, PT, R175, RZ, PT ;  /* 0x000000ffaf00720c */ /* 0x000fe20003f86270 */
[----:B------:R-:W-:-:S02]  /*35b0*/  IMAD R36, R8, R36, R39 ;  /* 0x0000002408247224 */ /* 0x000fc400078e0227 */
[----:B------:R-:W-:Y:S01]  /*35c0*/  @!P1 IMAD.IADD R26, R26, 0x1, -R8 ;  /* 0x000000011a1a9824 */ /* 0x000fe200078e0a08 */
[----:B------:R-:W-:Y:S01]  /*35d0*/  ISETP.GE.AND P1, PT, R172, RZ, PT ;  /* 0x000000ffac00720c */ /* 0x000fe20003f26270 */
[----:B------:R-:W-:-:S04]  /*35e0*/  IMAD.HI.U32 R39, R6, R45, RZ ;  /* 0x0000002d06277227 */ /* 0x000fc800078e00ff */
[--C-:B------:R-:W-:Y:S01]  /*35f0*/  @!P6 IMAD.IADD R31, R31, 0x1, -R8.reuse ;  /* 0x000000011f1fe824 */ /* 0x100fe200078e0a08 */
[----:B------:R-:W-:Y:S01]  /*3600*/  ISETP.GT.U32.AND P6, PT, R8, R30, PT ;  /* 0x0000001e0800720c */ /* 0x000fe20003fc4070 */
[----:B------:R-:W-:Y:S01]  /*3610*/  @!P3 IMAD.IADD R32, R32, 0x1, -R8 ;  /* 0x000000012020b824 */ /* 0x000fe200078e0a08 */
[C---:B------:R-:W-:Y:S01]  /*3620*/  ISETP.GT.U32.AND P3, PT, R8.reuse, R35, PT ;  /* 0x000000230800720c */ /* 0x040fe20003f64070 */
[----:B------:R-:W-:Y:S01]  /*3630*/  @!P0 IMAD.MOV R26, RZ, RZ, -R26 ;  /* 0x000000ffff1a8224 */ /* 0x000fe200078e0a1a */
[----:B------:R-:W-:Y:S01]  /*3640*/  ISETP.GT.U32.AND P2, PT, R8, R31, PT ;  /* 0x0000001f0800720c */ /* 0x000fe20003f44070 */
[----:B------:R-:W-:Y:S01]  /*3650*/  IMAD.MOV R39, RZ, RZ, -R39 ;  /* 0x000000ffff277224 */ /* 0x000fe200078e0a27 */
[----:B------:R-:W-:Y:S01]  /*3660*/  ISETP.GE.AND P0, PT, R173, RZ, PT ;  /* 0x000000ffad00720c */ /* 0x000fe20003f06270 */
[----:B------:R-:W-:Y:S01]  /*3670*/  @!P5 IMAD.MOV R27, RZ, RZ, -R27 ;  /* 0x000000ffff1bd224 */ /* 0x000fe200078e0a1b */
[----:B------:R-:W-:Y:S01]  /*3680*/  ISETP.GE.AND P5, PT, R174, RZ, PT ;  /* 0x000000ffae00720c */ /* 0x000fe20003fa6270 */
[----:B------:R-:W-:Y:S01]  /*3690*/  IMAD R39, R8, R39, R45 ;  /* 0x0000002708277224 */ /* 0x000fe200078e022d */
[----:B------:R-:W-:Y:S01]  /*36a0*/  IABS R45, R183 ;  /* 0x000000b7002d7213 */ /* 0x000fe20000000000 */
[----:B------:R-:W-:-:S02]  /*36b0*/  IMAD.MOV R66, RZ, RZ, -R66 ;  /* 0x000000ffff427224 */ /* 0x000fc400078e0a42 */
[--C-:B------:R-:W-:Y:S01]  /*36c0*/  @!P6 IMAD.IADD R30, R30, 0x1, -R8.reuse ;  /* 0x000000011e1ee824 */ /* 0x100fe200078e0a08 */
[C---:B------:R-:W-:Y:S01]  /*36d0*/  ISETP.GT.U32.AND P6, PT, R8.reuse, R33, PT ;  /* 0x000000210800720c */ /* 0x040fe20003fc4070 */
[--C-:B------:R-:W-:Y:S02]  /*36e0*/  @!P3 IMAD.IADD R35, R35, 0x1, -R8.reuse ;  /* 0x000000012323b824 */ /* 0x100fe400078e0a08 */
[----:B------:R-:W-:Y:S01]  /*36f0*/  @!P2 IMAD.IADD R31, R31, 0x1, -R8 ;  /* 0x000000011f1fa824 */ /* 0x000fe200078e0a08 */
[----:B------:R-:W-:Y:S01]  /*3700*/  ISETP.GT.U32.AND P2, PT, R8, R34, PT ;  /* 0x000000220800720c */ /* 0x000fe20003f44070 */
[----:B------:R-:W-:Y:S02]  /*3710*/  @!P1 IMAD.MOV R30, RZ, RZ, -R30 ;  /* 0x000000ffff1e9224 */ /* 0x000fe400078e0a1e */
[----:B------:R-:W-:Y:S02]  /*3720*/  @!P0 IMAD.MOV R31, RZ, RZ, -R31 ;  /* 0x000000ffff1f8224 */ /* 0x000fe400078e0a1f */
[----:B------:R-:W-:-:S04]  /*3730*/  IMAD.HI.U32 R41, R6, R45, RZ ;  /* 0x0000002d06297227 */ /* 0x000fc800078e00ff */
[--C-:B------:R-:W-:Y:S01]  /*3740*/  @!P6 IMAD.IADD R33, R33, 0x1, -R8.reuse ;  /* 0x000000012121e824 */ /* 0x100fe200078e0a08 */
[----:B------:R-:W-:Y:S01]  /*3750*/  ISETP.GT.U32.AND P6, PT, R8, R36, PT ;  /* 0x000000240800720c */ /* 0x000fe20003fc4070 */
[----:B------:R-:W-:Y:S02]  /*3760*/  IMAD.MOV R41, RZ, RZ, -R41 ;  /* 0x000000ffff297224 */ /* 0x000fe400078e0a29 */
[----:B------:R-:W-:Y:S01]  /*3770*/  @!P2 IMAD.IADD R34, R34, 0x1, -R8 ;  /* 0x000000012222a824 */ /* 0x000fe200078e0a08 */
[C---:B------:R-:W-:Y:S01]  /*3780*/  ISETP.GT.U32.AND P2, PT, R8.reuse, R32, PT ;  /* 0x000000200800720c */ /* 0x040fe20003f44070 */
[C---:B------:R-:W-:Y:S01]  /*3790*/  IMAD R41, R8.reuse, R41, R45 ;  /* 0x0000002908297224 */ /* 0x040fe200078e022d */
[----:B------:R-:W-:Y:S01]  /*37a0*/  ISETP.GT.U32.AND P1, PT, R8, R33, PT ;  /* 0x000000210800720c */ /* 0x000fe20003f24070 */
[----:B------:R-:W-:Y:S01]  /*37b0*/  IMAD.HI.U32 R45, R6, R51, RZ ;  /* 0x00000033062d7227 */ /* 0x000fe200078e00ff */
[----:B------:R-:W-:-:S03]  /*37c0*/  ISETP.GT.U32.AND P3, PT, R8, R34, PT ;  /* 0x000000220800720c */ /* 0x000fc60003f64070 */
[----:B------:R-:W-:Y:S02]  /*37d0*/  IMAD.MOV R45, RZ, RZ, -R45 ;  /* 0x000000ffff2d7224 */ /* 0x000fe400078e0a2d */
[--C-:B------:R-:W-:Y:S01]  /*37e0*/  @!P6 IMAD.IADD R36, R36, 0x1, -R8.reuse ;  /* 0x000000012424e824 */ /* 0x100fe200078e0a08 */
[C---:B------:R-:W-:Y:S01]  /*37f0*/  ISETP.GT.U32.AND P6, PT, R8.reuse, R35, PT ;  /* 0x000000230800720c */ /* 0x040fe20003fc4070 */
[----:B------:R-:W-:Y:S01]  /*3800*/  IMAD R45, R8, R45, R51 ;  /* 0x0000002d082d7224 */ /* 0x000fe200078e0233 */
[----:B------:R-:W-:Y:S01]  /*3810*/  IABS R51, R210 ;  /* 0x000000d200337213 */ /* 0x000fe20000000000 */
[--C-:B------:R-:W-:Y:S01]  /*3820*/  @!P2 IMAD.IADD R32, R32, 0x1, -R8.reuse ;  /* 0x000000012020a824 */ /* 0x100fe200078e0a08 */
[C---:B------:R-:W-:Y:S01]  /*3830*/  ISETP.GT.U32.AND P2, PT, R8.reuse, R37, PT ;  /* 0x000000250800720c */ /* 0x040fe20003f44070 */
[--C-:B------:R-:W-:Y:S01]  /*3840*/  @!P1 IMAD.IADD R33, R33, 0x1, -R8.reuse ;  /* 0x0000000121219824 */ /* 0x100fe200078e0a08 */
[----:B------:R-:W-:Y:S01]  /*3850*/  ISETP.GT.U32.AND P0, PT, R8, R36, PT ;  /* 0x000000240800720c */ /* 0x000fe20003f04070 */
[----:B------:R-:W-:Y:S01]  /*3860*/  @!P3 IMAD.IADD R34, R34, 0x1, -R8 ;  /* 0x000000012222b824 */ /* 0x000fe200078e0a08 */
[----:B------:R-:W-:Y:S01]  /*3870*/  ISETP.GT.U32.AND P1, PT, R8, R38, PT ;  /* 0x000000260800720c */ /* 0x000fe20003f24070 */
[----:B------:R-:W-:Y:S01]  /*3880*/  @!P4 IMAD.MOV R33, RZ, RZ, -R33 ;  /* 0x000000ffff21c224 */ /* 0x000fe200078e0a21 */
[----:B------:R-:W-:Y:S01]  /*3890*/  ISETP.GE.AND P3, PT, R176, RZ, PT ;  /* 0x000000ffb000720c */ /* 0x000fe20003f66270 */
[----:B------:R-:W-:Y:S01]  /*38a0*/  @!P5 IMAD.MOV R32, RZ, RZ, -R32 ;  /* 0x000000ffff20d224 */ /* 0x000fe200078e0a20 */
[C---:B------:R-:W-:Y:S01]  /*38b0*/  ISETP.GT.U32.AND P4, PT, R8.reuse, R40, PT ;  /* 0x000000280800720c */ /* 0x040fe20003f84070 */
[----:B------:R-:W-:Y:S01]  /*38c0*/  @!P6 IMAD.IADD R35, R35, 0x1, -R8 ;  /* 0x000000012323e824 */ /* 0x000fe200078e0a08 */
[----:B------:R-:W-:Y:S01]  /*38d0*/  ISETP.GT.U32.AND P6, PT, R8, R39, PT ;  /* 0x000000270800720c */ /* 0x000fe20003fc4070 */
[----:B------:R-:W-:-:S04]  /*38e0*/  IMAD.HI.U32 R48, R6, R51, RZ ;  /* 0x0000003306307227 */ /* 0x000fc800078e00ff */
[--C-:B------:R-:W-:Y:S01]  /*38f0*/  @!P2 IMAD.IADD R37, R37, 0x1, -R8.reuse ;  /* 0x000000012525a824 */ /* 0x100fe200078e0a08 */
[----:B------:R-:W-:Y:S01]  /*3900*/  ISETP.GE.AND P2, PT, R178, RZ, PT ;  /* 0x000000ffb200720c */ /* 0x000fe20003f46270 */
[--C-:B------:R-:W-:Y:S01]  /*3910*/  @!P0 IMAD.IADD R36, R36, 0x1, -R8.reuse ;  /* 0x0000000124248824 */ /* 0x100fe200078e0a08 */
[----:B------:R-:W-:Y:S01]  /*3920*/  ISETP.GE.AND P0, PT, R177, RZ, PT ;  /* 0x000000ffb100720c */ /* 0x000fe20003f06270 */
[----:B------:R-:W-:Y:S01]  /*3930*/  @!P1 IMAD.IADD R38, R38, 0x1, -R8 ;  /* 0x0000000126269824 */ /* 0x000fe200078e0a08 */
[----:B------:R-:W-:Y:S01]  /*3940*/  ISETP.GE.AND P1, PT, R179, RZ, PT ;  /* 0x000000ffb300720c */ /* 0x000fe20003f26270 */
[----:B------:R-:W-:Y:S02]  /*3950*/  @!P3 IMAD.MOV R34, RZ, RZ, -R34 ;  /* 0x000000ffff22b224 */ /* 0x000fe400078e0a22 */
[--C-:B------:R-:W-:Y:S01]  /*3960*/  @!P6 IMAD.IADD R39, R39, 0x1, -R8.reuse ;  /* 0x000000012727e824 */ /* 0x100fe200078e0a08 */
[----:B------:R-:W-:Y:S01]  /*3970*/  ISETP.GT.U32.AND P6, PT, R8, R37, PT ;  /* 0x000000250800720c */ /* 0x000fe20003fc4070 */
[----:B------:R-:W-:Y:S01]  /*3980*/  @!P4 IMAD.IADD R40, R40, 0x1, -R8 ;  /* 0x000000012828c824 */ /* 0x000fe200078e0a08 */
[C---:B------:R-:W-:Y:S01]  /*3990*/  ISETP.GT.U32.AND P5, PT, R8.reuse, R38, PT ;  /* 0x000000260800720c */ /* 0x040fe20003fa4070 */
[----:B------:R-:W-:Y:S01]  /*39a0*/  IMAD.MOV R48, RZ, RZ, -R48 ;  /* 0x000000ffff307224 */ /* 0x000fe200078e0a30 */
[C---:B------:R-:W-:Y:S01]  /*39b0*/  ISETP.GT.U32.AND P3, PT, R8.reuse, R39, PT ;  /* 0x000000270800720c */ /* 0x040fe20003f64070 */
[----:B------:R-:W-:Y:S01]  /*39c0*/  @!P2 IMAD.MOV R36, RZ, RZ, -R36 ;  /* 0x000000ffff24a224 */ /* 0x000fe200078e0a24 */
[----:B------:R-:W-:Y:S01]  /*39d0*/  ISETP.GT.U32.AND P2, PT, R8, R41, PT ;  /* 0x000000290800720c */ /* 0x000fe20003f44070 */
[----:B------:R-:W-:Y:S01]  /*39e0*/  @!P0 IMAD.MOV R35, RZ, RZ, -R35 ;  /* 0x000000ffff238224 */ /* 0x000fe200078e0a23 */
[----:B------:R-:W-:Y:S01]  /*39f0*/  ISETP.GE.AND P0, PT, R180, RZ, PT ;  /* 0x000000ffb400720c */ /* 0x000fe20003f06270 */
[----:B------:R-:W-:Y:S01]  /*3a00*/  IMAD R48, R8, R48, R51 ;  /* 0x0000003008307224 */ /* 0x000fe200078e0233 */
[----:B------:R-:W-:Y:S01]  /*3a10*/  ISETP.GE.AND P4, PT, R184, RZ, PT ;  /* 0x000000ffb800720c */ /* 0x000fe20003f86270 */
[----:B------:R-:W-:Y:S01]  /*3a20*/  IMAD R66, R8, R66, R69 ;  /* 0x0000004208427224 */ /* 0x000fe200078e0245 */
[----:B------:R-:W-:Y:S01]  /*3a30*/  IABS R51, R212 ;  /* 0x000000d400337213 */ /* 0x000fe20000000000 */
[--C-:B------:R-:W-:Y:S01]  /*3a40*/  @!P6 IMAD.IADD R37, R37, 0x1, -R8.reuse ;  /* 0x000000012525e824 */ /* 0x100fe200078e0a08 */
[----:B------:R-:W-:Y:S01]  /*3a50*/  ISETP.GE.AND P6, PT, R181, RZ, PT ;  /* 0x000000ffb500720c */ /* 0x000fe20003fc6270 */
[--C-:B------:R-:W-:Y:S01]  /*3a60*/  @!P5 IMAD.IADD R38, R38, 0x1, -R8.reuse ;  /* 0x000000012626d824 */ /* 0x100fe200078e0a08 */
[----:B------:R-:W-:Y:S01]  /*3a70*/  ISETP.GE.AND P5, PT, R182, RZ, PT ;  /* 0x000000ffb600720c */ /* 0x000fe20003fa6270 */
[--C-:B------:R-:W-:Y:S01]  /*3a80*/  @!P3 IMAD.IADD R39, R39, 0x1, -R8.reuse ;  /* 0x000000012727b824 */ /* 0x100fe200078e0a08 */
[----:B------:R-:W-:Y:S01]  /*3a90*/  ISETP.GE.AND P3, PT, R183, RZ, PT ;  /* 0x000000ffb700720c */ /* 0x000fe20003f66270 */
[----:B------:R-:W-:Y:S01]  /*3aa0*/  @!P1 IMAD.MOV R37, RZ, RZ, -R37 ;  /* 0x000000ffff259224 */ /* 0x000fe200078e0a25 */
[----:B------:R-:W-:Y:S01]  /*3ab0*/  ISETP.GT.U32.AND P1, PT, R8, R40, PT ;  /* 0x000000280800720c */ /* 0x000fe20003f24070 */
[----:B------:R-:W-:Y:S01]  /*3ac0*/  @!P2 IMAD.IADD R41, R41, 0x1, -R8 ;  /* 0x000000012929a824 */ /* 0x000fe200078e0a08 */
[----:B------:R-:W-:Y:S01]  /*3ad0*/  ISETP.GE.AND P2, PT, R185, RZ, PT ;  /* 0x000000ffb900720c */ /* 0x000fe20003f46270 */
[----:B------:R-:W-:Y:S01]  /*3ae0*/  @!P0 IMAD.MOV R38, RZ, RZ, -R38 ;  /* 0x000000ffff268224 */ /* 0x000fe200078e0a26 */
[----:B------:R-:W-:Y:S01]  /*3af0*/  IABS R69, R229 ;  /* 0x000000e500457213 */ /* 0x000fe20000000000 */
[----:B------:R-:W-:Y:S01]  /*3b00*/  IMAD.HI.U32 R50, R6, R51, RZ ;  /* 0x0000003306327227 */ /* 0x000fe200078e00ff */
[----:B------:R-:W-:-:S03]  /*3b10*/  ISETP.GT.U32.AND P0, PT, R8, R41, PT ;  /* 0x000000290800720c */ /* 0x000fc60003f04070 */
[----:B------:R-:W-:Y:S01]  /*3b20*/  @!P6 IMAD.MOV R39, RZ, RZ, -R39 ;  /* 0x000000ffff27e224 */ /* 0x000fe200078e0a27 */
[----:B------:R-:W-:Y:S01]  /*3b30*/  ISETP.GT.U32.AND P6, PT, R8, R42, PT ;  /* 0x0000002a0800720c */ /* 0x000fe20003fc4070 */
[----:B------:R-:W-:Y:S02]  /*3b40*/  IMAD.MOV R50, RZ, RZ, -R50 ;  /* 0x000000ffff327224 */ /* 0x000fe400078e0a32 */
[----:B------:R-:W-:Y:S01]  /*3b50*/  @!P1 IMAD.IADD R40, R40, 0x1, -R8 ;  /* 0x0000000128289824 */ /* 0x000fe200078e0a08 */
[----:B------:R-:W-:Y:S01]  /*3b60*/  ISETP.GE.AND P1, PT, R186, RZ, PT ;  /* 0x000000ffba00720c */ /* 0x000fe20003f26270 */
[C---:B------:R-:W-:Y:S02]  /*3b70*/  IMAD R50, R8.reuse, R50, R51 ;  /* 0x0000003208327224 */ /* 0x040fe400078e0233 */
[----:B------:R-:W-:Y:S01]  /*3b80*/  @!P5 IMAD.MOV R40, RZ, RZ, -R40 ;  /* 0x000000ffff28d224 */ /* 0x000fe200078e0a28 */
[----:B------:R-:W-:Y:S01]  /*3b90*/  ISETP.GT.U32.AND P5, PT, R8, R43, PT ;  /* 0x0000002b0800720c */ /* 0x000fe20003fa4070 */
[----:B------:R-:W-:Y:S01]  /*3ba0*/  @!P0 IMAD.IADD R41, R41, 0x1, -R8 ;  /* 0x0000000129298824 */ /* 0x000fe200078e0a08 */
[----:B------:R-:W-:Y:S01]  /*3bb0*/  ISETP.GE.AND P0, PT, R187, RZ, PT ;  /* 0x000000ffbb00720c */ /* 0x000fe20003f06270 */
[----:B------:R-:W-:-:S04]  /*3bc0*/  IMAD.HI.U32 R51, R6, R53, RZ ;  /* 0x0000003506337227 */ /* 0x000fc800078e00ff */
[--C-:B------:R-:W-:Y:S02]  /*3bd0*/  @!P6 IMAD.IADD R42, R42, 0x1, -R8.reuse ;  /* 0x000000012a2ae824 */ /* 0x100fe400078e0a08 */
[----:B------:R-:W-:Y:S01]  /*3be0*/  @!P3 IMAD.MOV R41, RZ, RZ, -R41 ;  /* 0x000000ffff29b224 */ /* 0x000fe200078e0a29 */
[C---:B------:R-:W-:Y:S01]  /*3bf0*/  ISETP.GT.U32.AND P3, PT, R8.reuse, R44, PT ;  /* 0x0000002c0800720c */ /* 0x040fe20003f64070 */
[----:B------:R-:W-:Y:S01]  /*3c00*/  IMAD.MOV R51, RZ, RZ, -R51 ;  /* 0x000000ffff337224 */ /* 0x000fe200078e0a33 */
[C---:B------:R-:W-:Y:S01]  /*3c10*/  ISETP.GT.U32.AND P6, PT, R8.reuse, R42, PT ;  /* 0x0000002a0800720c */ /* 0x040fe20003fc4070 */
[----:B------:R-:W-:Y:S01]  /*3c20*/  @!P5 IMAD.IADD R43, R43, 0x1, -R8 ;  /* 0x000000012b2bd824 */ /* 0x000fe200078e0a08 */
[C---:B------:R-:W-:Y:S01]  /*3c30*/  ISETP.GT.U32.AND P5, PT, R8.reuse, R46, PT ;  /* 0x0000002e0800720c */ /* 0x040fe20003fa4070 */
[----:B------:R-:W-:Y:S02]  /*3c40*/  IMAD R51, R8, R51, R53 ;  /* 0x0000003308337224 */ /* 0x000fe400078e0235 */
[----:B------:R-:W-:-:S04]  /*3c50*/  IMAD.HI.U32 R53, R6, R55, RZ ;  /* 0x0000003706357227 */ /* 0x000fc800078e00ff */
[----:B------:R-:W-:Y:S02]  /*3c60*/  IMAD.MOV R53, RZ, RZ, -R53 ;  /* 0x000000ffff357224 */ /* 0x000fe400078e0a35 */
[--C-:B------:R-:W-:Y:S01]  /*3c70*/  @!P3 IMAD.IADD R44, R44, 0x1, -R8.reuse ;  /* 0x000000012c2cb824 */ /* 0x100fe200078e0a08 */
[----:B------:R-:W-:Y:S01]  /*3c80*/  ISETP.GT.U32.AND P3, PT, R8, R43, PT ;  /* 0x0000002b0800720c */ /* 0x000fe20003f64070 */
[--C-:B------:R-:W-:Y:S01]  /*3c90*/  @!P6 IMAD.IADD R42, R42, 0x1, -R8.reuse ;  /* 0x000000012a2ae824 */ /* 0x100fe200078e0a08 */
[----:B------:R-:W-:Y:S01]  /*3ca0*/  ISETP.GT.U32.AND P6, PT, R8, R45, PT ;  /* 0x0000002d0800720c */ /* 0x000fe20003fc4070 */
[----:B------:R-:W-:Y:S02]  /*3cb0*/  @!P5 IMAD.IADD R46, R46, 0x1, -R8 ;  /* 0x000000012e2ed824 */ /* 0x000fe400078e0a08 */
[----:B------:R-:W-:Y:S01]  /*3cc0*/  @!P4 IMAD.MOV R42, RZ, RZ, -R42 ;  /* 0x000000ffff2ac224 */ /* 0x000fe200078e0a2a */
[C---:B------:R-:W-:Y:S01]  /*3cd0*/  ISETP.GT.U32.AND P4, PT, R8.reuse, R44, PT ;  /* 0x0000002c0800720c */ /* 0x040fe20003f84070 */
[C---:B------:R-:W-:Y:S01]  /*3ce0*/  IMAD R53, R8.reuse, R53, R55 ;  /* 0x0000003508357224 */ /* 0x040fe200078e0237 */
[----:B------:R-:W-:Y:S01]  /*3cf0*/  ISETP.GT.U32.AND P5, PT, R8, R46, PT ;  /* 0x0000002e0800720c */ /* 0x000fe20003fa4070 */
[----:B------:R-:W-:-:S04]  /*3d00*/  IMAD.HI.U32 R55, R6, R59, RZ ;  /* 0x0000003b06377227 */ /* 0x000fc800078e00ff */
[--C-:B------:R-:W-:Y:S01]  /*3d10*/  @!P3 IMAD.IADD R43, R43, 0x1, -R8.reuse ;  /* 0x000000012b2bb824 */ /* 0x100fe200078e0a08 */
[----:B------:R-:W-:Y:S01]  /*3d20*/  ISETP.GT.U32.AND P3, PT, R8, R47, PT ;  /* 0x0000002f0800720c */ /* 0x000fe20003f64070 */
[--C-:B------:R-:W-:Y:S02]  /*3d30*/  @!P6 IMAD.IADD R45, R45, 0x1, -R8.reuse ;  /* 0x000000012d2de824 */ /* 0x100fe400078e0a08 */
[----:B------:R-:W-:Y:S02]  /*3d40*/  @!P2 IMAD.MOV R43, RZ, RZ, -R43 ;  /* 0x000000ffff2ba224 */ /* 0x000fe400078e0a2b */
[--C-:B------:R-:W-:Y:S01]  /*3d50*/  @!P4 IMAD.IADD R44, R44, 0x1, -R8.reuse ;  /* 0x000000012c2cc824 */ /* 0x100fe200078e0a08 */
[----:B------:R-:W-:Y:S01]  /*3d60*/  ISETP.GT.U32.AND P6, PT, R8, R45, PT ;  /* 0x0000002d0800720c */ /* 0x000fe20003fc4070 */
[----:B------:R-:W-:Y:S01]  /*3d70*/  @!P5 IMAD.IADD R46, R46, 0x1, -R8 ;  /* 0x000000012e2ed824 */ /* 0x000fe200078e0a08 */
[C---:B------:R-:W-:Y:S01]  /*3d80*/  ISETP.GT.U32.AND P4, PT, R8.reuse, R48, PT ;  /* 0x000000300800720c */ /* 0x040fe20003f84070 */
[----:B------:R-:W-:Y:S01]  /*3d90*/  IMAD.MOV R55, RZ, RZ, -R55 ;  /* 0x000000ffff377224 */ /* 0x000fe200078e0a37 */
[----:B------:R-:W-:Y:S01]  /*3da0*/  ISETP.GT.U32.AND P5, PT, R8, R49, PT ;  /* 0x000000310800720c */ /* 0x000fe20003fa4070 */
[----:B------:R-:W-:-:S02]  /*3db0*/  @!P1 IMAD.MOV R44, RZ, RZ, -R44 ;  /* 0x000000ffff2c9224 */ /* 0x000fc400078e0a2c */
[--C-:B------:R-:W-:Y:S01]  /*3dc0*/  @!P3 IMAD.IADD R47, R47, 0x1, -R8.reuse ;  /* 0x000000012f2fb824 */ /* 0x100fe200078e0a08 */
[----:B------:R-:W-:Y:S01]  /*3dd0*/  ISETP.GE.AND P3, PT, R209, RZ, PT ;  /* 0x000000ffd100720c */ /* 0x000fe20003f66270 */
[C---:B------:R-:W-:Y:S01]  /*3de0*/  IMAD R55, R8.reuse, R55, R59 ;  /* 0x0000003708377224 */ /* 0x040fe200078e023b */
[----:B------:R-:W-:Y:S01]  /*3df0*/  IABS R59, R218 ;  /* 0x000000da003b7213 */ /* 0x000fe20000000000 */
[C---:B------:R-:W-:Y:S01]  /*3e00*/  IMAD R73, R8.reuse, R72, R73 ;  /* 0x0000004808497224 */ /* 0x040fe200078e0249 */
[----:B------:R-:W-:Y:S01]  /*3e10*/  ISETP.GT.U32.AND P2, PT, R8, R47, PT ;  /* 0x0000002f0800720c */ /* 0x000fe20003f44070 */
[--C-:B------:R-:W-:Y:S01]  /*3e20*/  @!P6 IMAD.IADD R45, R45, 0x1, -R8.reuse ;  /* 0x000000012d2de824 */ /* 0x100fe200078e0a08 */
[----:B------:R-:W-:Y:S01]  /*3e30*/  ISETP.GE.AND P6, PT, R208, RZ, PT ;  /* 0x000000ffd000720c */ /* 0x000fe20003fc6270 */
[--C-:B------:R-:W-:Y:S01]  /*3e40*/  @!P4 IMAD.IADD R48, R48, 0x1, -R8.reuse ;  /* 0x000000013030c824 */ /* 0x100fe200078e0a08 */
[----:B------:R-:W-:Y:S01]  /*3e50*/  ISETP.GE.AND P4, PT, R210, RZ, PT ;  /* 0x000000ffd200720c */ /* 0x000fe20003f86270 */
[----:B------:R-:W-:Y:S01]  /*3e60*/  @!P5 IMAD.IADD R49, R49, 0x1, -R8 ;  /* 0x000000013131d824 */ /* 0x000fe200078e0a08 */
[----:B------:R-:W-:Y:S01]  /*3e70*/  CS2R R208, SRZ ;  /* 0x0000000000d07805 */ /* 0x000fe2000001ff00 */
[----:B------:R-:W-:Y:S01]  /*3e80*/  IMAD.HI.U32 R56, R6, R59, RZ ;  /* 0x0000003b06387227 */ /* 0x000fe200078e00ff */
[----:B------:R-:W-:-:S02]  /*3e90*/  ISETP.GT.U32.AND P5, PT, R8, R48, PT ;  /* 0x000000300800720c */ /* 0x000fc40003fa4070 */
[----:B------:R-:W-:Y:S01]  /*3ea0*/  ISETP.GT.U32.AND P1, PT, R8, R49, PT ;  /* 0x000000310800720c */ /* 0x000fe20003f24070 */
[----:B------:R-:W-:Y:S02]  /*3eb0*/  IMAD.MOV R56, RZ, RZ, -R56 ;  /* 0x000000ffff387224 */ /* 0x000fe400078e0a38 */
[----:B------:R-:W-:Y:S01]  /*3ec0*/  @!P2 IMAD.IADD R47, R47, 0x1, -R8 ;  /* 0x000000012f2fa824 */ /* 0x000fe200078e0a08 */
[----:B------:R-:W-:Y:S01]  /*3ed0*/  ISETP.GE.AND P2, PT, R212, RZ, PT ;  /* 0x000000ffd400720c */ /* 0x000fe20003f46270 */
[----:B------:R-:W-:Y:S01]  /*3ee0*/  @!P6 IMAD.MOV R46, RZ, RZ, -R46 ;  /* 0x000000ffff2ee224 */ /* 0x000fe200078e0a2e */
[C---:B------:R-:W-:Y:S01]  /*3ef0*/  ISETP.GT.U32.AND P6, PT, R8.reuse, R50, PT ;  /* 0x000000320800720c */ /* 0x040fe20003fc4070 */
[----:B------:R-:W-:Y:S02]  /*3f00*/  @!P3 IMAD.MOV R47, RZ, RZ, -R47 ;  /* 0x000000ffff2fb224 */ /* 0x000fe400078e0a2f */
[----:B------:R-:W-:Y:S02]  /*3f10*/  IMAD R56, R8, R56, R59 ;  /* 0x0000003808387224 */ /* 0x000fe400078e023b */
[----:B------:R-:W-:Y:S01]  /*3f20*/  @!P5 IMAD.IADD R48, R48, 0x1, -R8 ;  /* 0x000000013030d824 */ /* 0x000fe200078e0a08 */
[----:B------:R-:W-:Y:S01]  /*3f30*/  ISETP.GT.U32.AND P5, PT, R8, R51, PT ;  /* 0x000000330800720c */ /* 0x000fe20003fa4070 */
[----:B------:R-:W-:Y:S01]  /*3f40*/  @!P0 IMAD.MOV R45, RZ, RZ, -R45 ;  /* 0x000000ffff2d8224 */ /* 0x000fe200078e0a2d */
[----:B------:R-:W-:Y:S01]  /*3f50*/  ISETP.GE.AND P0, PT, R211, RZ, PT ;  /* 0x000000ffd300720c */ /* 0x000fe20003f06270 */
[----:B------:R-:W-:Y:S01]  /*3f60*/  @!P4 IMAD.MOV R48, RZ, RZ, -R48 ;  /* 0x000000ffff30c224 */ /* 0x000fe200078e0a30 */
[----:B------:R-:W-:Y:S01]  /*3f70*/  CS2R R210, SRZ ;  /* 0x0000000000d27805 */ /* 0x000fe2000001ff00 */
[--C-:B------:R-:W-:Y:S01]  /*3f80*/  @!P1 IMAD.IADD R49, R49, 0x1, -R8.reuse ;  /* 0x0000000131319824 */ /* 0x100fe200078e0a08 */
[----:B------:R-:W-:Y:S01]  /*3f90*/  ISETP.GE.AND P1, PT, R213, RZ, PT ;  /* 0x000000ffd500720c */ /* 0x000fe20003f26270 */
[----:B------:R-:W-:Y:S01]  /*3fa0*/  @!P6 IMAD.IADD R50, R50, 0x1, -R8 ;  /* 0x000000013232e824 */ /* 0x000fe200078e0a08 */
[----:B------:R-:W-:Y:S01]  /*3fb0*/  ISETP.GT.U32.AND P6, PT, R8, R52, PT ;  /* 0x000000340800720c */ /* 0x000fe20003fc4070 */
[----:B------:R-:W-:Y:S01]  /*3fc0*/  IMAD.HI.U32 R59, R6, R65, RZ ;  /* 0x00000041063b7227 */ /* 0x000fe200078e00ff */
[----:B------:R-:W-:-:S02]  /*3fd0*/  CS2R R212, SRZ ;  /* 0x0000000000d47805 */ /* 0x000fc4000001ff00 */
[----:B------:R-:W-:Y:S01]  /*3fe0*/  ISETP.GT.U32.AND P3, PT, R8, R50, PT ;  /* 0x000000320800720c */ /* 0x000fe20003f64070 */
[----:B------:R-:W-:Y:S01]  /*3ff0*/  @!P5 IMAD.IADD R51, R51, 0x1, -R8 ;  /* 0x000000013333d824 */ /* 0x000fe200078e0a08 */
[----:B------:R-:W-:Y:S01]  /*4000*/  ISETP.GE.AND P5, PT, R214, RZ, PT ;  /* 0x000000ffd600720c */ /* 0x000fe20003fa6270 */
[----:B------:R-:W-:Y:S01]  /*4010*/  @!P0 IMAD.MOV R49, RZ, RZ, -R49 ;  /* 0x000000ffff318224 */ /* 0x000fe200078e0a31 */
[----:B------:R-:W-:Y:S01]  /*4020*/  ISETP.GE.AND P0, PT, R215, RZ, PT ;  /* 0x000000ffd700720c */ /* 0x000fe20003f06270 */
[----:B------:R-:W-:Y:S01]  /*4030*/  IMAD.MOV R59, RZ, RZ, -R59 ;  /* 0x000000ffff3b7224 */ /* 0x000fe200078e0a3b */
[----:B------:R-:W-:Y:S01]  /*4040*/  CS2R R214, SRZ ;  /* 0x0000000000d67805 */ /* 0x000fe2000001ff00 */
[----:B------:R-:W-:-:S04]  /*4050*/  IMAD.HI.U32 R70, R6, R77, RZ ;  /* 0x0000004d06467227 */ /* 0x000fc800078e00ff */
[--C-:B------:R-:W-:Y:S01]  /*4060*/  @!P6 IMAD.IADD R52, R52, 0x1, -R8.reuse ;  /* 0x000000013434e824 */ /* 0x100fe200078e0a08 */
[----:B------:R-:W-:Y:S01]  /*4070*/  ISETP.GT.U32.AND P6, PT, R8, R51, PT ;  /* 0x000000330800720c */ /* 0x000fe20003fc4070 */
[----:B------:R-:W-:Y:S01]  /*4080*/  @!P3 IMAD.IADD R50, R50, 0x1, -R8 ;  /* 0x000000013232b824 */ /* 0x000fe200078e0a08 */
[C---:B------:R-:W-:Y:S01]  /*4090*/  ISETP.GT.U32.AND P3, PT, R8.reuse, R53, PT ;  /* 0x000000350800720c */ /* 0x040fe20003f64070 */
[C---:B------:R-:W-:Y:S01]  /*40a0*/  IMAD R59, R8.reuse, R59, R65 ;  /* 0x0000003b083b7224 */ /* 0x040fe200078e0241 */
[----:B------:R-:W-:Y:S01]  /*40b0*/  ISETP.GT.U32.AND P4, PT, R8, R52, PT ;  /* 0x000000340800720c */ /* 0x000fe20003f84070 */
[----:B------:R-:W-:Y:S01]  /*40c0*/  @!P2 IMAD.MOV R50, RZ, RZ, -R50 ;  /* 0x000000ffff32a224 */ /* 0x000fe200078e0a32 */
[----:B------:R-:W-:Y:S01]  /*40d0*/  ISETP.GE.AND P2, PT, R216, RZ, PT ;  /* 0x000000ffd800720c */ /* 0x000fe20003f46270 */
[----:B------:R-:W-:Y:S01]  /*40e0*/  IMAD.MOV R70, RZ, RZ, -R70 ;  /* 0x000000ffff467224 */ /* 0x000fe200078e0a46 */
[----:B------:R-:W-:Y:S01]  /*40f0*/  IABS R65, R223 ;  /* 0x000000df00417213 */ /* 0x000fe20000000000 */
[----:B------:R-:W-:Y:S01]  /*4100*/  IMAD.HI.U32 R78, R6, R81, RZ ;  /* 0x00000051064e7227 */ /* 0x000fe200078e00ff */
[----:B------:R-:W0:Y:S03]  /*4110*/  LDC R216, c[0x0][0x238] ;  /* 0x00008e00ffd87b82 */ /* 0x000e260000000800 */
[--C-:B------:R-:W-:Y:S01]  /*4120*/  @!P6 IMAD.IADD R51, R51, 0x1, -R8.reuse ;  /* 0x000000013333e824 */ /* 0x100fe200078e0a08 */
[----:B------:R-:W-:Y:S01]  /*4130*/  ISETP.GT.U32.AND P6, PT, R8, R54, PT ;  /* 0x000000360800720c */ /* 0x000fe20003fc4070 */
[----:B------:R-:W-:-:S02]  /*4140*/  @!P3 IMAD.IADD R53, R53, 0x1, -R8 ;  /* 0x000000013535b824 */ /* 0x000fc400078e0a08 */
[----:B------:R-:W-:Y:S01]  /*4150*/  @!P4 IMAD.IADD R52, R52, 0x1, -R8 ;  /* 0x000000013434c824 */ /* 0x000fe200078e0a08 */
[C---:B------:R-:W-:Y:S01]  /*4160*/  ISETP.GT.U32.AND P4, PT, R8.reuse, R55, PT ;  /* 0x000000370800720c */ /* 0x040fe20003f84070 */
[----:B------:R-:W-:Y:S01]  /*4170*/  @!P1 IMAD.MOV R51, RZ, RZ, -R51 ;  /* 0x000000ffff339224 */ /* 0x000fe200078e0a33 */
[----:B------:R-:W-:Y:S01]  /*4180*/  ISETP.GT.U32.AND P3, PT, R8, R53, PT ;  /* 0x000000350800720c */ /* 0x000fe20003f64070 */
[----:B------:R-:W-:Y:S01]  /*4190*/  @!P5 IMAD.MOV R52, RZ, RZ, -R52 ;  /* 0x000000ffff34d224 */ /* 0x000fe200078e0a34 */
[----:B------:R-:W-:Y:S01]  /*41a0*/  ISETP.GE.AND P1, PT, R217, RZ, PT ;  /* 0x000000ffd900720c */ /* 0x000fe20003f26270 */
[----:B------:R-:W-:-:S04]  /*41b0*/  IMAD.HI.U32 R61, R6, R65, RZ ;  /* 0x00000041063d7227 */ /* 0x000fc800078e00ff */
[--C-:B------:R-:W-:Y:S02]  /*41c0*/  @!P6 IMAD.IADD R54, R54, 0x1, -R8.reuse ;  /* 0x000000013636e824 */ /* 0x100fe400078e0a08 */
[----:B------:R-:W-:Y:S02]  /*41d0*/  IMAD.MOV R61, RZ, RZ, -R61 ;  /* 0x000000ffff3d7224 */ /* 0x000fe400078e0a3d */
[--C-:B------:R-:W-:Y:S01]  /*41e0*/  @!P4 IMAD.IADD R55, R55, 0x1, -R8.reuse ;  /* 0x000000013737c824 */ /* 0x100fe200078e0a08 */
[----:B------:R-:W-:Y:S01]  /*41f0*/  ISETP.GT.U32.AND P6, PT, R8, R54, PT ;  /* 0x000000360800720c */ /* 0x000fe20003fc4070 */
[----:B------:R-:W-:Y:S01]  /*4200*/  @!P3 IMAD.IADD R53, R53, 0x1, -R8 ;  /* 0x000000013535b824 */ /* 0x000fe200078e0a08 */
[----:B------:R-:W-:Y:S01]  /*4210*/  ISETP.GE.AND P3, PT, R218, RZ, PT ;  /* 0x000000ffda00720c */ /* 0x000fe20003f66270 */
[C---:B------:R-:W-:Y:S01]  /*4220*/  IMAD R61, R8.reuse, R61, R65 ;  /* 0x0000003d083d7224 */ /* 0x040fe200078e0241 */
[----:B------:R-:W-:Y:S01]  /*4230*/  ISETP.GT.U32.AND P4, PT, R8, R55, PT ;  /* 0x000000370800720c */ /* 0x000fe20003f84070 */
[----:B------:R-:W-:Y:S01]  /*4240*/  @!P0 IMAD.MOV R53, RZ, RZ, -R53 ;  /* 0x000000ffff358224 */ /* 0x000fe200078e0a35 */
[----:B------:R-:W1:Y:S01]  /*4250*/  LDC R218, c[0x0][0x23c] ;  /* 0x00008f00ffda7b82 */ /* 0x000e620000000800 */
[----:B------:R-:W-:-:S04]  /*4260*/  IMAD.HI.U32 R65, R6, R67, RZ ;  /* 0x0000004306417227 */ /* 0x000fc800078e00ff */
[----:B------:R-:W-:Y:S02]  /*4270*/  IMAD.MOV R65, RZ, RZ, -R65 ;  /* 0x000000ffff417224 */ /* 0x000fe400078e0a41 */
[--C-:B------:R-:W-:Y:S01]  /*4280*/  @!P6 IMAD.IADD R54, R54, 0x1, -R8.reuse ;  /* 0x000000013636e824 */ /* 0x100fe200078e0a08 */
[C---:B------:R-:W-:Y:S01]  /*4290*/  ISETP.GT.U32.AND P6, PT, R8.reuse, R56, PT ;  /* 0x000000380800720c */ /* 0x040fe20003fc4070 */
[C---:B------:R-:W-:Y:S02]  /*42a0*/  IMAD R65, R8.reuse, R65, R67 ;  /* 0x0000004108417224 */ /* 0x040fe400078e0243 */
[----:B------:R-:W-:Y:S01]  /*42b0*/  @!P4 IMAD.IADD R55, R55, 0x1, -R8 ;  /* 0x000000013737c824 */ /* 0x000fe200078e0a08 */
[----:B------:R-:W-:Y:S01]  /*42c0*/  ISETP.GT.U32.AND P4, PT, R8, R57, PT ;  /* 0x000000390800720c */ /* 0x000fe20003f84070 */
[----:B------:R-:W-:Y:S02]  /*42d0*/  @!P2 IMAD.MOV R54, RZ, RZ, -R54 ;  /* 0x000000ffff36a224 */ /* 0x000fe400078e0a36 */
[----:B------:R-:W-:-:S02]  /*42e0*/  @!P1 IMAD.MOV R55, RZ, RZ, -R55 ;  /* 0x000000ffff379224 */ /* 0x000fc400078e0a37 */
[----:B------:R-:W-:-:S04]  /*42f0*/  IMAD.HI.U32 R67, R6, R69, RZ ;  /* 0x0000004506437227 */ /* 0x000fc800078e00ff */
[--C-:B------:R-:W-:Y:S01]  /*4300*/  @!P6 IMAD.IADD R56, R56, 0x1, -R8.reuse ;  /* 0x000000013838e824 */ /* 0x100fe200078e0a08 */
[C---:B------:R-:W-:Y:S01]  /*4310*/  ISETP.GT.U32.AND P6, PT, R8.reuse, R58, PT ;  /* 0x0000003a0800720c */ /* 0x040fe20003fc4070 */
[----:B------:R-:W-:Y:S02]  /*4320*/  IMAD.MOV R67, RZ, RZ, -R67 ;  /* 0x000000ffff437224 */ /* 0x000fe400078e0a43 */
[----:B------:R-:W-:Y:S01]  /*4330*/  @!P4 IMAD.IADD R57, R57, 0x1, -R8 ;  /* 0x000000013939c824 */ /* 0x000fe200078e0a08 */
[C---:B------:R-:W-:Y:S01]  /*4340*/  ISETP.GT.U32.AND P4, PT, R8.reuse, R59, PT ;  /* 0x0000003b0800720c */ /* 0x040fe20003f84070 */
[C---:B------:R-:W-:Y:S02]  /*4350*/  IMAD R67, R8.reuse, R67, R69 ;  /* 0x0000004308437224 */ /* 0x040fe400078e0245 */
[----:B------:R-:W-:Y:S01]  /*4360*/  IMAD.MOV.U32 R69, RZ, RZ, R68 ;  /* 0x000000ffff457224 */ /* 0x000fe200078e0044 */
[----:B------:R-:W-:Y:S01]  /*4370*/  ISETP.GT.U32.AND P0, PT, R8, R57, PT ;  /* 0x000000390800720c */ /* 0x000fe20003f04070 */
[----:B------:R-:W-:-:S02]  /*4380*/  IMAD.MOV R78, RZ, RZ, -R78 ;  /* 0x000000ffff4e7224 */ /* 0x000fc400078e0a4e */
[----:B------:R-:W-:-:S04]  /*4390*/  IMAD.HI.U32 R68, R6, R69, RZ ;  /* 0x0000004506447227 */ /* 0x000fc800078e00ff */
[--C-:B------:R-:W-:Y:S01]  /*43a0*/  @!P6 IMAD.IADD R58, R58, 0x1, -R8.reuse ;  /* 0x000000013a3ae824 */ /* 0x100fe200078e0a08 */
[C---:B------:R-:W-:Y:S01]  /*43b0*/  ISETP.GT.U32.AND P6, PT, R8.reuse, R60, PT ;  /* 0x0000003c0800720c */ /* 0x040fe20003fc4070 */
[----:B------:R-:W-:Y:S01]  /*43c0*/  @!P4 IMAD.IADD R59, R59, 0x1, -R8 ;  /* 0x000000013b3bc824 */ /* 0x000fe200078e0a08 */
[----:B------:R-:W-:Y:S01]  /*43d0*/  ISETP.GE.AND P4, PT, R219, RZ, PT ;  /* 0x000000ffdb00720c */ /* 0x000fe20003f86270 */
[----:B------:R-:W-:Y:S01]  /*43e0*/  IMAD.MOV R68, RZ, RZ, -R68 ;  /* 0x000000ffff447224 */ /* 0x000fe200078e0a44 */
[C---:B------:R-:W-:Y:S01]  /*43f0*/  ISETP.GT.U32.AND P2, PT, R8.reuse, R58, PT ;  /* 0x0000003a0800720c */ /* 0x040fe20003f44070 */
[----:B------:R-:W-:Y:S01]  /*4400*/  @!P0 IMAD.IADD R57, R57, 0x1, -R8 ;  /* 0x0000000139398824 */ /* 0x000fe200078e0a08 */
[C---:B------:R-:W-:Y:S01]  /*4410*/  ISETP.GT.U32.AND P1, PT, R8.reuse, R59, PT ;  /* 0x0000003b0800720c */ /* 0x040fe20003f24070 */
[C---:B------:R-:W-:Y:S01]  /*4420*/  IMAD R68, R8.reuse, R68, R69 ;  /* 0x0000004408447224 */ /* 0x040fe200078e0245 */
[----:B------:R-:W-:Y:S01]  /*4430*/  ISETP.GT.U32.AND P0, PT, R8, R62, PT ;  /* 0x0000003e0800720c */ /* 0x000fe20003f04070 */
[----:B------:R-:W-:-:S04]  /*4440*/  IMAD.HI.U32 R69, R6, R71, RZ ;  /* 0x0000004706457227 */ /* 0x000fc800078e00ff */
[--C-:B------:R-:W-:Y:S01]  /*4450*/  @!P6 IMAD.IADD R60, R60, 0x1, -R8.reuse ;  /* 0x000000013c3ce824 */ /* 0x100fe200078e0a08 */
[----:B------:R-:W-:Y:S01]  /*4460*/  ISETP.GT.U32.AND P6, PT, R8, R56, PT ;  /* 0x000000380800720c */ /* 0x000fe20003fc4070 */
[----:B------:R-:W-:Y:S02]  /*4470*/  @!P4 IMAD.MOV R57, RZ, RZ, -R57 ;  /* 0x000000ffff39c224 */ /* 0x000fe400078e0a39 */
[--C-:B------:R-:W-:Y:S01]  /*4480*/  @!P2 IMAD.IADD R58, R58, 0x1, -R8.reuse ;  /* 0x000000013a3aa824 */ /* 0x100fe200078e0a08 */
[C---:B------:R-:W-:Y:S01]  /*4490*/  ISETP.GT.U32.AND P5, PT, R8.reuse, R60, PT ;  /* 0x0000003c0800720c */ /* 0x040fe20003fa4070 */
[--C-:B------:R-:W-:Y:S01]  /*44a0*/  @!P1 IMAD.IADD R59, R59, 0x1, -R8.reuse ;  /* 0x000000013b3b9824 */ /* 0x100fe200078e0a08 */
[----:B------:R-:W-:Y:S01]  /*44b0*/  ISETP.GT.U32.AND P2, PT, R8, R63, PT ;  /* 0x0000003f0800720c */ /* 0x000fe20003f44070 */
[----:B------:R-:W-:Y:S01]  /*44c0*/  @!P0 IMAD.IADD R62, R62, 0x1, -R8 ;  /* 0x000000013e3e8824 */ /* 0x000fe200078e0a08 */
[----:B------:R-:W-:Y:S01]  /*44d0*/  ISETP.GE.AND P1, PT, R220, RZ, PT ;  /* 0x000000ffdc00720c */ /* 0x000fe20003f26270 */
[----:B------:R-:W-:Y:S01]  /*44e0*/  IMAD.MOV R69, RZ, RZ, -R69 ;  /* 0x000000ffff457224 */ /* 0x000fe200078e0a45 */
[----:B------:R-:W-:Y:S01]  /*44f0*/  ISETP.GE.AND P0, PT, R222, RZ, PT ;  /* 0x000000ffde00720c */ /* 0x000fe20003f06270 */
[----:B------:R-:W-:-:S02]  /*4500*/  IMAD R78, R8, R78, R81 ;  /* 0x0000004e084e7224 */ /* 0x000fc400078e0251 */
[--C-:B------:R-:W-:Y:S01]  /*4510*/  @!P6 IMAD.IADD R56, R56, 0x1, -R8.reuse ;  /* 0x000000013838e824 */ /* 0x100fe200078e0a08 */
[C---:B------:R-:W-:Y:S01]  /*4520*/  ISETP.GT.U32.AND P6, PT, R8.reuse, R61, PT ;  /* 0x0000003d0800720c */ /* 0x040fe20003fc4070 */
[----:B------:R-:W-:Y:S02]  /*4530*/  IMAD R69, R8, R69, R71 ;  /* 0x0000004508457224 */ /* 0x000fe400078e0247 */
[--C-:B------:R-:W-:Y:S01]  /*4540*/  @!P5 IMAD.IADD R60, R60, 0x1, -R8.reuse ;  /* 0x000000013c3cd824 */ /* 0x100fe200078e0a08 */
[C---:B------:R-:W-:Y:S01]  /*4550*/  ISETP.GT.U32.AND P5, PT, R8.reuse, R64, PT ;  /* 0x000000400800720c */ /* 0x040fe20003fa4070 */
[----:B------:R-:W-:Y:S01]  /*4560*/  @!P2 IMAD.IADD R63, R63, 0x1, -R8 ;  /* 0x000000013f3fa824 */ /* 0x000fe200078e0a08 */
[----:B------:R-:W-:Y:S01]  /*4570*/  ISETP.GE.AND P2, PT, R223, RZ, PT ;  /* 0x000000ffdf00720c */ /* 0x000fe20003f46270 */
[----:B------:R-:W-:Y:S02]  /*4580*/  @!P1 IMAD.MOV R58, RZ, RZ, -R58 ;  /* 0x000000ffff3a9224 */ /* 0x000fe400078e0a3a */
[----:B------:R-:W-:Y:S01]  /*4590*/  @!P3 IMAD.MOV R56, RZ, RZ, -R56 ;  /* 0x000000ffff38b224 */ /* 0x000fe200078e0a38 */
[----:B------:R-:W-:Y:S01]  /*45a0*/  ISETP.GT.U32.AND P1, PT, R8, R63, PT ;  /* 0x0000003f0800720c */ /* 0x000fe20003f24070 */
[----:B------:R-:W-:Y:S01]  /*45b0*/  @!P0 IMAD.MOV R60, RZ, RZ, -R60 ;  /* 0x000000ffff3c8224 */ /* 0x000fe200078e0a3c */
[----:B------:R-:W-:Y:S01]  /*45c0*/  ISETP.GE.AND P0, PT, R224, RZ, PT ;  /* 0x000000ffe000720c */ /* 0x000fe20003f06270 */
[----:B------:R-:W-:Y:S01]  /*45d0*/  @!P6 IMAD.IADD R61, R61, 0x1, -R8 ;  /* 0x000000013d3de824 */ /* 0x000fe200078e0a08 */
[----:B------:R-:W-:Y:S01]  /*45e0*/  ISETP.GE.AND P6, PT, R221, RZ, PT ;  /* 0x000000ffdd00720c */ /* 0x000fe20003fc6270 */
[----:B------:R-:W-:-:S03]  /*45f0*/  IMAD.HI.U32 R71, R6, R75, RZ ;  /* 0x0000004b06477227 */ /* 0x000fc600078e00ff */
[----:B------:R-:W-:Y:S01]  /*4600*/  ISETP.GT.U32.AND P3, PT, R8, R61, PT ;  /* 0x0000003d0800720c */ /* 0x000fe20003f64070 */
[--C-:B------:R-:W-:Y:S01]  /*4610*/  @!P5 IMAD.IADD R64, R64, 0x1, -R8.reuse ;  /* 0x000000014040d824 */ /* 0x100fe200078e0a08 */
[C---:B------:R-:W-:Y:S01]  /*4620*/  ISETP.GT.U32.AND P5, PT, R8.reuse, R62, PT ;  /* 0x0000003e0800720c */ /* 0x040fe20003fa4070 */
[----:B------:R-:W-:Y:S02]  /*4630*/  IMAD.MOV R71, RZ, RZ, -R71 ;  /* 0x000000ffff477224 */ /* 0x000fe400078e0a47 */
[----:B------:R-:W-:Y:S01]  /*4640*/  @!P1 IMAD.IADD R63, R63, 0x1, -R8 ;  /* 0x000000013f3f9824 */ /* 0x000fe200078e0a08 */
[C---:B------:R-:W-:Y:S01]  /*4650*/  ISETP.GT.U32.AND P4, PT, R8.reuse, R64, PT ;  /* 0x000000400800720c */ /* 0x040fe20003f84070 */
[----:B------:R-:W-:Y:S01]  /*4660*/  IMAD R72, R8, R71, R75 ;  /* 0x0000004708487224 */ /* 0x000fe200078e024b */
[----:B------:R-:W-:Y:S01]  /*4670*/  ISETP.GE.AND P1, PT, R226, RZ, PT ;  /* 0x000000ffe200720c */ /* 0x000fe20003f26270 */
[----:B------:R-:W-:Y:S01]  /*4680*/  @!P6 IMAD.MOV R59, RZ, RZ, -R59 ;  /* 0x000000ffff3be224 */ /* 0x000fe200078e0a3b */
[C---:B------:R-:W-:Y:S01]  /*4690*/  ISETP.GT.U32.AND P6, PT, R8.reuse, R65, PT ;  /* 0x000000410800720c */ /* 0x040fe20003fc4070 */
[----:B------:R-:W-:-:S02]  /*46a0*/  IMAD R71, R8, R70, R77 ;  /* 0x0000004608477224 */ /* 0x000fc400078e024d */
[--C-:B------:R-:W-:Y:S01]  /*46b0*/  @!P3 IMAD.IADD R61, R61, 0x1, -R8.reuse ;  /* 0x000000013d3db824 */ /* 0x100fe200078e0a08 */
[----:B------:R-:W-:Y:S01]  /*46c0*/  ISETP.GT.U32.AND P3, PT, R8, R66, PT ;  /* 0x000000420800720c */ /* 0x000fe20003f64070 */
[--C-:B------:R-:W-:Y:S01]  /*46d0*/  @!P5 IMAD.IADD R62, R62, 0x1, -R8.reuse ;  /* 0x000000013e3ed824 */ /* 0x100fe200078e0a08 */
[----:B------:R-:W-:Y:S01]  /*46e0*/  ISETP.GE.AND P5, PT, R225, RZ, PT ;  /* 0x000000ffe100720c */ /* 0x000fe20003fa6270 */
[----:B------:R-:W-:Y:S02]  /*46f0*/  @!P2 IMAD.MOV R61, RZ, RZ, -R61 ;  /* 0x000000ffff3da224 */ /* 0x000fe400078e0a3d */
[----:B------:R-:W-:Y:S01]  /*4700*/  @!P4 IMAD.IADD R64, R64, 0x1, -R8 ;  /* 0x000000014040c824 */ /* 0x000fe200078e0a08 */
[----:B------:R-:W-:Y:S01]  /*4710*/  ISETP.GE.AND P4, PT, R227, RZ, PT ;  /* 0x000000ffe300720c */ /* 0x000fe20003f86270 */
[----:B------:R-:W-:Y:S01]  /*4720*/  @!P0 IMAD.MOV R62, RZ, RZ, -R62 ;  /* 0x000000ffff3e8224 */ /* 0x000fe200078e0a3e */
[----:B------:R-:W-:Y:S01]  /*4730*/  ISETP.GE.AND P0, PT, R229, RZ, PT ;  /* 0x000000ffe500720c */ /* 0x000fe20003f06270 */
[----:B------:R-:W-:Y:S01]  /*4740*/  @!P6 IMAD.IADD R65, R65, 0x1, -R8 ;  /* 0x000000014141e824 */ /* 0x000fe200078e0a08 */
[----:B------:R-:W-:Y:S01]  /*4750*/  ISETP.GE.AND P6, PT, R228, RZ, PT ;  /* 0x000000ffe400720c */ /* 0x000fe20003fc6270 */
[----:B------:R-:W-:-:S02]  /*4760*/  IMAD.MOV.U32 R77, RZ, RZ, R76 ;  /* 0x000000ffff4d7224 */ /* 0x000fc400078e004c */
[----:B------:R-:W-:Y:S01]  /*4770*/  IMAD.MOV.U32 R75, RZ, RZ, R74 ;  /* 0x000000ffff4b7224 */ /* 0x000fe200078e004a */
[C---:B------:R-:W-:Y:S01]  /*4780*/  ISETP.GT.U32.AND P2, PT, R8.reuse, R65, PT ;  /* 0x000000410800720c */ /* 0x040fe20003f44070 */
[----:B------:R-:W-:Y:S01]  /*4790*/  @!P5 IMAD.MOV R63, RZ, RZ, -R63 ;  /* 0x000000ffff3fd224 */ /* 0x000fe200078e0a3f */
[----:B------:R-:W-:Y:S01]  /*47a0*/  ISETP.GT.U32.AND P5, PT, R8, R67, PT ;  /* 0x000000430800720c */ /* 0x000fe20003fa4070 */
[----:B------:R-:W-:-:S04]  /*47b0*/  IMAD.HI.U32 R74, R6, R77, RZ ;  /* 0x0000004d064a7227 */ /* 0x000fc800078e00ff */
[----:B------:R-:W-:Y:S02]  /*47c0*/  IMAD.MOV R74, RZ, RZ, -R74 ;  /* 0x000000ffff4a7224 */ /* 0x000fe400078e0a4a */
[----:B------:R-:W-:-:S04]  /*47d0*/  IMAD.HI.U32 R70, R6, R75, RZ ;  /* 0x0000004b06467227 */ /* 0x000fc800078e00ff */
[--C-:B------:R-:W-:Y:S01]  /*47e0*/  @!P2 IMAD.IADD R65, R65, 0x1, -R8.reuse ;  /* 0x000000014141a824 */ /* 0x100fe200078e0a08 */
[----:B------:R-:W-:Y:S01]  /*47f0*/  ISETP.GE.AND P2, PT, R231, RZ, PT ;  /* 0x000000ffe700720c */ /* 0x000fe20003f46270 */
[----:B------:R-:W-:Y:S01]  /*4800*/  @!P5 IMAD.IADD R67, R67, 0x1, -R8 ;  /* 0x000000014343d824 */ /* 0x000fe200078e0a08 */
[C---:B------:R-:W-:Y:S01]  /*4810*/  ISETP.GT.U32.AND P5, PT, R8.reuse, R68, PT ;  /* 0x000000440800720c */ /* 0x040fe20003fa4070 */
[----:B------:R-:W-:Y:S02]  /*4820*/  @!P4 IMAD.MOV R65, RZ, RZ, -R65 ;  /* 0x000000ffff41c224 */ /* 0x000fe400078e0a41 */
[C---:B------:R-:W-:Y:S01]  /*4830*/  IMAD R76, R8.reuse, R74, R77 ;  /* 0x0000004a084c7224 */ /* 0x040fe200078e024d */
[----:B------:R-:W-:Y:S01]  /*4840*/  ISETP.GT.U32.AND P4, PT, R8, R67, PT ;  /* 0x000000430800720c */ /* 0x000fe20003f84070 */
[----:B------:R-:W-:Y:S01]  /*4850*/  IMAD.MOV R70, RZ, RZ, -R70 ;  /* 0x000000ffff467224 */ /* 0x000fe200078e0a46 */
[----:B------:R-:W-:Y:S01]  /*4860*/  IABS R77, R238 ;  /* 0x000000ee004d7213 */ /* 0x000fe20000000000 */
[----:B------:R-:W-:Y:S01]  /*4870*/  @!P1 IMAD.MOV R64, RZ, RZ, -R64 ;  /* 0x000000ffff409224 */ /* 0x000fe200078e0a40 */
[----:B------:R-:W-:Y:S01]  /*4880*/  ISETP.GE.AND P1, PT, R230, RZ, PT ;  /* 0x000000ffe600720c */ /* 0x000fe20003f26270 */
[----:B------:R-:W-:-:S02]  /*4890*/  IMAD R70, R8, R70, R75 ;  /* 0x0000004608467224 */ /* 0x000fc400078e024b */
[----:B------:R-:W-:-:S04]  /*48a0*/  IMAD.HI.U32 R74, R6, R77, RZ ;  /* 0x0000004d064a7227 */ /* 0x000fc800078e00ff */
[--C-:B------:R-:W-:Y:S02]  /*48b0*/  @!P5 IMAD.IADD R68, R68, 0x1, -R8.reuse ;  /* 0x000000014444d824 */ /* 0x100fe400078e0a08 */
[----:B------:R-:W-:Y:S01]  /*48c0*/  @!P4 IMAD.IADD R67, R67, 0x1, -R8 ;  /* 0x000000014343c824 */ /* 0x000fe200078e0a08 */
[C---:B------:R-:W-:Y:S01]  /*48d0*/  ISETP.GT.U32.AND P4, PT, R8.reuse, R69, PT ;  /* 0x000000450800720c */ /* 0x040fe20003f84070 */
[----:B------:R-:W-:Y:S01]  /*48e0*/  IMAD.MOV R74, RZ, RZ, -R74 ;  /* 0x000000ffff4a7224 */ /* 0x000fe200078e0a4a */
[C---:B------:R-:W-:Y:S01]  /*48f0*/  ISETP.GT.U32.AND P5, PT, R8.reuse, R68, PT ;  /* 0x000000440800720c */ /* 0x040fe20003fa4070 */
[----:B------:R-:W-:Y:S01]  /*4900*/  @!P0 IMAD.MOV R67, RZ, RZ, -R67 ;  /* 0x000000ffff438224 */ /* 0x000fe200078e0a43 */
[C---:B------:R-:W-:Y:S01]  /*4910*/  ISETP.GT.U32.AND P0, PT, R8.reuse, R72, PT ;  /* 0x000000480800720c */ /* 0x040fe20003f04070 */
[----:B------:R-:W-:Y:S02]  /*4920*/  IMAD R74, R8, R74, R77 ;  /* 0x0000004a084a7224 */ /* 0x000fe400078e024d */
[----:B------:R-:W-:-:S04]  /*4930*/  IMAD.HI.U32 R75, R6, R79, RZ ;  /* 0x0000004f064b7227 */ /* 0x000fc800078e00ff */
[----:B------:R-:W-:Y:S02]  /*4940*/  IMAD.MOV R75, RZ, RZ, -R75 ;  /* 0x000000ffff4b7224 */ /* 0x000fe400078e0a4b */
[--C-:B------:R-:W-:Y:S02]  /*4950*/  @!P4 IMAD.IADD R69, R69, 0x1, -R8.reuse ;  /* 0x000000014545c824 */ /* 0x100fe400078e0a08 */
[--C-:B------:R-:W-:Y:S01]  /*4960*/  @!P5 IMAD.IADD R68, R68, 0x1, -R8.reuse ;  /* 0x000000014444d824 */ /* 0x100fe200078e0a08 */
[----:B------:R-:W-:Y:S01]  /*4970*/  ISETP.GT.U32.AND P5, PT, R8, R73, PT ;  /* 0x000000490800720c */ /* 0x000fe20003fa4070 */
[----:B------:R-:W-:Y:S01]  /*4980*/  @!P0 IMAD.IADD R72, R72, 0x1, -R8 ;  /* 0x0000000148488824 */ /* 0x000fe200078e0a08 */
[C---:B------:R-:W-:Y:S01]  /*4990*/  ISETP.GT.U32.AND P4, PT, R8.reuse, R69, PT ;  /* 0x000000450800720c */ /* 0x040fe20003f84070 */
[C---:B------:R-:W-:Y:S01]  /*49a0*/  IMAD R75, R8.reuse, R75, R79 ;  /* 0x0000004b084b7224 */ /* 0x040fe200078e024f */
[----:B------:R-:W-:Y:S01]  /*49b0*/  IABS R79, R239 ;  /* 0x000000ef004f7213 */ /* 0x000fe20000000000 */
[----:B------:R-:W-:Y:S01]  /*49c0*/  @!P1 IMAD.MOV R68, RZ, RZ, -R68 ;  /* 0x000000ffff449224 */ /* 0x000fe200078e0a44 */
[----:B------:R-:W-:Y:S01]  /*49d0*/  ISETP.GT.U32.AND P1, PT, R8, R71, PT ;  /* 0x000000470800720c */ /* 0x000fe20003f24070 */
[----:B------:R-:W-:-:S02]  /*49e0*/  @!P3 IMAD.IADD R66, R66, 0x1, -R8 ;  /* 0x000000014242b824 */ /* 0x000fc400078e0a08 */
[----:B------:R-:W-:-:S03]  /*49f0*/  IMAD.HI.U32 R77, R6, R79, RZ ;  /* 0x0000004f064d7227 */ /* 0x000fc600078e00ff */
[C---:B------:R-:W-:Y:S01]  /*4a00*/  ISETP.GT.U32.AND P3, PT, R8.reuse, R66, PT ;  /* 0x000000420800720c */ /* 0x040fe20003f64070 */
[----:B------:R-:W-:Y:S01]  /*4a10*/  @!P5 IMAD.IADD R73, R73, 0x1, -R8 ;  /* 0x000000014949d824 */ /* 0x000fe200078e0a08 */
[C---:B------:R-:W-:Y:S01]  /*4a20*/  ISETP.GT.U32.AND P5, PT, R8.reuse, R70, PT ;  /* 0x000000460800720c */ /* 0x040fe20003fa4070 */
[----:B------:R-:W-:Y:S02]  /*4a30*/  IMAD.MOV R77, RZ, RZ, -R77 ;  /* 0x000000ffff4d7224 */ /* 0x000fe400078e0a4d */
[----:B------:R-:W-:Y:S01]  /*4a40*/  IMAD.MOV.U32 R81, RZ, RZ, R80 ;  /* 0x000000ffff517224 */ /* 0x000fe200078e0050 */
[C---:B------:R-:W-:Y:S01]  /*4a50*/  ISETP.GT.U32.AND P0, PT, R8.reuse, R73, PT ;  /* 0x000000490800720c */ /* 0x040fe20003f04070 */
[----:B------:R-:W-:Y:S02]  /*4a60*/  IMAD R77, R8, R77, R79 ;  /* 0x0000004d084d7224 */ /* 0x000fe400078e024f */
[----:B------:R-:W-:-:S04]  /*4a70*/  IMAD.HI.U32 R79, R6, R81, RZ ;  /* 0x00000051064f7227 */ /* 0x000fc800078e00ff */
[----:B------:R-:W-:Y:S02]  /*4a80*/  @!P1 IMAD.IADD R71, R71, 0x1, -R8 ;  /* 0x0000000147479824 */ /* 0x000fe400078e0a08 */
[----:B------:R-:W-:-:S03]  /*4a90*/  IMAD.HI.U32 R80, R6, R83, RZ ;  /* 0x0000005306507227 */ /* 0x000fc600078e00ff */
[C---:B------:R-:W-:Y:S01]  /*4aa0*/  ISETP.GT.U32.AND P1, PT, R8.reuse, R71, PT ;  /* 0x000000470800720c */ /* 0x040fe20003f24070 */
[----:B------:R-:W-:Y:S01]  /*4ab0*/  @!P0 IMAD.IADD R73, R73, 0x1, -R8 ;  /* 0x0000000149498824 */ /* 0x000fe200078e0a08 */
[----:B------:R-:W-:Y:S01]  /*4ac0*/  ISETP.GT.U32.AND P0, PT, R8, R76, PT ;  /* 0x0000004c0800720c */ /* 0x000fe20003f04070 */
[----:B------:R-:W-:Y:S02]  /*4ad0*/  IMAD.MOV R79, RZ, RZ, -R79 ;  /* 0x000000ffff4f7224 */ /* 0x000fe400078e0a4f */
[----:B------:R-:W-:Y:S02]  /*4ae0*/  IMAD.MOV R82, RZ, RZ, -R80 ;  /* 0x000000ffff527224 */ /* 0x000fe400078e0a50 */
[--C-:B------:R-:W-:Y:S01]  /*4af0*/  @!P4 IMAD.IADD R69, R69, 0x1, -R8.reuse ;  /* 0x000000014545c824 */ /* 0x100fe200078e0a08 */
[----:B------:R-:W-:Y:S01]  /*4b00*/  ISETP.GE.AND P4, PT, R234, RZ, PT ;  /* 0x000000ffea00720c */ /* 0x000fe20003f86270 */
[----:B------:R-:W-:Y:S01]  /*4b10*/  IMAD R80, R8, R79, R81 ;  /* 0x0000004f08507224 */ /* 0x000fe200078e0251 */
[----:B------:R-:W-:Y:S01]  /*4b20*/  IABS R81, R243 ;  /* 0x000000f300517213 */ /* 0x000fe20000000000 */
[--C-:B------:R-:W-:Y:S01]  /*4b30*/  @!P3 IMAD.IADD R66, R66, 0x1, -R8.reuse ;  /* 0x000000014242b824 */ /* 0x100fe200078e0a08 */
[----:B------:R-:W-:Y:S01]  /*4b40*/  ISETP.GE.AND P3, PT, R232, RZ, PT ;  /* 0x000000ffe800720c */ /* 0x000fe20003f66270 */
[----:B------:R-:W-:Y:S01]  /*4b50*/  @!P2 IMAD.MOV R69, RZ, RZ, -R69 ;  /* 0x000000ffff45a224 */ /* 0x000fe200078e0a45 */
[----:B------:R-:W-:Y:S01]  /*4b60*/  ISETP.GT.U32.AND P2, PT, R8, R72, PT ;  /* 0x000000480800720c */ /* 0x000fe20003f44070 */
[--C-:B------:R-:W-:Y:S01]  /*4b70*/  @!P0 IMAD.IADD R76, R76, 0x1, -R8.reuse ;  /* 0x000000014c4c8824 */ /* 0x100fe200078e0a08 */
[----:B------:R-:W-:Y:S01]  /*4b80*/  ISETP.GT.U32.AND P0, PT, R8, R74, PT ;  /* 0x0000004a0800720c */ /* 0x000fe20003f04070 */
[----:B------:R-:W-:-:S02]  /*4b90*/  @!P5 IMAD.IADD R70, R70, 0x1, -R8 ;  /* 0x000000014646d824 */ /* 0x000fc400078e0a08 */
[C---:B------:R-:W-:Y:S01]  /*4ba0*/  IMAD R79, R8.reuse, R82, R83 ;  /* 0x00000052084f7224 */ /* 0x040fe200078e0253 */
[----:B------:R-:W-:Y:S01]  /*4bb0*/  IABS R82, R244 ;  /* 0x000000f400527213 */ /* 0x000fe20000000000 */
[----:B------:R-:W-:Y:S01]  /*4bc0*/  IMAD.MOV.U32 R83, RZ, RZ, R81 ;  /* 0x000000ffff537224 */ /* 0x000fe200078e0051 */
[----:B------:R-:W-:Y:S01]  /*4bd0*/  ISETP.GT.U32.AND P5, PT, R8, R70, PT ;  /* 0x000000460800720c */ /* 0x000fe20003fa4070 */
[----:B------:R-:W-:Y:S01]  /*4be0*/  @!P6 IMAD.MOV R66, RZ, RZ, -R66 ;  /* 0x000000ffff42e224 */ /* 0x000fe200078e0a42 */
[----:B------:R-:W-:Y:S01]  /*4bf0*/  ISETP.GE.AND P6, PT, R233, RZ, PT ;  /* 0x000000ffe900720c */ /* 0x000fe20003fc6270 */
[----:B------:R-:W-:-:S04]  /*4c00*/  IMAD.HI.U32 R81, R6, R83, RZ ;  /* 0x0000005306517227 */ /* 0x000fc800078e00ff */
[--C-:B------:R-:W-:Y:S01]  /*4c10*/  @!P0 IMAD.IADD R74, R74, 0x1, -R8.reuse ;  /* 0x000000014a4a8824 */ /* 0x100fe200078e0a08 */
[----:B------:R-:W-:Y:S01]  /*4c20*/  ISETP.GT.U32.AND P0, PT, R8, R76, PT ;  /* 0x0000004c0800720c */ /* 0x000fe20003f04070 */
[--C-:B------:R-:W-:Y:S01]  /*4c30*/  @!P1 IMAD.IADD R71, R71, 0x1, -R8.reuse ;  /* 0x0000000147479824 */ /* 0x100fe200078e0a08 */
[----:B------:R-:W-:Y:S01]  /*4c40*/  ISETP.GE.AND P1, PT, R235, RZ, PT ;  /* 0x000000ffeb00720c */ /* 0x000fe20003f26270 */
[----:B------:R-:W-:Y:S02]  /*4c50*/  IMAD.MOV R81, RZ, RZ, -R81 ;  /* 0x000000ffff517224 */ /* 0x000fe400078e0a51 */
[--C-:B------:R-:W-:Y:S01]  /*4c60*/  @!P2 IMAD.IADD R72, R72, 0x1, -R8.reuse ;  /* 0x000000014848a824 */ /* 0x100fe200078e0a08 */
[C---:B------:R-:W-:Y:S01]  /*4c70*/  ISETP.GT.U32.AND P2, PT, R8.reuse, R75, PT ;  /* 0x0000004b0800720c */ /* 0x040fe20003f44070 */
[----:B------:R-:W-:Y:S02]  /*4c80*/  IMAD R81, R8, R81, R83 ;  /* 0x0000005108517224 */ /* 0x000fe400078e0253 */
[----:B------:R-:W-:Y:S01]  /*4c90*/  @!P5 IMAD.IADD R70, R70, 0x1, -R8 ;  /* 0x000000014646d824 */ /* 0x000fe200078e0a08 */
[----:B------:R-:W-:Y:S01]  /*4ca0*/  ISETP.GE.AND P5, PT, R236, RZ, PT ;  /* 0x000000ffec00720c */ /* 0x000fe20003fa6270 */
[----:B------:R-:W-:Y:S01]  /*4cb0*/  @!P6 IMAD.MOV R72, RZ, RZ, -R72 ;  /* 0x000000ffff48e224 */ /* 0x000fe200078e0a48 */
[----:B------:R-:W-:Y:S01]  /*4cc0*/  ISETP.GT.U32.AND P6, PT, R8, R74, PT ;  /* 0x0000004a0800720c */ /* 0x000fe20003fc4070 */
[----:B------:R-:W-:Y:S01]  /*4cd0*/  @!P0 IMAD.IADD R76, R76, 0x1, -R8 ;  /* 0x000000014c4c8824 */ /* 0x000fe200078e0a08 */
[----:B------:R-:W-:Y:S01]  /*4ce0*/  ISETP.GT.U32.AND P0, PT, R8, R78, PT ;  /* 0x0000004e0800720c */ /* 0x000fe20003f04070 */
[----:B------:R-:W-:Y:S01]  /*4cf0*/  @!P1 IMAD.MOV R70, RZ, RZ, -R70 ;  /* 0x000000ffff469224 */ /* 0x000fe200078e0a46 */
[----:B------:R-:W-:Y:S01]  /*4d00*/  ISETP.GE.AND P1, PT, R238, RZ, PT ;  /* 0x000000ffee00720c */ /* 0x000fe20003f26270 */
[----:B------:R-:W-:-:S02]  /*4d10*/  IMAD.MOV.U32 R83, RZ, RZ, R82 ;  /* 0x000000ffff537224 */ /* 0x000fc400078e0052 */
[----:B------:R-:W-:Y:S01]  /*4d20*/  @!P4 IMAD.MOV R71, RZ, RZ, -R71 ;  /* 0x000000ffff47c224 */ /* 0x000fe200078e0a47 */
[----:B------:R-:W-:Y:S01]  /*4d30*/  ISETP.GT.U32.AND P4, PT, R8, R77, PT ;  /* 0x0000004d0800720c */ /* 0x000fe20003f84070 */
[----:B------:R-:W-:-:S04]  /*4d40*/  IMAD.HI.U32 R82, R6, R83, RZ ;  /* 0x0000005306527227 */ /* 0x000fc800078e00ff */
[--C-:B------:R-:W-:Y:S01]  /*4d50*/  @!P6 IMAD.IADD R74, R74, 0x1, -R8.reuse ;  /* 0x000000014a4ae824 */ /* 0x100fe200078e0a08 */
[----:B------:R-:W-:Y:S01]  /*4d60*/  ISETP.GE.AND P6, PT, R240, RZ, PT ;  /* 0x000000fff000720c */ /* 0x000fe20003fc6270 */
[----:B------:R-:W-:Y:S02]  /*4d70*/  @!P0 IMAD.IADD R78, R78, 0x1, -R8 ;  /* 0x000000014e4e8824 */ /* 0x000fe400078e0a08 */
[----:B------:R-:W-:Y:S02]  /*4d80*/  IMAD.MOV R82, RZ, RZ, -R82 ;  /* 0x000000ffff527224 */ /* 0x000fe400078e0a52 */
[----:B------:R-:W-:Y:S01]  /*4d90*/  @!P2 IMAD.IADD R75, R75, 0x1, -R8 ;  /* 0x000000014b4ba824 */ /* 0x000fe200078e0a08 */
[C---:B------:R-:W-:Y:S01]  /*4da0*/  ISETP.GT.U32.AND P0, PT, R8.reuse, R78, PT ;  /* 0x0000004e0800720c */ /* 0x040fe20003f04070 */
[----:B------:R-:W-:Y:S01]  /*4db0*/  @!P1 IMAD.MOV R74, RZ, RZ, -R74 ;  /* 0x000000ffff4a9224 */ /* 0x000fe200078e0a4a */
[C---:B------:R-:W-:Y:S01]  /*4dc0*/  ISETP.GT.U32.AND P1, PT, R8.reuse, R79, PT ;  /* 0x0000004f0800720c */ /* 0x040fe20003f24070 */
[----:B------:R-:W-:Y:S01]  /*4dd0*/  IMAD R84, R8, R82, R83 ;  /* 0x0000005208547224 */ /* 0x000fe200078e0253 */
[----:B------:R-:W-:Y:S01]  /*4de0*/  ISETP.GE.AND P2, PT, R237, RZ, PT ;  /* 0x000000ffed00720c */ /* 0x000fe20003f46270 */
[----:B------:R-:W-:-:S04]  /*4df0*/  IMAD.HI.U32 R82, R6, R85, RZ ;  /* 0x0000005506527227 */ /* 0x000fc800078e00ff */
[----:B------:R-:W-:Y:S01]  /*4e00*/  @!P3 IMAD.MOV R73, RZ, RZ, -R73 ;  /* 0x000000ffff49b224 */ /* 0x000fe200078e0a49 */
[----:B------:R-:W-:Y:S01]  /*4e10*/  ISETP.GT.U32.AND P3, PT, R8, R75, PT ;  /* 0x0000004b0800720c */ /* 0x000fe20003f64070 */
[----:B------:R-:W-:Y:S02]  /*4e20*/  IMAD.MOV R82, RZ, RZ, -R82 ;  /* 0x000000ffff527224 */ /* 0x000fe400078e0a52 */
[--C-:B------:R-:W-:Y:S01]  /*4e30*/  @!P0 IMAD.IADD R78, R78, 0x1, -R8.reuse ;  /* 0x000000014e4e8824 */ /* 0x100fe200078e0a08 */
[C---:B------:R-:W-:Y:S01]  /*4e40*/  ISETP.GT.U32.AND P0, PT, R8.reuse, R81, PT ;  /* 0x000000510800720c */ /* 0x040fe20003f04070 */
[--C-:B------:R-:W-:Y:S02]  /*4e50*/  @!P4 IMAD.IADD R77, R77, 0x1, -R8.reuse ;  /* 0x000000014d4dc824 */ /* 0x100fe400078e0a08 */
[C---:B------:R-:W-:Y:S02]  /*4e60*/  IMAD R83, R8.reuse, R82, R85 ;  /* 0x0000005208537224 */ /* 0x040fe400078e0255 */
[----:B------:R-:W-:Y:S01]  /*4e70*/  @!P1 IMAD.IADD R79, R79, 0x1, -R8 ;  /* 0x000000014f4f9824 */ /* 0x000fe200078e0a08 */
[C---:B------:R-:W-:Y:S01]  /*4e80*/  ISETP.GT.U32.AND P4, PT, R8.reuse, R77, PT ;  /* 0x0000004d0800720c */ /* 0x040fe20003f84070 */
[----:B------:R-:W-:Y:S01]  /*4e90*/  @!P5 IMAD.MOV R76, RZ, RZ, -R76 ;  /* 0x000000ffff4cd224 */ /* 0x000fe200078e0a4c */
[----:B------:R-:W-:Y:S01]  /*4ea0*/  ISETP.GT.U32.AND P5, PT, R8, R80, PT ;  /* 0x000000500800720c */ /* 0x000fe20003fa4070 */
[----:B------:R-:W-:Y:S01]  /*4eb0*/  @!P3 IMAD.IADD R75, R75, 0x1, -R8 ;  /* 0x000000014b4bb824 */ /* 0x000fe200078e0a08 */
[----:B------:R-:W-:Y:S01]  /*4ec0*/  ISETP.GE.AND P3, PT, R239, RZ, PT ;  /* 0x000000ffef00720c */ /* 0x000fe20003f66270 */
[----:B------:R-:W-:Y:S01]  /*4ed0*/  IMAD.HI.U32 R82, R6, R87, RZ ;  /* 0x0000005706527227 */ /* 0x000fe200078e00ff */
[----:B------:R-:W-:-:S03]  /*4ee0*/  ISETP.GT.U32.AND P1, PT, R8, R79, PT ;  /* 0x0000004f0800720c */ /* 0x000fc60003f24070 */
[----:B------:R-:W-:Y:S02]  /*4ef0*/  @!P0 IMAD.IADD R81, R81, 0x1, -R8 ;  /* 0x0000000151518824 */ /* 0x000fe400078e0a08 */
[----:B------:R-:W-:-:S03]  /*4f00*/  IMAD.HI.U32 R85, R6, R89, RZ ;  /* 0x0000005906557227 */ /* 0x000fc600078e00ff */
[----:B------:R-:W-:Y:S01]  /*4f10*/  ISETP.GT.U32.AND P0, PT, R8, R81, PT ;  /* 0x000000510800720c */ /* 0x000fe20003f04070 */
[----:B------:R-:W-:Y:S01]  /*4f20*/  @!P4 IMAD.IADD R77, R77, 0x1, -R8 ;  /* 0x000000014d4dc824 */ /* 0x000fe200078e0a08 */
[----:B------:R-:W-:Y:S01]  /*4f30*/  ISETP.GE.AND P4, PT, R242, RZ, PT ;  /* 0x000000fff200720c */ /* 0x000fe20003f86270 */
[----:B------:R-:W-:Y:S02]  /*4f40*/  IMAD.MOV R82, RZ, RZ, -R82 ;  /* 0x000000ffff527224 */ /* 0x000fe400078e0a52 */
[----:B------:R-:W-:Y:S01]  /*4f50*/  @!P3 IMAD.MOV R77, RZ, RZ, -R77 ;  /* 0x000000ffff4db224 */ /* 0x000fe200078e0a4d */
[----:B------:R-:W-:Y:S01]  /*4f60*/  ISETP.GE.AND P3, PT, R243, RZ, PT ;  /* 0x000000fff300720c */ /* 0x000fe20003f66270 */
[--C-:B------:R-:W-:Y:S01]  /*4f70*/  @!P1 IMAD.IADD R79, R79, 0x1, -R8.reuse ;  /* 0x000000014f4f9824 */ /* 0x100fe200078e0a08 */
[----:B------:R-:W-:Y:S01]  /*4f80*/  ISETP.GT.U32.AND P1, PT, R8, R84, PT ;  /* 0x000000540800720c */ /* 0x000fe20003f24070 */
[----:B------:R-:W-:Y:S02]  /*4f90*/  IMAD.MOV R85, RZ, RZ, -R85 ;  /* 0x000000ffff557224 */ /* 0x000fe400078e0a55 */
[----:B------:R-:W-:-:S02]  /*4fa0*/  @!P5 IMAD.IADD R80, R80, 0x1, -R8 ;  /* 0x000000015050d824 */ /* 0x000fc400078e0a08 */
[--C-:B------:R-:W-:Y:S01]  /*4fb0*/  @!P0 IMAD.IADD R81, R81, 0x1, -R8.reuse ;  /* 0x0000000151518824 */ /* 0x100fe200078e0a08 */
[C---:B------:R-:W-:Y:S01]  /*4fc0*/  ISETP.GT.U32.AND P0, PT, R8.reuse, R83, PT ;  /* 0x000000530800720c */ /* 0x040fe20003f04070 */
[C---:B------:R-:W-:Y:S01]  /*4fd0*/  IMAD R82, R8.reuse, R82, R87 ;  /* 0x0000005208527224 */ /* 0x040fe200078e0257 */
[C---:B------:R-:W-:Y:S01]  /*4fe0*/  ISETP.GT.U32.AND P5, PT, R8.reuse, R80, PT ;  /* 0x000000500800720c */ /* 0x040fe20003fa4070 */
[C---:B------:R-:W-:Y:S02]  /*4ff0*/  IMAD R85, R8.reuse, R85, R89 ;  /* 0x0000005508557224 */ /* 0x040fe400078e0259 */
[----:B------:R-:W-:Y:S01]  /*5000*/  @!P3 IMAD.MOV R81, RZ, RZ, -R81 ;  /* 0x000000ffff51b224 */ /* 0x000fe200078e0a51 */
[----:B------:R-:W-:Y:S01]  /*5010*/  ISETP.GT.U32.AND P3, PT, R8, R82, PT ;  /* 0x000000520800720c */ /* 0x000fe20003f64070 */
[----:B------:R-:W-:Y:S02]  /*5020*/  @!P1 IMAD.IADD R84, R84, 0x1, -R8 ;  /* 0x0000000154549824 */ /* 0x000fe400078e0a08 */
[----:B------:R-:W-:-:S03]  /*5030*/  IMAD.HI.U32 R86, R6, R91, RZ ;  /* 0x0000005b06567227 */ /* 0x000fc600078e00ff */
[C---:B------:R-:W-:Y:S01]  /*5040*/  ISETP.GT.U32.AND P1, PT, R8.reuse, R84, PT ;  /* 0x000000540800720c */ /* 0x040fe20003f24070 */
[----:B------:R-:W-:Y:S02]  /*5050*/  @!P0 IMAD.IADD R83, R83, 0x1, -R8 ;  /* 0x0000000153538824 */ /* 0x000fe400078e0a08 */
[C---:B------:R-:W-:Y:S02]  /*5060*/  VIADD R249, R13.reuse, 0x2e ;  /* 0x0000002e0df97836 */ /* 0x040fe40000000000 */
[C---:B------:R-:W-:Y:S01]  /*5070*/  VIADD R207, R13.reuse, 0x2d ;  /* 0x0000002d0dcf7836 */ /* 0x040fe20000000000 */
[----:B------:R-:W-:Y:S01]  /*5080*/  ISETP.GT.U32.AND P0, PT, R8, R83, PT ;  /* 0x000000530800720c */ /* 0x000fe20003f04070 */
[----:B------:R-:W-:Y:S01]  /*5090*/  IMAD.MOV R86, RZ, RZ, -R86 ;  /* 0x000000ffff567224 */ /* 0x000fe200078e0a56 */
[----:B------:R-:W-:Y:S01]  /*50a0*/  IABS R93, R249 ;  /* 0x000000f9005d7213 */ /* 0x000fe20000000000 */
[----:B------:R-:W-:Y:S01]  /*50b0*/  @!P6 IMAD.MOV R78, RZ, RZ, -R78 ;  /* 0x000000ffff4ee224 */ /* 0x000fe200078e0a4e */
[----:B------:R-:W-:Y:S01]  /*50c0*/  ISETP.GE.AND P6, PT, R244, RZ, PT ;  /* 0x000000fff400720c */ /* 0x000fe20003fc6270 */
[----:B------:R-:W-:Y:S01]  /*50d0*/  VIADD R250, R13, 0x2c ;  /* 0x0000002c0dfa7836 */ /* 0x000fe20000000000 */
[----:B------:R-:W-:Y:S01]  /*50e0*/  IABS R89, R207 ;  /* 0x000000cf00597213 */ /* 0x000fe20000000000 */
[----:B------:R-:W-:-:S02]  /*50f0*/  IMAD R86, R8, R86, R91 ;  /* 0x0000005608567224 */ /* 0x000fc400078e025b */
[----:B------:R-:W-:Y:S01]  /*5100*/  @!P2 IMAD.MOV R75, RZ, RZ, -R75 ;  /* 0x000000ffff4ba224 */ /* 0x000fe200078e0a4b */
[----:B------:R-:W-:Y:S01]  /*5110*/  ISETP.GE.AND P2, PT, R241, RZ, PT ;  /* 0x000000fff100720c */ /* 0x000fe20003f46270 */
[--C-:B------:R-:W-:Y:S01]  /*5120*/  @!P5 IMAD.IADD R80, R80, 0x1, -R8.reuse ;  /* 0x000000015050d824 */ /* 0x100fe200078e0a08 */
[----:B------:R-:W-:Y:S01]  /*5130*/  ISETP.GE.AND P5, PT, R245, RZ, PT ;  /* 0x000000fff500720c */ /* 0x000fe20003fa6270 */
[----:B------:R-:W-:Y:S01]  /*5140*/  @!P0 IMAD.IADD R83, R83, 0x1, -R8 ;  /* 0x0000000153538824 */ /* 0x000fe200078e0a08 */
[----:B------:R-:W-:Y:S01]  /*5150*/  ISETP.GT.U32.AND P0, PT, R8, R85, PT ;  /* 0x000000550800720c */ /* 0x000fe20003f04070 */
[----:B------:R-:W-:Y:S01]  /*5160*/  IMAD.HI.U32 R87, R6, R93, RZ ;  /* 0x0000005d06577227 */ /* 0x000fe200078e00ff */
[----:B------:R-:W-:-:S03]  /*5170*/  IABS R91, R250 ;  /* 0x000000fa005b7213 */ /* 0x000fc60000000000 */
[----:B------:R-:W-:Y:S01]  /*5180*/  @!P3 IMAD.IADD R82, R82, 0x1, -R8 ;  /* 0x000000015252b824 */ /* 0x000fe200078e0a08 */
[----:B------:R-:W-:Y:S01]  /*5190*/  ISETP.GT.U32.AND P3, PT, R8, R86, PT ;  /* 0x000000560800720c */ /* 0x000fe20003f64070 */
[----:B------:R-:W-:-:S04]  /*51a0*/  IMAD.HI.U32 R88, R6, R89, RZ ;  /* 0x0000005906587227 */ /* 0x000fc800078e00ff */
[----:B------:R-:W-:Y:S02]  /*51b0*/  IMAD.MOV R87, RZ, RZ, -R87 ;  /* 0x000000ffff577224 */ /* 0x000fe400078e0a57 */
[--C-:B------:R-:W-:Y:S02]  /*51c0*/  @!P0 IMAD.IADD R85, R85, 0x1, -R8.reuse ;  /* 0x0000000155558824 */ /* 0x100fe400078e0a08 */
[----:B------:R-:W-:Y:S01]  /*51d0*/  @!P1 IMAD.IADD R84, R84, 0x1, -R8 ;  /* 0x0000000154549824 */ /* 0x000fe200078e0a08 */
[----:B------:R-:W-:Y:S01]  /*51e0*/  ISETP.GE.AND P1, PT, R252, RZ, PT ;  /* 0x000000fffc00720c */ /* 0x000fe20003f26270 */
[----:B------:R-:W-:Y:S01]  /*51f0*/  IMAD.MOV R90, RZ, RZ, -R88 ;  /* 0x000000ffff5a7224 */ /* 0x000fe200078e0a58 */
[----:B------:R-:W-:Y:S01]  /*5200*/  ISETP.GT.U32.AND P0, PT, R8, R85, PT ;  /* 0x000000550800720c */ /* 0x000fe20003f04070 */
[----:B------:R-:W-:-:S04]  /*5210*/  IMAD.HI.U32 R88, R6, R91, RZ ;  /* 0x0000005b06587227 */ /* 0x000fc800078e00ff */
[C---:B------:R-:W-:Y:S02]  /*5220*/  IMAD R87, R8.reuse, R87, R93 ;  /* 0x0000005708577224 */ /* 0x040fe400078e025d */
[----:B------:R-:W-:Y:S01]  /*5230*/  @!P6 IMAD.MOV R84, RZ, RZ, -R84 ;  /* 0x000000ffff54e224 */ /* 0x000fe200078e0a54 */
[----:B------:R-:W-:Y:S01]  /*5240*/  ISETP.GT.U32.AND P6, PT, R8, R82, PT ;  /* 0x000000520800720c */ /* 0x000fe20003fc4070 */
[----:B------:R-:W-:Y:S02]  /*5250*/  IMAD.MOV R88, RZ, RZ, -R88 ;  /* 0x000000ffff587224 */ /* 0x000fe400078e0a58 */
[----:B------:R-:W-:Y:S01]  /*5260*/  @!P2 IMAD.MOV R80, RZ, RZ, -R80 ;  /* 0x000000ffff50a224 */ /* 0x000fe200078e0a50 */
[----:B------:R-:W-:Y:S01]  /*5270*/  ISETP.GE.AND P2, PT, R246, RZ, PT ;  /* 0x000000fff600720c */ /* 0x000fe20003f46270 */
[----:B------:R-:W-:Y:S01]  /*5280*/  @!P5 IMAD.MOV R83, RZ, RZ, -R83 ;  /* 0x000000ffff53d224 */ /* 0x000fe200078e0a53 */
[----:B------:R-:W-:Y:S01]  /*5290*/  ISETP.GT.U32.AND P5, PT, R8, R87, PT ;  /* 0x000000570800720c */ /* 0x000fe20003fa4070 */
[----:B------:R-:W-:-:S02]  /*52a0*/  VIADD R248, R13, 0x2b ;  /* 0x0000002b0df87836 */ /* 0x000fc40000000000 */
[--C-:B------:R-:W-:Y:S02]  /*52b0*/  @!P3 IMAD.IADD R86, R86, 0x1, -R8.reuse ;  /* 0x000000015656b824 */ /* 0x100fe400078e0a08 */
[C---:B------:R-:W-:Y:S01]  /*52c0*/  IMAD R88, R8.reuse, R88, R91 ;  /* 0x0000005808587224 */ /* 0x040fe200078e025b */
[----:B------:R-:W-:Y:S01]  /*52d0*/  IABS R93, R248 ;  /* 0x000000f8005d7213 */ /* 0x000fe20000000000 */
[C---:B------:R-:W-:Y:S01]  /*52e0*/  IMAD R89, R8.reuse, R90, R89 ;  /* 0x0000005a08597224 */ /* 0x040fe200078e0259 */
[C---:B------:R-:W-:Y:S01]  /*52f0*/  ISETP.GT.U32.AND P3, PT, R8.reuse, R86, PT ;  /* 0x000000560800720c */ /* 0x040fe20003f64070 */
[--C-:B------:R-:W-:Y:S01]  /*5300*/  @!P0 IMAD.IADD R85, R85, 0x1, -R8.reuse ;  /* 0x0000000155558824 */ /* 0x100fe200078e0a08 */
[----:B------:R-:W-:Y:S01]  /*5310*/  ISETP.GT.U32.AND P0, PT, R8, R88, PT ;  /* 0x000000580800720c */ /* 0x000fe20003f04070 */
[----:B------:R-:W-:Y:S01]  /*5320*/  @!P4 IMAD.MOV R79, RZ, RZ, -R79 ;  /* 0x000000ffff4fc224 */ /* 0x000fe200078e0a4f */
[----:B------:R-:W-:Y:S01]  /*5330*/  ISETP.GE.AND P4, PT, R247, RZ, PT ;  /* 0x000000fff700720c */ /* 0x000fe20003f86270 */
[----:B------:R-:W-:Y:S01]  /*5340*/  @!P6 IMAD.IADD R82, R82, 0x1, -R8 ;  /* 0x000000015252e824 */ /* 0x000fe200078e0a08 */
[----:B------:R-:W-:Y:S01]  /*5350*/  ISETP.GT.U32.AND P6, PT, R8, R89, PT ;  /* 0x000000590800720c */ /* 0x000fe20003fc4070 */
[----:B------:R-:W-:-:S04]  /*5360*/  IMAD.HI.U32 R90, R6, R93, RZ ;  /* 0x0000005d065a7227 */ /* 0x000fc800078e00ff */
[----:B------:R-:W-:Y:S02]  /*5370*/  @!P5 IMAD.IADD R87, R87, 0x1, -R8 ;  /* 0x000000015757d824 */ /* 0x000fe400078e0a08 */
[----:B------:R-:W-:Y:S01]  /*5380*/  @!P2 IMAD.MOV R82, RZ, RZ, -R82 ;  /* 0x000000ffff52a224 */ /* 0x000fe200078e0a52 */
[----:B------:R-:W-:Y:S01]  /*5390*/  ISETP.GE.AND P2, PT, R249, RZ, PT ;  /* 0x000000fff900720c */ /* 0x000fe20003f46270 */
[----:B------:R-:W-:Y:S01]  /*53a0*/  IMAD.MOV R90, RZ, RZ, -R90 ;  /* 0x000000ffff5a7224 */ /* 0x000fe200078e0a5a */
[C---:B------:R-:W-:Y:S01]  /*53b0*/  ISETP.GT.U32.AND P5, PT, R8.reuse, R87, PT ;  /* 0x000000570800720c */ /* 0x040fe20003fa4070 */
[----:B------:R-:W-:Y:S02]  /*53c0*/  VIADD R249, R13, 0x2a ;  /* 0x0000002a0df97836 */ /* 0x000fe40000000000 */
[----:B------:R-:W-:Y:S02]  /*53d0*/  IMAD R90, R8, R90, R93 ;  /* 0x0000005a085a7224 */ /* 0x000fe400078e025d */
[--C-:B------:R-:W-:Y:S01]  /*53e0*/  @!P3 IMAD.IADD R86, R86, 0x1, -R8.reuse ;  /* 0x000000015656b824 */ /* 0x100fe200078e0a08 */
[----:B------:R-:W-:Y:S01]  /*53f0*/  IABS R93, R249 ;  /* 0x000000f9005d7213 */ /* 0x000fe20000000000 */
[--C-:B------:R-:W-:Y:S01]  /*5400*/  @!P0 IMAD.IADD R88, R88, 0x1, -R8.reuse ;  /* 0x0000000158588824 */ /* 0x100fe200078e0a08 */
[----:B------:R-:W-:Y:S01]  /*5410*/  ISETP.GE.AND P0, PT, R248, RZ, PT ;  /* 0x000000fff800720c */ /* 0x000fe20003f06270 */
[----:B------:R-:W-:Y:S01]  /*5420*/  @!P6 IMAD.IADD R89, R89, 0x1, -R8 ;  /* 0x000000015959e824 */ /* 0x000fe200078e0a08 */
[----:B------:R-:W-:Y:S01]  /*5430*/  ISETP.GE.AND P3, PT, R207, RZ, PT ;  /* 0x000000ffcf00720c */ /* 0x000fe20003f66270 */
[----:B------:R-:W-:Y:S01]  /*5440*/  @!P4 IMAD.MOV R85, RZ, RZ, -R85 ;  /* 0x000000ffff55c224 */ /* 0x000fe200078e0a55 */
[C---:B------:R-:W-:Y:S01]  /*5450*/  ISETP.GT.U32.AND P4, PT, R8.reuse, R90, PT ;  /* 0x0000005a0800720c */ /* 0x040fe20003f84070 */
[----:B------:R-:W-:Y:S01]  /*5460*/  @!P1 IMAD.MOV R86, RZ, RZ, -R86 ;  /* 0x000000ffff569224 */ /* 0x000fe200078e0a56 */
[----:B------:R-:W-:Y:S01]  /*5470*/  ISETP.GT.U32.AND P1, PT, R8, R88, PT ;  /* 0x000000580800720c */ /* 0x000fe20003f24070 */
[----:B------:R-:W-:Y:S01]  /*5480*/  IMAD.HI.U32 R91, R6, R93, RZ ;  /* 0x0000005d065b7227 */ /* 0x000fe200078e00ff */
[----:B------:R-:W-:-:S03]  /*5490*/  ISETP.GT.U32.AND P6, PT, R8, R89, PT ;  /* 0x000000590800720c */ /* 0x000fc60003fc4070 */
[----:B------:R-:W-:Y:S02]  /*54a0*/  IMAD.MOV R91, RZ, RZ, -R91 ;  /* 0x000000ffff5b7224 */ /* 0x000fe400078e0a5b */
[--C-:B------:R-:W-:Y:S01]  /*54b0*/  @!P5 IMAD.IADD R87, R87, 0x1, -R8.reuse ;  /* 0x000000015757d824 */ /* 0x100fe200078e0a08 */
[----:B------:R-:W-:Y:S01]  /*54c0*/  ISETP.GE.AND P5, PT, R250, RZ, PT ;  /* 0x000000fffa00720c */ /* 0x000fe20003fa6270 */
[----:B------:R-:W-:Y:S02]  /*54d0*/  VIADD R250, R13, 0x29 ;  /* 0x000000290dfa7836 */ /* 0x000fe40000000000 */
[----:B------:R-:W-:Y:S02]  /*54e0*/  IMAD R93, R8, R91, R93 ;  /* 0x0000005b085d7224 */ /* 0x000fe400078e025d */
[--C-:B------:R-:W-:Y:S01]  /*54f0*/  @!P4 IMAD.IADD R90, R90, 0x1, -R8.reuse ;  /* 0x000000015a5ac824 */ /* 0x100fe200078e0a08 */
[----:B------:R-:W-:Y:S01]  /*5500*/  IABS R95, R250 ;  /* 0x000000fa005f7213 */ /* 0x000fe20000000000 */
[--C-:B------:R-:W-:Y:S01]  /*5510*/  @!P1 IMAD.IADD R88, R88, 0x1, -R8.reuse ;  /* 0x0000000158589824 */ /* 0x100fe200078e0a08 */
[----:B------:R-:W-:Y:S01]  /*5520*/  ISETP.GT.U32.AND P1, PT, R8, R93, PT ;  /* 0x0000005d0800720c */ /* 0x000fe20003f24070 */
[----:B------:R-:W-:Y:S01]  /*5530*/  @!P6 IMAD.IADD R89, R89, 0x1, -R8 ;  /* 0x000000015959e824 */ /* 0x000fe200078e0a08 */
[----:B------:R-:W-:Y:S01]  /*5540*/  ISETP.GE.AND P6, PT, R249, RZ, PT ;  /* 0x000000fff900720c */ /* 0x000fe20003fc6270 */
[----:B------:R-:W-:Y:S01]  /*5550*/  IMAD.HI.U32 R91, R6, R95, RZ ;  /* 0x0000005f065b7227 */ /* 0x000fe200078e00ff */
[----:B------:R-:W-:-:S03]  /*5560*/  ISETP.GT.U32.AND P4, PT, R8, R90, PT ;  /* 0x0000005a0800720c */ /* 0x000fc60003f84070 */
[----:B------:R-:W-:Y:S02]  /*5570*/  VIADD R249, R13, 0x28 ;  /* 0x000000280df97836 */ /* 0x000fe40000000000 */
[----:B------:R-:W-:Y:S02]  /*5580*/  IMAD.MOV R91, RZ, RZ, -R91 ;  /* 0x000000ffff5b7224 */ /* 0x000fe400078e0a5b */
[----:B------:R-:W-:Y:S01]  /*5590*/  @!P2 IMAD.MOV R87, RZ, RZ, -R87 ;  /* 0x000000ffff57a224 */ /* 0x000fe200078e0a57 */
[----:B------:R-:W-:Y:S01]  /*55a0*/  IABS R94, R249 ;  /* 0x000000f9005e7213 */ /* 0x000fe20000000000 */
[----:B------:R-:W-:Y:S01]  /*55b0*/  IMAD R92, R8, R91, R95 ;  /* 0x0000005b085c7224 */ /* 0x000fe200078e025f */
[----:B------:R-:W-:Y:S01]  /*55c0*/  ISETP.GE.AND P2, PT, R250, RZ, PT ;  /* 0x000000fffa00720c */ /* 0x000fe20003f46270 */
[----:B------:R-:W-:Y:S02]  /*55d0*/  @!P1 IMAD.IADD R93, R93, 0x1, -R8 ;  /* 0x000000015d5d9824 */ /* 0x000fe400078e0a08 */
[----:B------:R-:W-:-:S02]  /*55e0*/  IMAD.MOV.U32 R95, RZ, RZ, R94 ;  /* 0x000000ffff5f7224 */ /* 0x000fc400078e005e */
[----:B------:R-:W-:Y:S01]  /*55f0*/  @!P4 IMAD.IADD R90, R90, 0x1, -R8 ;  /* 0x000000015a5ac824 */ /* 0x000fe200078e0a08 */
[----:B------:R-:W-:Y:S01]  /*5600*/  ISETP.GT.U32.AND P4, PT, R8, R92, PT ;  /* 0x0000005c0800720c */ /* 0x000fe20003f84070 */
[----:B------:R-:W-:Y:S01]  /*5610*/  IMAD.HI.U32 R91, R6, R95, RZ ;  /* 0x0000005f065b7227 */ /* 0x000fe200078e00ff */
[----:B------:R-:W-:-:S03]  /*5620*/  ISETP.GT.U32.AND P1, PT, R8, R93, PT ;  /* 0x0000005d0800720c */ /* 0x000fc60003f24070 */
[----:B------:R-:W-:Y:S02]  /*5630*/  IMAD.MOV R91, RZ, RZ, -R91 ;  /* 0x000000ffff5b7224 */ /* 0x000fe400078e0a5b */
[----:B------:R-:W-:Y:S02]  /*5640*/  VIADD R250, R13, 0x27 ;  /* 0x000000270dfa7836 */ /* 0x000fe40000000000 */
[----:B------:R-:W-:Y:S02]  /*5650*/  IMAD R91, R8, R91, R95 ;  /* 0x0000005b085b7224 */ /* 0x000fe400078e025f */
[----:B------:R-:W-:Y:S01]  /*5660*/  @!P5 IMAD.MOV R88, RZ, RZ, -R88 ;  /* 0x000000ffff58d224 */ /* 0x000fe200078e0a58 */
[----:B------:R-:W-:Y:S01]  /*5670*/  IABS R97, R250 ;  /* 0x000000fa00617213 */ /* 0x000fe20000000000 */
[--C-:B------:R-:W-:Y:S01]  /*5680*/  @!P4 IMAD.IADD R92, R92, 0x1, -R8.reuse ;  /* 0x000000015c5cc824 */ /* 0x100fe200078e0a08 */
[----:B------:R-:W-:Y:S01]  /*5690*/  ISETP.GE.AND P5, PT, R250, RZ, PT ;  /* 0x000000fffa00720c */ /* 0x000fe20003fa6270 */
[----:B------:R-:W-:Y:S01]  /*56a0*/  @!P1 IMAD.IADD R93, R93, 0x1, -R8 ;  /* 0x000000015d5d9824 */ /* 0x000fe200078e0a08 */
[C---:B------:R-:W-:Y:S01]  /*56b0*/  ISETP.GT.U32.AND P1, PT, R8.reuse, R91, PT ;  /* 0x0000005b0800720c */ /* 0x040fe20003f24070 */
[----:B------:R-:W-:Y:S01]  /*56c0*/  VIADD R250, R13, 0x26 ;  /* 0x000000260dfa7836 */ /* 0x000fe20000000000 */
[----:B------:R-:W-:Y:S01]  /*56d0*/  ISETP.GT.U32.AND P4, PT, R8, R92, PT ;  /* 0x0000005c0800720c */ /* 0x000fe20003f84070 */
[----:B------:R-:W-:-:S03]  /*56e0*/  IMAD.HI.U32 R94, R6, R97, RZ ;  /* 0x00000061065e7227 */ /* 0x000fc600078e00ff */
[----:B------:R-:W-:Y:S01]  /*56f0*/  IABS R99, R250 ;  /* 0x000000fa00637213 */ /* 0x000fe20000000000 */
[----:B------:R-:W-:Y:S02]  /*5700*/  VIADD R248, R13, 0x25 ;  /* 0x000000250df87836 */ /* 0x000fe40000000000 */
[----:B------:R-:W-:Y:S02]  /*5710*/  IMAD.MOV R94, RZ, RZ, -R94 ;  /* 0x000000ffff5e7224 */ /* 0x000fe400078e0a5e */
[----:B------:R-:W-:Y:S01]  /*5720*/  IMAD.HI.U32 R95, R6, R99, RZ ;  /* 0x00000063065f7227 */ /* 0x000fe200078e00ff */
[----:B------:R-:W-:-:S03]  /*5730*/  IABS R96, R248 ;  /* 0x000000f800607213 */ /* 0x000fc60000000000 */
[----:B------:R-:W-:Y:S02]  /*5740*/  IMAD R94, R8, R94, R97 ;  /* 0x0000005e085e7224 */ /* 0x000fe400078e0261 */
[--C-:B------:R-:W-:Y:S02]  /*5750*/  @!P1 IMAD.IADD R91, R91, 0x1, -R8.reuse ;  /* 0x000000015b5b9824 */ /* 0x100fe400078e0a08 */
[----:B------:R-:W-:Y:S01]  /*5760*/  @!P4 IMAD.IADD R92, R92, 0x1, -R8 ;  /* 0x000000015c5cc824 */ /* 0x000fe200078e0a08 */
[C---:B------:R-:W-:Y:S01]  /*5770*/  ISETP.GT.U32.AND P4, PT, R8.reuse, R94, PT ;  /* 0x0000005e0800720c */ /* 0x040fe20003f84070 */
[----:B------:R-:W-:Y:S01]  /*5780*/  IMAD.MOV R95, RZ, RZ, -R95 ;  /* 0x000000ffff5f7224 */ /* 0x000fe200078e0a5f */
[C---:B------:R-:W-:Y:S01]  /*5790*/  ISETP.GT.U32.AND P1, PT, R8.reuse, R91, PT ;  /* 0x0000005b0800720c */ /* 0x040fe20003f24070 */
[----:B------:R-:W-:Y:S02]  /*57a0*/  IMAD.MOV.U32 R97, RZ, RZ, R96 ;  /* 0x000000ffff617224 */ /* 0x000fe400078e0060 */
[----:B------:R-:W-:-:S02]  /*57b0*/  IMAD R99, R8, R95, R99 ;  /* 0x0000005f08637224 */ /* 0x000fc400078e0263 */
[----:B------:R-:W-:-:S04]  /*57c0*/  IMAD.HI.U32 R95, R6, R97, RZ ;  /* 0x00000061065f7227 */ /* 0x000fc800078e00ff */
[----:B------:R-:W-:Y:S01]  /*57d0*/  @!P0 IMAD.MOV R90, RZ, RZ, -R90 ;  /* 0x000000ffff5a8224 */ /* 0x000fe200078e0a5a */
[----:B------:R-:W-:Y:S01]  /*57e0*/  ISETP.GE.AND P0, PT, R250, RZ, PT ;  /* 0x000000fffa00720c */ /* 0x000fe20003f06270 */
[----:B------:R-:W-:Y:S02]  /*57f0*/  VIADD R250, R13, 0x24 ;  /* 0x000000240dfa7836 */ /* 0x000fe40000000000 */
[----:B------:R-:W-:Y:S02]  /*5800*/  IMAD.MOV R98, RZ, RZ, -R95 ;  /* 0x000000ffff627224 */ /* 0x000fe400078e0a5f */
[--C-:B------:R-:W-:Y:S01]  /*5810*/  @!P4 IMAD.IADD R94, R94, 0x1, -R8.reuse ;  /* 0x000000015e5ec824 */ /* 0x100fe200078e0a08 */
[----:B------:R-:W-:Y:S01]  /*5820*/  IABS R101, R250 ;  /* 0x000000fa00657213 */ /* 0x000fe20000000000 */
[C---:B------:R-:W-:Y:S02]  /*5830*/  IMAD R98, R8.reuse, R98, R97 ;  /* 0x0000006208627224 */ /* 0x040fe400078e0261 */
[----:B------:R-:W-:Y:S01]  /*5840*/  @!P1 IMAD.IADD R91, R91, 0x1, -R8 ;  /* 0x000000015b5b9824 */ /* 0x000fe200078e0a08 */
[C---:B------:R-:W-:Y:S01]  /*5850*/  ISETP.GT.U32.AND P1, PT, R8.reuse, R99, PT ;  /* 0x000000630800720c */ /* 0x040fe20003f24070 */
[----:B------:R-:W-:Y:S01]  /*5860*/  @!P6 IMAD.MOV R93, RZ, RZ, -R93 ;  /* 0x000000ffff5de224 */ /* 0x000fe200078e0a5d */
[----:B------:R-:W-:Y:S01]  /*5870*/  ISETP.GT.U32.AND P4, PT, R8, R94, PT ;  /* 0x0000005e0800720c */ /* 0x000fe20003f84070 */
[----:B------:R-:W-:Y:S01]  /*5880*/  IMAD.HI.U32 R96, R6, R101, RZ ;  /* 0x0000006506607227 */ /* 0x000fe200078e00ff */
[----:B------:R-:W-:-:S03]  /*5890*/  ISETP.GT.U32.AND P6, PT, R8, R98, PT ;  /* 0x000000620800720c */ /* 0x000fc60003fc4070 */
[----:B------:R-:W-:-:S04]  /*58a0*/  IMAD.HI.U32 R95, R6, R103, RZ ;  /* 0x00000067065f7227 */ /* 0x000fc800078e00ff */
[----:B------:R-:W-:Y:S02]  /*58b0*/  IMAD.MOV R96, RZ, RZ, -R96 ;  /* 0x000000ffff607224 */ /* 0x000fe400078e0a60 */
[----:B------:R-:W-:Y:S02]  /*58c0*/  IMAD.MOV R97, RZ, RZ, -R95 ;  /* 0x000000ffff617224 */ /* 0x000fe400078e0a5f */
[C---:B------:R-:W-:Y:S02]  /*58d0*/  IMAD R95, R8.reuse, R96, R101 ;  /* 0x00000060085f7224 */ /* 0x040fe400078e0265 */
[----:B------:R-:W-:Y:S02]  /*58e0*/  IMAD R97, R8, R97, R103 ;  /* 0x0000006108617224 */ /* 0x000fe400078e0267 */
[----:B------:R-:W-:Y:S01]  /*58f0*/  @!P1 IMAD.IADD R99, R99, 0x1, -R8 ;  /* 0x0000000163639824 */ /* 0x000fe200078e0a08 */
[----:B------:R-:W-:Y:S01]  /*5900*/  ISETP.GE.AND P1, PT, R250, RZ, PT ;  /* 0x000000fffa00720c */ /* 0x000fe20003f26270 */
[----:B------:R-:W-:Y:S01]  /*5910*/  @!P2 IMAD.MOV R92, RZ, RZ, -R92 ;  /* 0x000000ffff5ca224 */ /* 0x000fe200078e0a5c */
[----:B------:R-:W-:Y:S01]  /*5920*/  ISETP.GT.U32.AND P2, PT, R8, R95, PT ;  /* 0x0000005f0800720c */ /* 0x000fe20003f44070 */
[--C-:B------:R-:W-:Y:S01]  /*5930*/  @!P4 IMAD.IADD R94, R94, 0x1, -R8.reuse ;  /* 0x000000015e5ec824 */ /* 0x100fe200078e0a08 */
[----:B------:R-:W-:Y:S01]  /*5940*/  ISETP.GT.U32.AND P4, PT, R8, R97, PT ;  /* 0x000000610800720c */ /* 0x000fe20003f84070 */
[----:B------:R-:W-:Y:S01]  /*5950*/  @!P6 IMAD.IADD R98, R98, 0x1, -R8 ;  /* 0x000000016262e824 */ /* 0x000fe200078e0a08 */
[----:B------:R-:W-:Y:S01]  /*5960*/  ISETP.GT.U32.AND P6, PT, R8, R99, PT ;  /* 0x000000630800720c */ /* 0x000fe20003fc4070 */
[----:B------:R-:W-:-:S04]  /*5970*/  IMAD.HI.U32 R96, R6, R105, RZ ;  /* 0x0000006906607227 */ /* 0x000fc800078e00ff */
[----:B------:R-:W-:Y:S01]  /*5980*/  @!P3 IMAD.MOV R89, RZ, RZ, -R89 ;  /* 0x000000ffff59b224 */ /* 0x000fe200078e0a59 */
[----:B------:R-:W-:Y:S01]  /*5990*/  ISETP.GE.AND P3, PT, R249, RZ, PT ;  /* 0x000000fff900720c */ /* 0x000fe20003f66270 */
[C---:B------:R-:W-:Y:S02]  /*59a0*/  VIADD R249, R13.reuse, 0x21 ;  /* 0x000000210df97836 */ /* 0x040fe40000000000 */
[----:B------:R-:W-:Y:S02]  /*59b0*/  IMAD.MOV R96, RZ, RZ, -R96 ;  /* 0x000000ffff607224 */ /* 0x000fe400078e0a60 */
[----:B------:R-:W-:Y:S01]  /*59c0*/  VIADD R207, R13, 0x20 ;  /* 0x000000200dcf7836 */ /* 0x000fe20000000000 */
[----:B------:R-:W-:Y:S01]  /*59d0*/  IABS R107, R249 ;  /* 0x000000f9006b7213 */ /* 0x000fe20000000000 */
[C---:B------:R-:W-:Y:S02]  /*59e0*/  IMAD R102, R8.reuse, R96, R105 ;  /* 0x0000006008667224 */ /* 0x040fe400078e0269 */
[--C-:B------:R-:W-:Y:S01]  /*59f0*/  @!P2 IMAD.IADD R95, R95, 0x1, -R8.reuse ;  /* 0x000000015f5fa824 */ /* 0x100fe200078e0a08 */
[----:B------:R-:W-:Y:S01]  /*5a00*/  IABS R101, R207 ;  /* 0x000000cf00657213 */ /* 0x000fe20000000000 */
[--C-:B------:R-:W-:Y:S01]  /*5a10*/  @!P4 IMAD.IADD R97, R97, 0x1, -R8.reuse ;  /* 0x000000016161c824 */ /* 0x100fe200078e0a08 */
[C---:B------:R-:W-:Y:S01]  /*5a20*/  ISETP.GT.U32.AND P2, PT, R8.reuse, R98, PT ;  /* 0x000000620800720c */ /* 0x040fe20003f44070 */
[----:B------:R-:W-:Y:S01]  /*5a30*/  @!P6 IMAD.IADD R99, R99, 0x1, -R8 ;  /* 0x000000016363e824 */ /* 0x000fe200078e0a08 */
[----:B------:R-:W-:Y:S01]  /*5a40*/  ISETP.GT.U32.AND P6, PT, R8, R102, PT ;  /* 0x000000660800720c */ /* 0x000fe20003fc4070 */
[----:B------:R-:W-:Y:S01]  /*5a50*/  IMAD.HI.U32 R100, R6, R107, RZ ;  /* 0x0000006b06647227 */ /* 0x000fe200078e00ff */
[----:B------:R-:W-:-:S03]  /*5a60*/  ISETP.GT.U32.AND P4, PT, R8, R97, PT ;  /* 0x000000610800720c */ /* 0x000fc60003f84070 */
[----:B------:R-:W-:Y:S02]  /*5a70*/  VIADD R250, R13, 0x1f ;  /* 0x0000001f0dfa7836 */ /* 0x000fe40000000000 */
[----:B------:R-:W-:Y:S01]  /*5a80*/  @!P3 IMAD.MOV R91, RZ, RZ, -R91 ;  /* 0x000000ffff5bb224 */ /* 0x000fe200078e0a5b */
[----:B------:R-:W-:Y:S01]  /*5a90*/  ISETP.GE.AND P3, PT, R248, RZ, PT ;  /* 0x000000fff800720c */ /* 0x000fe20003f66270 */
[----:B------:R-:W-:Y:S01]  /*5aa0*/  IMAD.MOV R100, RZ, RZ, -R100 ;  /* 0x000000ffff647224 */ /* 0x000fe200078e0a64 */
[----:B------:R-:W-:Y:S01]  /*5ab0*/  IABS R105, R250 ;  /* 0x000000fa00697213 */ /* 0x000fe20000000000 */
[----:B------:R-:W-:-:S04]  /*5ac0*/  IMAD.HI.U32 R96, R6, R101, RZ ;  /* 0x0000006506607227 */ /* 0x000fc800078e00ff */
[----:B------:R-:W-:Y:S02]  /*5ad0*/  VIADD R248, R13, 0x1e ;  /* 0x0000001e0df87836 */ /* 0x000fe40000000000 */
[C---:B------:R-:W-:Y:S02]  /*5ae0*/  IMAD R100, R8.reuse, R100, R107 ;  /* 0x0000006408647224 */ /* 0x040fe400078e026b */
[----:B------:R-:W-:Y:S01]  /*5af0*/  @!P5 IMAD.MOV R94, RZ, RZ, -R94 ;  /* 0x000000ffff5ed224 */ /* 0x000fe200078e0a5e */
[----:B------:R-:W-:Y:S01]  /*5b00*/  ISETP.GT.U32.AND P5, PT, R8, R95, PT ;  /* 0x0000005f0800720c */ /* 0x000fe20003fa4070 */
[----:B------:R-:W-:Y:S01]  /*5b10*/  IMAD.MOV R103, RZ, RZ, -R96 ;  /* 0x000000ffff677224 */ /* 0x000fe200078e0a60 */
[----:B------:R-:W-:Y:S01]  /*5b20*/  IABS R107, R248 ;  /* 0x000000f8006b7213 */ /* 0x000fe20000000000 */
[----:B------:R-:W-:-:S04]  /*5b30*/  IMAD.HI.U32 R96, R6, R105, RZ ;  /* 0x0000006906607227 */ /* 0x000fc800078e00ff */
[--C-:B------:R-:W-:Y:S01]  /*5b40*/  @!P2 IMAD.IADD R98, R98, 0x1, -R8.reuse ;  /* 0x000000016262a824 */ /* 0x100fe200078e0a08 */
[C---:B------:R-:W-:Y:S01]  /*5b50*/  ISETP.GT.U32.AND P2, PT, R8.reuse, R100, PT ;  /* 0x000000640800720c */ /* 0x040fe20003f44070 */
[----:B------:R-:W-:Y:S02]  /*5b60*/  IMAD R101, R8, R103, R101 ;  /* 0x0000006708657224 */ /* 0x000fe400078e0265 */
[----:B------:R-:W-:Y:S01]  /*5b70*/  @!P6 IMAD.IADD R102, R102, 0x1, -R8 ;  /* 0x000000016666e824 */ /* 0x000fe200078e0a08 */
[----:B------:R-:W-:Y:S01]  /*5b80*/  ISETP.GE.AND P6, PT, R206, RZ, PT ;  /* 0x000000ffce00720c */ /* 0x000fe20003fc6270 */
[----:B------:R-:W-:Y:S02]  /*5b90*/  IMAD.MOV R96, RZ, RZ, -R96 ;  /* 0x000000ffff607224 */ /* 0x000fe400078e0a60 */
[----:B------:R-:W-:Y:S02]  /*5ba0*/  VIADD R206, R13, 0x1d ;  /* 0x0000001d0dce7836 */ /* 0x000fe40000000000 */
[----:B------:R-:W-:-:S04]  /*5bb0*/  IMAD.HI.U32 R103, R6, R107, RZ ;  /* 0x0000006b06677227 */ /* 0x000fc800078e00ff */
[--C-:B------:R-:W-:Y:S01]  /*5bc0*/  @!P4 IMAD.IADD R97, R97, 0x1, -R8.reuse ;  /* 0x000000016161c824 */ /* 0x100fe200078e0a08 */
[C---:B------:R-:W-:Y:S01]  /*5bd0*/  ISETP.GT.U32.AND P4, PT, R8.reuse, R101, PT ;  /* 0x000000650800720c */ /* 0x040fe20003f84070 */
[C---:B------:R-:W-:Y:S01]  /*5be0*/  IMAD R104, R8.reuse, R96, R105 ;  /* 0x0000006008687224 */ /* 0x040fe200078e0269 */
[----:B------:R-:W-:Y:S01]  /*5bf0*/  IABS R96, R206 ;  /* 0x000000ce00607213 */ /* 0x000fe20000000000 */
[----:B------:R-:W-:Y:S02]  /*5c00*/  IMAD.MOV R103, RZ, RZ, -R103 ;  /* 0x000000ffff677224 */ /* 0x000fe400078e0a67 */
[----:B------:R-:W-:Y:S01]  /*5c10*/  @!P5 IMAD.IADD R95, R95, 0x1, -R8 ;  /* 0x000000015f5fd824 */ /* 0x000fe200078e0a08 */
[----:B------:R-:W-:Y:S01]  /*5c20*/  ISETP.GE.AND P5, PT, R205, RZ, PT ;  /* 0x000000ffcd00720c */ /* 0x000fe20003fa6270 */
[----:B------:R-:W-:Y:S02]  /*5c30*/  IMAD R105, R8, R103, R107 ;  /* 0x0000006708697224 */ /* 0x000fe400078e026b */
[----:B------:R-:W-:-:S02]  /*5c40*/  IMAD.MOV.U32 R103, RZ, RZ, R96 ;  /* 0x000000ffff677224 */ /* 0x000fc400078e0060 */
[----:B------:R-:W-:Y:S01]  /*5c50*/  @!P2 IMAD.IADD R100, R100, 0x1, -R8 ;  /* 0x000000016464a824 */ /* 0x000fe200078e0a08 */
[----:B------:R-:W-:Y:S01]  /*5c60*/  ISETP.GE.AND P2, PT, R249, RZ, PT ;  /* 0x000000fff900720c */ /* 0x000fe20003f46270 */
[----:B------:R-:W-:Y:S01]  /*5c70*/  @!P1 IMAD.MOV R95, RZ, RZ, -R95 ;  /* 0x000000ffff5f9224 */ /* 0x000fe200078e0a5f */
[----:B------:R-:W-:Y:S01]  /*5c80*/  ISETP.GT.U32.AND P1, PT, R8, R104, PT ;  /* 0x000000680800720c */ /* 0x000fe20003f24070 */
[----:B------:R-:W-:-:S04]  /*5c90*/  IMAD.HI.U32 R96, R6, R103, RZ ;  /* 0x0000006706607227 */ /* 0x000fc800078e00ff */
[----:B------:R-:W-:Y:S01]  /*5ca0*/  @!P4 IMAD.IADD R101, R101, 0x1, -R8 ;  /* 0x000000016565c824 */ /* 0x000fe200078e0a08 */
[C---:B------:R-:W-:Y:S01]  /*5cb0*/  ISETP.GT.U32.AND P4, PT, R8.reuse, R100, PT ;  /* 0x000000640800720c */ /* 0x040fe20003f84070 */
[----:B------:R-:W-:Y:S02]  /*5cc0*/  IMAD.MOV R96, RZ, RZ, -R96 ;  /* 0x000000ffff607224 */ /* 0x000fe400078e0a60 */
[----:B------:R-:W-:Y:S01]  /*5cd0*/  @!P0 IMAD.MOV R99, RZ, RZ, -R99 ;  /* 0x000000ffff638224 */ /* 0x000fe200078e0a63 */
[C---:B------:R-:W-:Y:S01]  /*5ce0*/  ISETP.GT.U32.AND P0, PT, R8.reuse, R102, PT ;  /* 0x000000660800720c */ /* 0x040fe20003f04070 */
[----:B------:R-:W-:Y:S02]  /*5cf0*/  IMAD R103, R8, R96, R103 ;  /* 0x0000006008677224 */ /* 0x000fe400078e0267 */
[----:B------:R-:W-:Y:S02]  /*5d00*/  VIADD R249, R13, 0x1c ;  /* 0x0000001c0df97836 */ /* 0x000fe40000000000 */
[----:B------:R-:W-:Y:S01]  /*5d10*/  @!P1 IMAD.IADD R104, R104, 0x1, -R8 ;  /* 0x0000000168689824 */ /* 0x000fe200078e0a08 */
[C---:B------:R-:W-:Y:S01]  /*5d20*/  ISETP.GT.U32.AND P1, PT, R8.reuse, R103, PT ;  /* 0x000000670800720c */ /* 0x040fe20003f24070 */
[----:B------:R-:W-:Y:S01]  /*5d30*/  @!P5 IMAD.MOV R97, RZ, RZ, -R97 ;  /* 0x000000ffff61d224 */ /* 0x000fe200078e0a61 */
[----:B------:R-:W-:Y:S01]  /*5d40*/  IABS R107, R249 ;  /* 0x000000f9006b7213 */ /* 0x000fe20000000000 */
[----:B------:R-:W-:Y:S01]  /*5d50*/  @!P3 IMAD.MOV R98, RZ, RZ, -R98 ;  /* 0x000000ffff62b224 */ /* 0x000fe200078e0a62 */
[----:B------:R-:W-:Y:S01]  /*5d60*/  ISETP.GT.U32.AND P5, PT, R8, R105, PT ;  /* 0x000000690800720c */ /* 0x000fe20003fa4070 */
[----:B------:R-:W-:Y:S01]  /*5d70*/  @!P4 IMAD.IADD R100, R100, 0x1, -R8 ;  /* 0x000000016464c824 */ /* 0x000fe200078e0a08 */
[----:B------:R-:W-:Y:S01]  /*5d80*/  ISETP.GT.U32.AND P3, PT, R8, R101, PT ;  /* 0x000000650800720c */ /* 0x000fe20003f64070 */
[----:B------:R-:W-:Y:S01]  /*5d90*/  IMAD.HI.U32 R96, R6, R107, RZ ;  /* 0x0000006b06607227 */ /* 0x000fe200078e00ff */
[----:B------:R-:W-:-:S03]  /*5da0*/  ISETP.GE.AND P4, PT, R250, RZ, PT ;  /* 0x000000fffa00720c */ /* 0x000fc60003f86270 */
[----:B------:R-:W-:Y:S02]  /*5db0*/  VIADD R250, R13, 0x1b ;  /* 0x0000001b0dfa7836 */ /* 0x000fe40000000000 */
[----:B------:R-:W-:Y:S01]  /*5dc0*/  @!P0 IMAD.IADD R102, R102, 0x1, -R8 ;  /* 0x0000000166668824 */ /* 0x000fe200078e0a08 */
[----:B------:R-:W-:Y:S01]  /*5dd0*/  ISETP.GE.AND P0, PT, R207, RZ, PT ;  /* 0x000000ffcf00720c */ /* 0x000fe20003f06270 */
[----:B------:R-:W-:Y:S01]  /*5de0*/  IMAD.MOV R96, RZ, RZ, -R96 ;  /* 0x000000ffff607224 */ /* 0x000fe200078e0a60 */
[----:B------:R-:W-:Y:S01]  /*5df0*/  IABS R109, R250 ;  /* 0x000000fa006d7213 */ /* 0x000fe20000000000 */
[----:B------:R-:W-:Y:S01]  /*5e00*/  @!P1 IMAD.IADD R103, R103, 0x1, -R8 ;  /* 0x0000000167679824 */ /* 0x000fe200078e0a08 */
[C---:B------:R-:W-:Y:S01]  /*5e10*/  ISETP.GT.U32.AND P1, PT, R8.reuse, R104, PT ;  /* 0x000000680800720c */ /* 0x040fe20003f24070 */
[----:B------:R-:W-:Y:S02]  /*5e20*/  IMAD R106, R8, R96, R107 ;  /* 0x00000060086a7224 */ /* 0x000fe400078e026b */
[----:B------:R-:W-:-:S04]  /*5e30*/  IMAD.HI.U32 R96, R6, R109, RZ ;  /* 0x0000006d06607227 */ /* 0x000fc800078e00ff */
[----:B------:R-:W-:Y:S02]  /*5e40*/  VIADD R207, R13, 0x1a ;  /* 0x0000001a0dcf7836 */ /* 0x000fe40000000000 */
[--C-:B------:R-:W-:Y:S01]  /*5e50*/  @!P5 IMAD.IADD R105, R105, 0x1, -R8.reuse ;  /* 0x000000016969d824 */ /* 0x100fe200078e0a08 */
[----:B------:R-:W-:Y:S01]  /*5e60*/  ISETP.GE.AND P5, PT, R206, RZ, PT ;  /* 0x000000ffce00720c */ /* 0x000fe20003fa6270 */
[----:B------:R-:W-:Y:S01]  /*5e70*/  @!P3 IMAD.IADD R101, R101, 0x1, -R8 ;  /* 0x000000016565b824 */ /* 0x000fe200078e0a08 */
[----:B------:R-:W-:Y:S01]  /*5e80*/  ISETP.GE.AND P3, PT, R248, RZ, PT ;  /* 0x000000fff800720c */ /* 0x000fe20003f66270 */
[----:B------:R-:W-:Y:S01]  /*5e90*/  VIADD R248, R13, 0x19 ;  /* 0x000000190df87836 */ /* 0x000fe20000000000 */
[----:B------:R-:W-:Y:S01]  /*5ea0*/  IABS R111, R207 ;  /* 0x000000cf006f7213 */ /* 0x000fe20000000000 */
[----:B------:R-:W-:Y:S02]  /*5eb0*/  IMAD.MOV R107, RZ, RZ, -R96 ;  /* 0x000000ffff6b7224 */ /* 0x000fe400078e0a60 */
[----:B------:R-:W-:Y:S01]  /*5ec0*/  @!P2 IMAD.MOV R100, RZ, RZ, -R100 ;  /* 0x000000ffff64a224 */ /* 0x000fe200078e0a64 */
[C---:B------:R-:W-:Y:S01]  /*5ed0*/  ISETP.GT.U32.AND P2, PT, R8.reuse, R105, PT ;  /* 0x000000690800720c */ /* 0x040fe20003f44070 */
[C---:B------:R-:W-:Y:S01]  /*5ee0*/  IMAD R107, R8.reuse, R107, R109 ;  /* 0x0000006b086b7224 */ /* 0x040fe200078e026d */
[----:B------:R-:W-:Y:S01]  /*5ef0*/  IABS R113, R248 ;  /* 0x000000f800717213 */ /* 0x000fe20000000000 */
[----:B------:R-:W-:Y:S01]  /*5f00*/  @!P0 IMAD.MOV R101, RZ, RZ, -R101 ;  /* 0x000000ffff658224 */ /* 0x000fe200078e0a65 */
[C---:B------:R-:W-:Y:S01]  /*5f10*/  ISETP.GT.U32.AND P0, PT, R8.reuse, R106, PT ;  /* 0x0000006a0800720c */ /* 0x040fe20003f04070 */
[----:B------:R-:W-:Y:S01]  /*5f20*/  @!P6 IMAD.MOV R102, RZ, RZ, -R102 ;  /* 0x000000ffff66e224 */ /* 0x000fe200078e0a66 */
[----:B------:R-:W-:Y:S01]  /*5f30*/  ISETP.GT.U32.AND P6, PT, R8, R103, PT ;  /* 0x000000670800720c */ /* 0x000fe20003fc4070 */
[----:B------:R-:W-:-:S04]  /*5f40*/  IMAD.HI.U32 R96, R6, R111, RZ ;  /* 0x0000006f06607227 */ /* 0x000fc800078e00ff */
[----:B------:R-:W-:Y:S01]  /*5f50*/  @!P1 IMAD.IADD R104, R104, 0x1, -R8 ;  /* 0x0000000168689824 */ /* 0x000fe200078e0a08 */
[----:B------:R-:W-:Y:S01]  /*5f60*/  ISETP.GT.U32.AND P1, PT, R8, R107, PT ;  /* 0x0000006b0800720c */ /* 0x000fe20003f24070 */
[----:B------:R-:W-:-:S04]  /*5f70*/  IMAD.HI.U32 R108, R6, R113, RZ ;  /* 0x00000071066c7227 */ /* 0x000fc800078e00ff */
[----:B------:R-:W-:Y:S02]  /*5f80*/  IMAD.MOV R96, RZ, RZ, -R96 ;  /* 0x000000ffff607224 */ /* 0x000fe400078e0a60 */
[----:B------:R-:W-:Y:S02]  /*5f90*/  IMAD.MOV R109, RZ, RZ, -R108 ;  /* 0x000000ffff6d7224 */ /* 0x000fe400078e0a6c */
[--C-:B------:R-:W-:Y:S01]  /*5fa0*/  @!P2 IMAD.IADD R105, R105, 0x1, -R8.reuse ;  /* 0x000000016969a824 */ /* 0x100fe200078e0a08 */
[----:B------:R-:W-:Y:S01]  /*5fb0*/  ISETP.GE.AND P2, PT, R249, RZ, PT ;  /* 0x000000fff900720c */ /* 0x000fe20003f46270 */
[----:B------:R-:W-:Y:S02]  /*5fc0*/  IMAD R108, R8, R96, R111 ;  /* 0x00000060086c7224 */ /* 0x000fe400078e026f */
[----:B------:R-:W-:Y:S02]  /*5fd0*/  VIADD R249, R13, 0x18 ;  /* 0x000000180df97836 */ /* 0x000fe40000000000 */
[--C-:B------:R-:W-:Y:S01]  /*5fe0*/  @!P0 IMAD.IADD R106, R106, 0x1, -R8.reuse ;  /* 0x000000016a6a8824 */ /* 0x100fe200078e0a08 */
[----:B------:R-:W-:Y:S01]  /*5ff0*/  ISETP.GT.U32.AND P0, PT, R8, R108, PT ;  /* 0x0000006c0800720c */ /* 0x000fe20003f04070 */
[----:B------:R-:W-:Y:S01]  /*6000*/  @!P6 IMAD.IADD R103, R103, 0x1, -R8 ;  /* 0x000000016767e824 */ /* 0x000fe200078e0a08 */
[----:B------:R-:W-:Y:S01]  /*6010*/  ISETP.GE.AND P6, PT, R250, RZ, PT ;  /* 0x000000fffa00720c */ /* 0x000fe20003fc6270 */
[----:B------:R-:W-:Y:S01]  /*6020*/  IMAD R111, R8, R109, R113 ;  /* 0x0000006d086f7224 */ /* 0x000fe200078e0271 */
[----:B------:R-:W-:Y:S01]  /*6030*/  IABS R109, R249 ;  /* 0x000000f9006d7213 */ /* 0x000fe20000000000 */
[----:B------:R-:W-:-:S02]  /*6040*/  VIADD R250, R13, 0x17 ;  /* 0x000000170dfa7836 */ /* 0x000fc40000000000 */
[----:B------:R-:W-:Y:S02]  /*6050*/  @!P1 IMAD.IADD R107, R107, 0x1, -R8 ;  /* 0x000000016b6b9824 */ /* 0x000fe400078e0a08 */
[----:B------:R-:W-:Y:S01]  /*6060*/  @!P4 IMAD.MOV R104, RZ, RZ, -R104 ;  /* 0x000000ffff68c224 */ /* 0x000fe200078e0a68 */
[----:B------:R-:W-:Y:S01]  /*6070*/  ISETP.GT.U32.AND P4, PT, R8, R106, PT ;  /* 0x0000006a0800720c */ /* 0x000fe20003f84070 */
[----:B------:R-:W-:Y:S01]  /*6080*/  IMAD.HI.U32 R96, R6, R109, RZ ;  /* 0x0000006d06607227 */ /* 0x000fe200078e00ff */
[----:B------:R-:W-:Y:S02]  /*6090*/  IABS R113, R250 ;  /* 0x000000fa00717213 */ /* 0x000fe40000000000 */
[----:B------:R-:W-:Y:S01]  /*60a0*/  ISETP.GT.U32.AND P1, PT, R8, R107, PT ;  /* 0x0000006b0800720c */ /* 0x000fe20003f24070 */
[----:B------:R-:W-:Y:S02]  /*60b0*/  IMAD.MOV R110, RZ, RZ, -R96 ;  /* 0x000000ffff6e7224 */ /* 0x000fe400078e0a60 */
[----:B------:R-:W-:-:S04]  /*60c0*/  IMAD.HI.U32 R96, R6, R113, RZ ;  /* 0x0000007106607227 */ /* 0x000fc800078e00ff */
[--C-:B------:R-:W-:Y:S02]  /*60d0*/  @!P0 IMAD.IADD R108, R108, 0x1, -R8.reuse ;  /* 0x000000016c6c8824 */ /* 0x100fe400078e0a08 */
[----:B------:R-:W-:Y:S01]  /*60e0*/  @!P4 IMAD.IADD R106, R106, 0x1, -R8 ;  /* 0x000000016a6ac824 */ /* 0x000fe200078e0a08 */
[----:B------:R-:W-:Y:S01]  /*60f0*/  ISETP.GE.AND P4, PT, R248, RZ, PT ;  /* 0x000000fff800720c */ /* 0x000fe20003f86270 */
[C---:B------:R-:W-:Y:S01]  /*6100*/  IMAD R110, R8.reuse, R110, R109 ;  /* 0x0000006e086e7224 */ /* 0x040fe200078e026d */
[C---:B------:R-:W-:Y:S01]  /*6110*/  ISETP.GT.U32.AND P0, PT, R8.reuse, R108, PT ;  /* 0x0000006c0800720c */ /* 0x040fe20003f04070 */
[----:B------:R-:W-:Y:S02]  /*6120*/  IMAD.MOV R96, RZ, RZ, -R96 ;  /* 0x000000ffff607224 */ /* 0x000fe400078e0a60 */
[----:B------:R-:W-:Y:S01]  /*6130*/  @!P1 IMAD.IADD R107, R107, 0x1, -R8 ;  /* 0x000000016b6b9824 */ /* 0x000fe200078e0a08 */
[----:B------:R-:W-:Y:S01]  /*6140*/  ISETP.GE.AND P1, PT, R249, RZ, PT ;  /* 0x000000fff900720c */ /* 0x000fe20003f26270 */
[----:B------:R-:W-:-:S02]  /*6150*/  IMAD R109, R8, R96, R113 ;  /* 0x00000060086d7224 */ /* 0x000fc400078e0271 */
[----:B------:R-:W-:Y:S01]  /*6160*/  @!P2 IMAD.MOV R106, RZ, RZ, -R106 ;  /* 0x000000ffff6aa224 */ /* 0x000fe200078e0a6a */
[C---:B------:R-:W-:Y:S01]  /*6170*/  ISETP.GT.U32.AND P2, PT, R8.reuse, R110, PT ;  /* 0x0000006e0800720c */ /* 0x040fe20003f44070 */
[----:B------:R-:W-:Y:S01]  /*6180*/  @!P6 IMAD.MOV R107, RZ, RZ, -R107 ;  /* 0x000000ffff6be224 */ /* 0x000fe200078e0a6b */
[----:B------:R-:W-:Y:S01]  /*6190*/  ISETP.GT.U32.AND P6, PT, R8, R109, PT ;  /* 0x0000006d0800720c */ /* 0x000fe20003fc4070 */
[C---:B------:R-:W-:Y:S02]  /*61a0*/  VIADD R249, R13.reuse, 0x16 ;  /* 0x000000160df97836 */ /* 0x040fe40000000000 */
[--C-:B------:R-:W-:Y:S01]  /*61b0*/  @!P0 IMAD.IADD R108, R108, 0x1, -R8.reuse ;  /* 0x000000016c6c8824 */ /* 0x100fe200078e0a08 */
[----:B------:R-:W-:Y:S01]  /*61c0*/  ISETP.GE.AND P0, PT, R250, RZ, PT ;  /* 0x000000fffa00720c */ /* 0x000fe20003f06270 */
[----:B------:R-:W-:Y:S01]  /*61d0*/  VIADD R250, R13, 0x15 ;  /* 0x000000150dfa7836 */ /* 0x000fe20000000000 */
[----:B------:R-:W-:Y:S01]  /*61e0*/  IABS R113, R249 ;  /* 0x000000f900717213 */ /* 0x000fe20000000000 */
[----:B------:R-:W-:Y:S01]  /*61f0*/  @!P3 IMAD.MOV R105, RZ, RZ, -R105 ;  /* 0x000000ffff69b224 */ /* 0x000fe200078e0a69 */
[----:B------:R-:W-:Y:S01]  /*6200*/  ISETP.GT.U32.AND P3, PT, R8, R111, PT ;  /* 0x0000006f0800720c */ /* 0x000fe20003f64070 */
[----:B------:R-:W-:Y:S01]  /*6210*/  @!P5 IMAD.MOV R103, RZ, RZ, -R103 ;  /* 0x000000ffff67d224 */ /* 0x000fe200078e0a67 */
[----:B------:R-:W-:Y:S01]  /*6220*/  IABS R115, R250 ;  /* 0x000000fa00737213 */ /* 0x000fe20000000000 */
[--C-:B------:R-:W-:Y:S01]  /*6230*/  @!P2 IMAD.IADD R110, R110, 0x1, -R8.reuse ;  /* 0x000000016e6ea824 */ /* 0x100fe200078e0a08 */
[----:B------:R-:W-:Y:S01]  /*6240*/  ISETP.GE.AND P5, PT, R207, RZ, PT ;  /* 0x000000ffcf00720c */ /* 0x000fe20003fa6270 */
[----:B------:R-:W-:-:S02]  /*6250*/  @!P6 IMAD.IADD R109, R109, 0x1, -R8 ;  /* 0x000000016d6de824 */ /* 0x000fc400078e0a08 */
[----:B------:R-:W-:Y:S01]  /*6260*/  IMAD.HI.U32 R96, R6, R113, RZ ;  /* 0x0000007106607227 */ /* 0x000fe200078e00ff */
[C---:B------:R-:W-:Y:S02]  /*6270*/  ISETP.GT.U32.AND P2, PT, R8.reuse, R110, PT ;  /* 0x0000006e0800720c */ /* 0x040fe40003f44070 */
[----:B------:R-:W-:Y:S01]  /*6280*/  ISETP.GT.U32.AND P6, PT, R8, R109, PT ;  /* 0x0000006d0800720c */ /* 0x000fe20003fc4070 */
[----:B------:R-:W-:-:S04]  /*6290*/  IMAD.HI.U32 R112, R6, R115, RZ ;  /* 0x0000007306707227 */ /* 0x000fc800078e00ff */
[----:B------:R-:W-:Y:S02]  /*62a0*/  IMAD.MOV R96, RZ, RZ, -R96 ;  /* 0x000000ffff607224 */ /* 0x000fe400078e0a60 */
[----:B------:R-:W-:Y:S02]  /*62b0*/  IMAD.MOV R114, RZ, RZ, -R112 ;  /* 0x000000ffff727224 */ /* 0x000fe400078e0a70 */
[C---:B------:R-:W-:Y:S02]  /*62c0*/  IMAD R112, R8.reuse, R96, R113 ;  /* 0x0000006008707224 */ /* 0x040fe400078e0271 */
[----:B------:R-:W-:Y:S02]  /*62d0*/  IMAD R113, R8, R114, R115 ;  /* 0x0000007208717224 */ /* 0x000fe400078e0273 */
[----:B------:R-:W-:Y:S01]  /*62e0*/  @!P2 IMAD.IADD R110, R110, 0x1, -R8 ;  /* 0x000000016e6ea824 */ /* 0x000fe200078e0a08 */
[----:B------:R-:W-:Y:S01]  /*62f0*/  ISETP.GT.U32.AND P2, PT, R8, R112, PT ;  /* 0x000000700800720c */ /* 0x000fe20003f44070 */
[----:B------:R-:W-:-:S02]  /*6300*/  VIADD R248, R13, 0x14 ;  /* 0x000000140df87836 */ /* 0x000fc40000000000 */
[----:B------:R-:W-:Y:S02]  /*6310*/  VIADD R206, R13, 0x13 ;  /* 0x000000130dce7836 */ /* 0x000fe40000000000 */
[--C-:B------:R-:W-:Y:S01]  /*6320*/  @!P6 IMAD.IADD R109, R109, 0x1, -R8.reuse ;  /* 0x000000016d6de824 */ /* 0x100fe200078e0a08 */
[C---:B------:R-:W-:Y:S01]  /*6330*/  ISETP.GT.U32.AND P6, PT, R8.reuse, R113, PT ;  /* 0x000000710800720c */ /* 0x040fe20003fc4070 */
[----:B------:R-:W-:Y:S01]  /*6340*/  @!P3 IMAD.IADD R111, R111, 0x1, -R8 ;  /* 0x000000016f6fb824 */ /* 0x000fe200078e0a08 */
[----:B------:R-:W-:Y:S01]  /*6350*/  IABS R117, R248 ;  /* 0x000000f800757213 */ /* 0x000fe20000000000 */
[----:B------:R-:W-:Y:S01]  /*6360*/  VIADD R207, R13, 0x12 ;  /* 0x000000120dcf7836 */ /* 0x000fe20000000000 */
[----:B------:R-:W-:Y:S01]  /*6370*/  IABS R119, R206 ;  /* 0x000000ce00777213 */ /* 0x000fe20000000000 */
[----:B------:R-:W-:Y:S01]  /*6380*/  @!P5 IMAD.MOV R108, RZ, RZ, -R108 ;  /* 0x000000ffff6cd224 */ /* 0x000fe200078e0a6c */
[----:B------:R-:W-:Y:S01]  /*6390*/  ISETP.GT.U32.AND P3, PT, R8, R111, PT ;  /* 0x0000006f0800720c */ /* 0x000fe20003f64070 */
[----:B------:R-:W-:Y:S01]  /*63a0*/  IMAD.HI.U32 R96, R6, R117, RZ ;  /* 0x0000007506607227 */ /* 0x000fe200078e00ff */
[----:B------:R-:W-:-:S02]  /*63b0*/  IABS R121, R207 ;  /* 0x000000cf00797213 */ /* 0x000fc40000000000 */
[----:B------:R-:W-:Y:S01]  /*63c0*/  ISETP.GE.AND P5, PT, R249, RZ, PT ;  /* 0x000000fff900720c */ /* 0x000fe20003fa6270 */
[----:B------:R-:W-:-:S04]  /*63d0*/  IMAD.HI.U32 R114, R6, R119, RZ ;  /* 0x0000007706727227 */ /* 0x000fc800078e00ff */
[----:B------:R-:W-:Y:S02]  /*63e0*/  @!P2 IMAD.IADD R112, R112, 0x1, -R8 ;  /* 0x000000017070a824 */ /* 0x000fe400078e0a08 */
[----:B------:R-:W-:Y:S02]  /*63f0*/  IMAD.MOV R96, RZ, RZ, -R96 ;  /* 0x000000ffff607224 */ /* 0x000fe400078e0a60 */
[----:B------:R-:W-:Y:S02]  /*6400*/  VIADD R249, R13, 0x11 ;  /* 0x000000110df97836 */ /* 0x000fe40000000000 */
[----:B------:R-:W-:Y:S02]  /*6410*/  IMAD.MOV R115, RZ, RZ, -R114 ;  /* 0x000000ffff737224 */ /* 0x000fe400078e0a72 */
[----:B------:R-:W-:Y:S01]  /*6420*/  @!P6 IMAD.IADD R113, R113, 0x1, -R8 ;  /* 0x000000017171e824 */ /* 0x000fe200078e0a08 */
[C---:B------:R-:W-:Y:S01]  /*6430*/  ISETP.GT.U32.AND P6, PT, R8.reuse, R112, PT ;  /* 0x000000700800720c */ /* 0x040fe20003fc4070 */
[----:B------:R-:W-:Y:S01]  /*6440*/  IMAD R114, R8, R96, R117 ;  /* 0x0000006008727224 */ /* 0x000fe200078e0275 */
[----:B------:R-:W-:Y:S01]  /*6450*/  IABS R116, R249 ;  /* 0x000000f900747213 */ /* 0x000fe20000000000 */
[----:B------:R-:W-:-:S03]  /*6460*/  IMAD.HI.U32 R96, R6, R121, RZ ;  /* 0x0000007906607227 */ /* 0x000fc600078e00ff */
[C---:B------:R-:W-:Y:S01]  /*6470*/  ISETP.GT.U32.AND P2, PT, R8.reuse, R114, PT ;  /* 0x000000720800720c */ /* 0x040fe20003f44070 */
[----:B------:R-:W-:Y:S02]  /*6480*/  IMAD R115, R8, R115, R119 ;  /* 0x0000007308737224 */ /* 0x000fe400078e0277 */
[----:B------:R-:W-:Y:S02]  /*6490*/  IMAD.MOV R96, RZ, RZ, -R96 ;  /* 0x000000ffff607224 */ /* 0x000fe400078e0a60 */
[----:B------:R-:W-:Y:S01]  /*64a0*/  @!P3 IMAD.IADD R111, R111, 0x1, -R8 ;  /* 0x000000016f6fb824 */ /* 0x000fe200078e0a08 */
[----:B------:R-:W-:Y:S01]  /*64b0*/  ISETP.GE.AND P3, PT, R250, RZ, PT ;  /* 0x000000fffa00720c */ /* 0x000fe20003f66270 */
[----:B------:R-:W-:Y:S01]  /*64c0*/  @!P1 IMAD.MOV R110, RZ, RZ, -R110 ;  /* 0x000000ffff6e9224 */ /* 0x000fe200078e0a6e */
[----:B------:R-:W-:Y:S01]  /*64d0*/  ISETP.GT.U32.AND P1, PT, R8, R115, PT ;  /* 0x000000730800720c */ /* 0x000fe20003f24070 */
[----:B------:R-:W-:Y:S02]  /*64e0*/  IMAD.MOV.U32 R119, RZ, RZ, R116 ;  /* 0x000000ffff777224 */ /* 0x000fe400078e0074 */
[----:B------:R-:W-:-:S02]  /*64f0*/  VIADD R250, R13, 0x10 ;  /* 0x000000100dfa7836 */ /* 0x000fc40000000000 */
[----:B------:R-:W-:Y:S02]  /*6500*/  IMAD R116, R8, R96, R121 ;  /* 0x0000006008747224 */ /* 0x000fe400078e0279 */
[----:B------:R-:W-:Y:S01]  /*6510*/  @!P4 IMAD.MOV R111, RZ, RZ, -R111 ;  /* 0x000000ffff6fc224 */ /* 0x000fe200078e0a6f */
[----:B------:R-:W-:Y:S01]  /*6520*/  IABS R123, R250 ;  /* 0x000000fa007b7213 */ /* 0x000fe20000000000 */
[----:B------:R-:W-:Y:S01]  /*6530*/  @!P6 IMAD.IADD R112, R112, 0x1, -R8 ;  /* 0x000000017070e824 */ /* 0x000fe200078e0a08 */
[C---:B------:R-:W-:Y:S01]  /*6540*/  ISETP.GT.U32.AND P4, PT, R8.reuse, R113, PT ;  /* 0x000000710800720c */ /* 0x040fe20003f84070 */
[----:B------:R-:W-:Y:S01]  /*6550*/  @!P0 IMAD.MOV R109, RZ, RZ, -R109 ;  /* 0x000000ffff6d8224 */ /* 0x000fe200078e0a6d */
[----:B------:R-:W-:Y:S01]  /*6560*/  ISETP.GT.U32.AND P6, PT, R8, R116, PT ;  /* 0x000000740800720c */ /* 0x000fe20003fc4070 */
[----:B------:R-:W-:Y:S01]  /*6570*/  IMAD.HI.U32 R118, R6, R123, RZ ;  /* 0x0000007b06767227 */ /* 0x000fe200078e00ff */
[----:B------:R-:W-:-:S03]  /*6580*/  ISETP.GE.AND P0, PT, R248, RZ, PT ;  /* 0x000000fff800720c */ /* 0x000fc60003f06270 */
[----:B------:R-:W-:Y:S02]  /*6590*/  VIADD R248, R13, 0xf ;  /* 0x0000000f0df87836 */ /* 0x000fe40000000000 */
[--C-:B------:R-:W-:Y:S02]  /*65a0*/  @!P2 IMAD.IADD R114, R114, 0x1, -R8.reuse ;  /* 0x000000017272a824 */ /* 0x100fe400078e0a08 */
[----:B------:R-:W-:Y:S01]  /*65b0*/  @!P1 IMAD.IADD R115, R115, 0x1, -R8 ;  /* 0x0000000173739824 */ /* 0x000fe200078e0a08 */
[----:B------:R-:W-:Y:S01]  /*65c0*/  IABS R96, R248 ;  /* 0x000000f800607213 */ /* 0x000fe20000000000 */
[----:B------:R-:W-:Y:S01]  /*65d0*/  IMAD.MOV R118, RZ, RZ, -R118 ;  /* 0x000000ffff767224 */ /* 0x000fe200078e0a76 */
[----:B------:R-:W-:Y:S01]  /*65e0*/  ISETP.GT.U32.AND P2, PT, R8, R114, PT ;  /* 0x000000720800720c */ /* 0x000fe20003f44070 */
[----:B------:R-:W-:Y:S01]  /*65f0*/  IMAD.HI.U32 R117, R6, R119, RZ ;  /* 0x0000007706757227 */ /* 0x000fe200078e00ff */
[----:B------:R-:W-:-:S03]  /*6600*/  ISETP.GT.U32.AND P1, PT, R8, R115, PT ;  /* 0x000000730800720c */ /* 0x000fc60003f24070 */
[--C-:B------:R-:W-:Y:S01]  /*6610*/  @!P4 IMAD.IADD R113, R113, 0x1, -R8.reuse ;  /* 0x000000017171c824 */ /* 0x100fe200078e0a08 */
[----:B------:R-:W-:Y:S01]  /*6620*/  ISETP.GE.AND P4, PT, R206, RZ, PT ;  /* 0x000000ffce00720c */ /* 0x000fe20003f86270 */
[----:B------:R-:W-:Y:S02]  /*6630*/  IMAD R122, R8, R118, R123 ;  /* 0x00000076087a7224 */ /* 0x000fe400078e027b */
[----:B------:R-:W-:Y:S02]  /*6640*/  @!P6 IMAD.IADD R116, R116, 0x1, -R8 ;  /* 0x000000017474e824 */ /* 0x000fe400078e0a08 */
[----:B------:R-:W-:Y:S01]  /*6650*/  IMAD.MOV.U32 R123, RZ, RZ, R96 ;  /* 0x000000ffff7b7224 */ /* 0x000fe200078e0060 */
[C---:B------:R-:W-:Y:S01]  /*6660*/  ISETP.GT.U32.AND P6, PT, R8.reuse, R122, PT ;  /* 0x0000007a0800720c */ /* 0x040fe20003fc4070 */
[----:B------:R-:W-:Y:S02]  /*6670*/  IMAD.MOV R117, RZ, RZ, -R117 ;  /* 0x000000ffff757224 */ /* 0x000fe400078e0a75 */
[----:B------:R-:W-:Y:S01]  /*6680*/  @!P3 IMAD.MOV R113, RZ, RZ, -R113 ;  /* 0x000000ffff71b224 */ /* 0x000fe200078e0a71 */
[----:B------:R-:W-:Y:S01]  /*6690*/  ISETP.GT.U32.AND P3, PT, R8, R116, PT ;  /* 0x000000740800720c */ /* 0x000fe20003f64070 */
[----:B------:R-:W-:-:S04]  /*66a0*/  IMAD.HI.U32 R96, R6, R123, RZ ;  /* 0x0000007b06607227 */ /* 0x000fc800078e00ff */
[----:B------:R-:W-:Y:S02]  /*66b0*/  IMAD R117, R8, R117, R119 ;  /* 0x0000007508757224 */ /* 0x000fe400078e0277 */
[----:B------:R-:W-:Y:S02]  /*66c0*/  IMAD.MOV R96, RZ, RZ, -R96 ;  /* 0x000000ffff607224 */ /* 0x000fe400078e0a60 */
[--C-:B------:R-:W-:Y:S01]  /*66d0*/  @!P2 IMAD.IADD R114, R114, 0x1, -R8.reuse ;  /* 0x000000017272a824 */ /* 0x100fe200078e0a08 */
[C---:B------:R-:W-:Y:S01]  /*66e0*/  ISETP.GT.U32.AND P2, PT, R8.reuse, R117, PT ;  /* 0x000000750800720c */ /* 0x040fe20003f44070 */
[----:B------:R-:W-:Y:S01]  /*66f0*/  @!P1 IMAD.IADD R115, R115, 0x1, -R8 ;  /* 0x0000000173739824 */ /* 0x000fe200078e0a08 */
[----:B------:R-:W-:Y:S01]  /*6700*/  ISETP.GE.AND P1, PT, R249, RZ, PT ;  /* 0x000000fff900720c */ /* 0x000fe20003f26270 */
[----:B------:R-:W-:Y:S02]  /*6710*/  VIADD R249, R13, 0xe ;  /* 0x0000000e0df97836 */ /* 0x000fe40000000000 */
[----:B------:R-:W-:-:S02]  /*6720*/  IMAD R123, R8, R96, R123 ;  /* 0x00000060087b7224 */ /* 0x000fc400078e027b */
[--C-:B------:R-:W-:Y:S01]  /*6730*/  @!P3 IMAD.IADD R116, R116, 0x1, -R8.reuse ;  /* 0x000000017474b824 */ /* 0x100fe200078e0a08 */
[----:B------:R-:W-:Y:S01]  /*6740*/  IABS R119, R249 ;  /* 0x000000f900777213 */ /* 0x000fe20000000000 */
[----:B------:R-:W-:Y:S01]  /*6750*/  @!P6 IMAD.IADD R122, R122, 0x1, -R8 ;  /* 0x000000017a7ae824 */ /* 0x000fe200078e0a08 */
[----:B------:R-:W-:Y:S01]  /*6760*/  ISETP.GT.U32.AND P3, PT, R8, R123, PT ;  /* 0x0000007b0800720c */ /* 0x000fe20003f64070 */
[----:B------:R-:W-:Y:S01]  /*6770*/  @!P5 IMAD.MOV R112, RZ, RZ, -R112 ;  /* 0x000000ffff70d224 */ /* 0x000fe200078e0a70 */
[----:B------:R-:W-:Y:S01]  /*6780*/  ISETP.GE.AND P5, PT, R207, RZ, PT ;  /* 0x000000ffcf00720c */ /* 0x000fe20003fa6270 */
[----:B------:R-:W-:Y:S01]  /*6790*/  IMAD.HI.U32 R96, R6, R119, RZ ;  /* 0x0000007706607227 */ /* 0x000fe200078e00ff */
[----:B------:R-:W-:-:S03]  /*67a0*/  ISETP.GT.U32.AND P6, PT, R8, R122, PT ;  /* 0x0000007a0800720c */ /* 0x000fc60003fc4070 */
[----:B------:R-:W-:Y:S01]  /*67b0*/  @!P2 IMAD.IADD R117, R117, 0x1, -R8 ;  /* 0x000000017575a824 */ /* 0x000fe200078e0a08 */
[----:B------:R-:W-:Y:S01]  /*67c0*/  ISETP.GE.AND P2, PT, R250, RZ, PT ;  /* 0x000000fffa00720c */ /* 0x000fe20003f46270 */
[----:B------:R-:W-:Y:S02]  /*67d0*/  IMAD.MOV R96, RZ, RZ, -R96 ;  /* 0x000000ffff607224 */ /* 0x000fe400078e0a60 */
[----:B------:R-:W-:Y:S01]  /*67e0*/  @!P0 IMAD.MOV R114, RZ, RZ, -R114 ;  /* 0x000000ffff728224 */ /* 0x000fe200078e0a72 */
[C---:B------:R-:W-:Y:S01]  /*67f0*/  ISETP.GT.U32.AND P0, PT, R8.reuse, R117, PT ;  /* 0x000000750800720c */ /* 0x040fe20003f04070 */
[----:B------:R-:W-:Y:S02]  /*6800*/  VIADD R250, R13, 0xd ;  /* 0x0000000d0dfa7836 */ /* 0x000fe40000000000 */
[----:B------:R-:W-:Y:S02]  /*6810*/  @!P3 IMAD.IADD R123, R123, 0x1, -R8 ;  /* 0x000000017b7bb824 */ /* 0x000fe400078e0a08 */
[C---:B------:R-:W-:Y:S01]  /*6820*/  IMAD R124, R8.reuse, R96, R119 ;  /* 0x00000060087c7224 */ /* 0x040fe200078e0277 */
[----:B------:R-:W-:Y:S01]  /*6830*/  IABS R127, R250 ;  /* 0x000000fa007f7213 */ /* 0x000fe20000000000 */
[----:B------:R-:W-:Y:S01]  /*6840*/  @!P5 IMAD.MOV R116, RZ, RZ, -R116 ;  /* 0x000000ffff74d224 */ /* 0x000fe200078e0a74 */
[----:B------:R-:W-:Y:S01]  /*6850*/  ISETP.GT.U32.AND P5, PT, R8, R123, PT ;  /* 0x0000007b0800720c */ /* 0x000fe20003fa4070 */
[----:B------:R-:W-:Y:S01]  /*6860*/  @!P6 IMAD.IADD R122, R122, 0x1, -R8 ;  /* 0x000000017a7ae824 */ /* 0x000fe200078e0a08 */
[----:B------:R-:W-:Y:S01]  /*6870*/  ISETP.GT.U32.AND P6, PT, R8, R124, PT ;  /* 0x0000007c0800720c */ /* 0x000fe20003fc4070 */
[----:B------:R-:W-:Y:S01]  /*6880*/  @!P4 IMAD.MOV R115, RZ, RZ, -R115 ;  /* 0x000000ffff73c224 */ /* 0x000fe200078e0a73 */
[----:B------:R-:W-:Y:S01]  /*6890*/  ISETP.GE.AND P4, PT, R248, RZ, PT ;  /* 0x000000fff800720c */ /* 0x000fe20003f86270 */
[----:B------:R-:W-:Y:S01]  /*68a0*/  IMAD.HI.U32 R118, R6, R127, RZ ;  /* 0x0000007f06767227 */ /* 0x000fe200078e00ff */
[----:B------:R-:W-:-:S03]  /*68b0*/  ISETP.GE.AND P3, PT, R250, RZ, PT ;  /* 0x000000fffa00720c */ /* 0x000fc60003f66270 */
[----:B------:R-:W-:Y:S01]  /*68c0*/  @!P0 IMAD.IADD R117, R117, 0x1, -R8 ;  /* 0x0000000175758824 */ /* 0x000fe200078e0a08 */
[----:B------:R-:W-:Y:S01]  /*68d0*/  ISETP.GE.AND P0, PT, R249, RZ, PT ;  /* 0x000000fff900720c */ /* 0x000fe20003f06270 */
[----:B------:R-:W-:Y:S02]  /*68e0*/  IMAD.MOV R118, RZ, RZ, -R118 ;  /* 0x000000ffff767224 */ /* 0x000fe400078e0a76 */
[----:B------:R-:W-:Y:S02]  /*68f0*/  VIADD R249, R13, 0xc ;  /* 0x0000000c0df97836 */ /* 0x000fe40000000000 */
[----:B------:R-:W-:Y:S02]  /*6900*/  IMAD R127, R8, R118, R127 ;  /* 0x00000076087f7224 */ /* 0x000fe400078e027f */
[--C-:B------:R-:W-:Y:S01]  /*6910*/  @!P5 IMAD.IADD R123, R123, 0x1, -R8.reuse ;  /* 0x000000017b7bd824 */ /* 0x100fe200078e0a08 */
[----:B------:R-:W-:Y:S01]  /*6920*/  IABS R119, R249 ;  /* 0x000000f900777213 */ /* 0x000fe20000000000 */
[----:B------:R-:W-:-:S02]  /*6930*/  @!P6 IMAD.IADD R124, R124, 0x1, -R8 ;  /* 0x000000017c7ce824 */ /* 0x000fc400078e0a08 */
[----:B------:R-:W-:Y:S01]  /*6940*/  @!P4 IMAD.MOV R123, RZ, RZ, -R123 ;  /* 0x000000ffff7bc224 */ /* 0x000fe200078e0a7b */
        /* <DEDUP_REMOVED lines=11> */
[----:B------:R-:W-:Y:S01]  /*6a00*/  ISETP.GT.U32.AND P6, PT, R8, R128, PT ;  /* 0x000000800800720c */ /* 0x000fe20003fc4070 */
[----:B------:R-:W-:Y:S01]  /*6a10*/  IMAD.HI.U32 R96, R6, R125, RZ ;  /* 0x0000007d06607227 */ /* 0x000fe200078e00ff */
[----:B------:R-:W-:-:S03]  /*6a20*/  ISETP.GT.U32.AND P4, PT, R8, R127, PT ;  /* 0x0000007f0800720c */ /* 0x000fc60003f84070 */
[C---:B------:R-:W-:Y:S02]  /*6a30*/  VIADD R249, R13.reuse, 0xa ;  /* 0x0000000a0df97836 */ /* 0x040fe40000000000 */
[----:B------:R-:W-:Y:S02]  /*6a40*/  IMAD.MOV R96, RZ, RZ, -R96 ;  /* 0x000000ffff607224 */ /* 0x000fe400078e0a60 */
[----:B------:R-:W-:Y:S01]  /*6a50*/  @!P2 IMAD.MOV R122, RZ, RZ, -R122 ;  /* 0x000000ffff7aa224 */ /* 0x000fe200078e0a7a */
[----:B------:R-:W-:Y:S01]  /*6a60*/  ISETP.GE.AND P2, PT, R250, RZ, PT ;  /* 0x000000fffa00720c */ /* 0x000fe20003f46270 */
[----:B------:R-:W-:Y:S01]  /*6a70*/  VIADD R250, R13, 0x9 ;  /* 0x000000090dfa7836 */ /* 0x000fe20000000000 */
[----:B------:R-:W-:Y:S01]  /*6a80*/  IABS R121, R249 ;  /* 0x000000f900797213 */ /* 0x000fe20000000000 */
[----:B------:R-:W-:Y:S01]  /*6a90*/  IMAD R125, R8, R96, R125 ;  /* 0x00000060087d7224 */ /* 0x000fe200078e027d */
[----:B------:R-:W-:Y:S01]  /*6aa0*/  ISETP.GE.AND P5, PT, R249, RZ, PT ;  /* 0x000000fff900720c */ /* 0x000fe20003fa6270 */
[--C-:B------:R-:W-:Y:S01]  /*6ab0*/  @!P6 IMAD.IADD R128, R128, 0x1, -R8.reuse ;  /* 0x000000018080e824 */ /* 0x100fe200078e0a08 */
[----:B------:R-:W-:Y:S01]  /*6ac0*/  IABS R129, R250 ;  /* 0x000000fa00817213 */ /* 0x000fe20000000000 */
[----:B------:R-:W-:Y:S01]  /*6ad0*/  @!P4 IMAD.IADD R127, R127, 0x1, -R8 ;  /* 0x000000017f7fc824 */ /* 0x000fe200078e0a08 */
[----:B------:R-:W-:Y:S01]  /*6ae0*/  ISETP.GT.U32.AND P4, PT, R8, R125, PT ;  /* 0x0000007d0800720c */ /* 0x000fe20003f84070 */
[----:B------:R-:W-:Y:S01]  /*6af0*/  IMAD.HI.U32 R118, R6, R121, RZ ;  /* 0x0000007906767227 */ /* 0x000fe200078e00ff */
[----:B------:R-:W-:-:S03]  /*6b00*/  ISETP.GT.U32.AND P6, PT, R8, R128, PT ;  /* 0x000000800800720c */ /* 0x000fc60003fc4070 */
[----:B------:R-:W-:-:S04]  /*6b10*/  IMAD.HI.U32 R119, R6, R129, RZ ;  /* 0x0000008106777227 */ /* 0x000fc800078e00ff */
[----:B------:R-:W-:-:S04]  /*6b20*/  IMAD.HI.U32 R120, R6, R131, RZ ;  /* 0x0000008306787227 */ /* 0x000fc800078e00ff */
[----:B------:R-:W-:Y:S02]  /*6b30*/  IMAD.MOV R118, RZ, RZ, -R118 ;  /* 0x000000ffff767224 */ /* 0x000fe400078e0a76 */
[----:B------:R-:W-:Y:S02]  /*6b40*/  IMAD.MOV R119, RZ, RZ, -R119 ;  /* 0x000000ffff777224 */ /* 0x000fe400078e0a77 */
[----:B------:R-:W-:Y:S02]  /*6b50*/  IMAD.MOV R120, RZ, RZ, -R120 ;  /* 0x000000ffff787224 */ /* 0x000fe400078e0a78 */
[C---:B------:R-:W-:Y:S01]  /*6b60*/  IMAD R126, R8.reuse, R118, R121 ;  /* 0x00000076087e7224 */ /* 0x040fe200078e0279 */
[----:B------:R-:W-:Y:S01]  /*6b70*/  IABS R121, R204 ;  /* 0x000000cc00797213 */ /* 0x000fe20000000000 */
[C---:B------:R-:W-:Y:S02]  /*6b80*/  IMAD R119, R8.reuse, R119, R129 ;  /* 0x0000007708777224 */ /* 0x040fe400078e0281 */
[----:B------:R-:W-:-:S02]  /*6b90*/  IMAD R129, R8, R120, R131 ;  /* 0x0000007808817224 */ /* 0x000fc400078e0283 */
[----:B------:R-:W-:Y:S01]  /*6ba0*/  @!P3 IMAD.MOV R127, RZ, RZ, -R127 ;  /* 0x000000ffff7fb224 */ /* 0x000fe200078e0a7f */
[----:B------:R-:W-:Y:S01]  /*6bb0*/  ISETP.GT.U32.AND P3, PT, R8, R126, PT ;  /* 0x0000007e0800720c */ /* 0x000fe20003f64070 */
[--C-:B------:R-:W-:Y:S01]  /*6bc0*/  @!P6 IMAD.IADD R128, R128, 0x1, -R8.reuse ;  /* 0x000000018080e824 */ /* 0x100fe200078e0a08 */
[C---:B------:R-:W-:Y:S01]  /*6bd0*/  ISETP.GT.U32.AND P6, PT, R8.reuse, R119, PT ;  /* 0x000000770800720c */ /* 0x040fe20003fc4070 */
[----:B------:R-:W-:Y:S02]  /*6be0*/  @!P4 IMAD.IADD R125, R125, 0x1, -R8 ;  /* 0x000000017d7dc824 */ /* 0x000fe400078e0a08 */
[----:B------:R-:W-:Y:S01]  /*6bf0*/  @!P1 IMAD.MOV R128, RZ, RZ, -R128 ;  /* 0x000000ffff809224 */ /* 0x000fe200078e0a80 */
[C---:B------:R-:W-:Y:S01]  /*6c00*/  ISETP.GT.U32.AND P1, PT, R8.reuse, R129, PT ;  /* 0x000000810800720c */ /* 0x040fe20003f24070 */
[----:B------:R-:W-:Y:S01]  /*6c10*/  VIADD R205, R13, 0x6 ;  /* 0x000000060dcd7836 */ /* 0x000fe20000000000 */
[----:B------:R-:W-:Y:S01]  /*6c20*/  ISETP.GT.U32.AND P4, PT, R8, R125, PT ;  /* 0x0000007d0800720c */ /* 0x000fe20003f84070 */
[----:B------:R-:W-:-:S03]  /*6c30*/  IMAD.HI.U32 R96, R6, R121, RZ ;  /* 0x0000007906607227 */ /* 0x000fc600078e00ff */
[----:B------:R-:W-:Y:S01]  /*6c40*/  IABS R133, R205 ;  /* 0x000000cd00857213 */ /* 0x000fe20000000000 */
[----:B------:R-:W-:Y:S02]  /*6c50*/  @!P3 IMAD.IADD R126, R126, 0x1, -R8 ;  /* 0x000000017e7eb824 */ /* 0x000fe400078e0a08 */
[----:B------:R-:W-:Y:S02]  /*6c60*/  IMAD.MOV R96, RZ, RZ, -R96 ;  /* 0x000000ffff607224 */ /* 0x000fe400078e0a60 */
[----:B------:R-:W-:Y:S01]  /*6c70*/  IMAD.HI.U32 R118, R6, R133, RZ ;  /* 0x0000008506767227 */ /* 0x000fe200078e00ff */
[----:B------:R-:W-:-:S03]  /*6c80*/  ISETP.GT.U32.AND P3, PT, R8, R126, PT ;  /* 0x0000007e0800720c */ /* 0x000fc60003f64070 */
[--C-:B------:R-:W-:Y:S02]  /*6c90*/  @!P4 IMAD.IADD R125, R125, 0x1, -R8.reuse ;  /* 0x000000017d7dc824 */ /* 0x100fe400078e0a08 */
[----:B------:R-:W-:Y:S02]  /*6ca0*/  @!P1 IMAD.IADD R129, R129, 0x1, -R8 ;  /* 0x0000000181819824 */ /* 0x000fe400078e0a08 */
[----:B------:R-:W-:Y:S02]  /*6cb0*/  @!P2 IMAD.MOV R125, RZ, RZ, -R125 ;  /* 0x000000ffff7da224 */ /* 0x000fe400078e0a7d */
[----:B------:R-:W-:Y:S01]  /*6cc0*/  VIADD R206, R13, 0x5 ;  /* 0x000000050dce7836 */ /* 0x000fe20000000000 */
[C---:B------:R-:W-:Y:S01]  /*6cd0*/  ISETP.GT.U32.AND P2, PT, R8.reuse, R129, PT ;  /* 0x000000810800720c */ /* 0x040fe20003f44070 */
[----:B------:R-:W-:Y:S02]  /*6ce0*/  IMAD.MOV R118, RZ, RZ, -R118 ;  /* 0x000000ffff767224 */ /* 0x000fe400078e0a76 */
[C---:B------:R-:W-:Y:S01]  /*6cf0*/  IMAD R130, R8.reuse, R96, R121 ;  /* 0x0000006008827224 */ /* 0x040fe200078e0279 */
[----:B------:R-:W-:Y:S01]  /*6d00*/  IABS R131, R206 ;  /* 0x000000ce00837213 */ /* 0x000fe20000000000 */
[----:B------:R-:W-:-:S02]  /*6d10*/  IMAD R133, R8, R118, R133 ;  /* 0x0000007608857224 */ /* 0x000fc400078e0285 */
[----:B------:R-:W-:Y:S01]  /*6d20*/  @!P0 IMAD.MOV R124, RZ, RZ, -R124 ;  /* 0x000000ffff7c8224 */ /* 0x000fe200078e0a7c */
[----:B------:R-:W-:Y:S01]  /*6d30*/  ISETP.GT.U32.AND P4, PT, R8, R130, PT ;  /* 0x000000820800720c */ /* 0x000fe20003f84070 */
[--C-:B------:R-:W-:Y:S01]  /*6d40*/  @!P6 IMAD.IADD R119, R119, 0x1, -R8.reuse ;  /* 0x000000017777e824 */ /* 0x100fe200078e0a08 */
[----:B------:R-:W-:Y:S01]  /*6d50*/  ISETP.GE.AND P0, PT, R250, RZ, PT ;  /* 0x000000fffa00720c */ /* 0x000fe20003f06270 */
[C---:B------:R-:W-:Y:S02]  /*6d60*/  VIADD R250, R13.reuse, 0x3 ;  /* 0x000000030dfa7836 */ /* 0x040fe40000000000 */
[----:B------:R-:W-:Y:S01]  /*6d70*/  @!P3 IMAD.IADD R126, R126, 0x1, -R8 ;  /* 0x000000017e7eb824 */ /* 0x000fe200078e0a08 */
[----:B------:R-:W-:Y:S01]  /*6d80*/  ISETP.GT.U32.AND P3, PT, R8, R133, PT ;  /* 0x000000850800720c */ /* 0x000fe20003f64070 */
[----:B------:R-:W-:Y:S01]  /*6d90*/  VIADD R207, R13, 0x4 ;  /* 0x000000040dcf7836 */ /* 0x000fe20000000000 */
[----:B------:R-:W-:Y:S01]  /*6da0*/  IABS R121, R250 ;  /* 0x000000fa00797213 */ /* 0x000fe20000000000 */
[----:B------:R-:W-:Y:S01]  /*6db0*/  IMAD.HI.U32 R120, R6, R131, RZ ;  /* 0x0000008306787227 */ /* 0x000fe200078e00ff */
[----:B------:R-:W-:-:S02]  /*6dc0*/  ISETP.GT.U32.AND P6, PT, R8, R119, PT ;  /* 0x000000770800720c */ /* 0x000fc40003fc4070 */
[----:B------:R-:W-:Y:S01]  /*6dd0*/  IABS R135, R207 ;  /* 0x000000cf00877213 */ /* 0x000fe20000000000 */
[----:B------:R-:W-:Y:S01]  /*6de0*/  @!P2 IMAD.IADD R129, R129, 0x1, -R8 ;  /* 0x000000018181a824 */ /* 0x000fe200078e0a08 */
[----:B------:R-:W-:Y:S01]  /*6df0*/  ISETP.GE.AND P2, PT, R203, RZ, PT ;  /* 0x000000ffcb00720c */ /* 0x000fe20003f46270 */
[----:B------:R-:W-:Y:S01]  /*6e00*/  IMAD.MOV R120, RZ, RZ, -R120 ;  /* 0x000000ffff787224 */ /* 0x000fe200078e0a78 */
[----:B------:R-:W-:Y:S01]  /*6e10*/  CS2R R202, SRZ ;  /* 0x0000000000ca7805 */ /* 0x000fe2000001ff00 */
[----:B------:R-:W-:Y:S02]  /*6e20*/  VIADD R248, R13, 0x2 ;  /* 0x000000020df87836 */ /* 0x000fe40000000000 */
[----:B------:R-:W-:-:S04]  /*6e30*/  IMAD.HI.U32 R118, R6, R121, RZ ;  /* 0x0000007906767227 */ /* 0x000fc800078e00ff */
[----:B------:R-:W-:Y:S01]  /*6e40*/  IMAD R134, R8, R120, R131 ;  /* 0x0000007808867224 */ /* 0x000fe200078e0283 */
[----:B------:R-:W-:Y:S01]  /*6e50*/  IABS R131, R248 ;  /* 0x000000f800837213 */ /* 0x000fe20000000000 */
[----:B------:R-:W-:Y:S02]  /*6e60*/  @!P4 IMAD.IADD R130, R130, 0x1, -R8 ;  /* 0x000000018282c824 */ /* 0x000fe400078e0a08 */
[----:B------:R-:W-:-:S04]  /*6e70*/  IMAD.HI.U32 R96, R6, R135, RZ ;  /* 0x0000008706607227 */ /* 0x000fc800078e00ff */
[----:B------:R-:W-:Y:S02]  /*6e80*/  IMAD.MOV R118, RZ, RZ, -R118 ;  /* 0x000000ffff767224 */ /* 0x000fe400078e0a76 */
[----:B------:R-:W-:Y:S01]  /*6e90*/  @!P3 IMAD.IADD R133, R133, 0x1, -R8 ;  /* 0x000000018585b824 */ /* 0x000fe200078e0a08 */
[----:B------:R-:W-:Y:S01]  /*6ea0*/  ISETP.GT.U32.AND P3, PT, R8, R130, PT ;  /* 0x000000820800720c */ /* 0x000fe20003f64070 */
[----:B------:R-:W-:Y:S02]  /*6eb0*/  IMAD.MOV R120, RZ, RZ, -R96 ;  /* 0x000000ffff787224 */ /* 0x000fe400078e0a60 */
[----:B------:R-:W-:-:S04]  /*6ec0*/  IMAD.HI.U32 R96, R6, R131, RZ ;  /* 0x0000008306607227 */ /* 0x000fc800078e00ff */
[C---:B------:R-:W-:Y:S02]  /*6ed0*/  IMAD R136, R8.reuse, R118, R121 ;  /* 0x0000007608887224 */ /* 0x040fe400078e0279 */
[----:B------:R-:W-:Y:S01]  /*6ee0*/  @!P6 IMAD.IADD R119, R119, 0x1, -R8 ;  /* 0x000000017777e824 */ /* 0x000fe200078e0a08 */
[----:B------:R-:W-:Y:S01]  /*6ef0*/  ISETP.GT.U32.AND P6, PT, R8, R134, PT ;  /* 0x000000860800720c */ /* 0x000fe20003fc4070 */
[----:B------:R-:W-:Y:S01]  /*6f00*/  @!P2 IMAD.MOV R129, RZ, RZ, -R129 ;  /* 0x000000ffff81a224 */ /* 0x000fe200078e0a81 */
[----:B------:R-:W-:Y:S01]  /*6f10*/  ISETP.GE.AND P2, PT, R250, RZ, PT ;  /* 0x000000fffa00720c */ /* 0x000fe20003f46270 */
[----:B------:R-:W-:Y:S01]  /*6f20*/  IMAD.MOV R96, RZ, RZ, -R96 ;  /* 0x000000ffff607224 */ /* 0x000fe200078e0a60 */
[----:B------:R-:W2:Y:S01]  /*6f30*/  LDC R250, c[0x0][0x230] ;  /* 0x00008c00fffa7b82 */ /* 0x000ea20000000800 */
[----:B------:R-:W-:Y:S01]  /*6f40*/  ISETP.GT.U32.AND P4, PT, R8, R136, PT ;  /* 0x000000880800720c */ /* 0x000fe20003f84070 */
[----:B------:R-:W-:Y:S02]  /*6f50*/  @!P3 IMAD.IADD R130, R130, 0x1, -R8 ;  /* 0x000000018282b824 */ /* 0x000fe400078e0a08 */
[----:B------:R-:W-:-:S02]  /*6f60*/  IMAD R131, R8, R96, R131 ;  /* 0x0000006008837224 */ /* 0x000fc400078e0283 */
[----:B------:R-:W-:Y:S02]  /*6f70*/  VIADD R249, R13, 0x1 ;  /* 0x000000010df97836 */ /* 0x000fe40000000000 */
[----:B------:R-:W-:Y:S01]  /*6f80*/  @!P5 IMAD.MOV R126, RZ, RZ, -R126 ;  /* 0x000000ffff7ed224 */ /* 0x000fe200078e0a7e */
[----:B------:R-:W-:Y:S01]  /*6f90*/  ISETP.GT.U32.AND P3, PT, R8, R131, PT ;  /* 0x000000830800720c */ /* 0x000fe20003f64070 */
[--C-:B------:R-:W-:Y:S01]  /*6fa0*/  @!P6 IMAD.IADD R134, R134, 0x1, -R8.reuse ;  /* 0x000000018686e824 */ /* 0x100fe200078e0a08 */
[C---:B------:R-:W-:Y:S01]  /*6fb0*/  ISETP.GT.U32.AND P6, PT, R8.reuse, R133, PT ;  /* 0x000000850800720c */ /* 0x040fe20003fc4070 */
[----:B------:R-:W-:Y:S01]  /*6fc0*/  IMAD R135, R8, R120, R135 ;  /* 0x0000007808877224 */ /* 0x000fe200078e0287 */
[----:B------:R-:W-:Y:S01]  /*6fd0*/  IABS R139, R249 ;  /* 0x000000f9008b7213 */ /* 0x000fe20000000000 */
[----:B------:R-:W-:Y:S01]  /*6fe0*/  @!P4 IMAD.IADD R136, R136, 0x1, -R8 ;  /* 0x000000018888c824 */ /* 0x000fe200078e0a08 */
[----:B------:R-:W-:Y:S01]  /*6ff0*/  SHF.R.U32.HI R120, RZ, 0x4, R251 ;  /* 0x00000004ff787819 */ /* 0x000fe200000116fb */
[----:B------:R-:W-:Y:S01]  /*7000*/  VIADD R96, R251, 0x20000 ;  /* 0x00020000fb607836 */ /* 0x000fe20000000000 */
[----:B------:R-:W-:Y:S01]  /*7010*/  ISETP.GT.U32.AND P1, PT, R8, R135, PT ;  /* 0x000000870800720c */ /* 0x000fe20003f24070 */
[----:B------:R-:W-:Y:S01]  /*7020*/  IMAD.HI.U32 R6, R6, R139, RZ ;  /* 0x0000008b06067227 */ /* 0x000fe200078e00ff */
[----:B------:R-:W-:-:S02]  /*7030*/  ISETP.GT.U32.AND P5, PT, R8, R136, PT ;  /* 0x000000880800720c */ /* 0x000fc40003fa4070 */
[----:B------:R-:W-:Y:S01]  /*7040*/  SHF.R.U32.HI R96, RZ, 0x4, R96 ;  /* 0x00000004ff607819 */ /* 0x000fe20000011660 */
[----:B------:R-:W-:Y:S01]  /*7050*/  @!P3 IMAD.IADD R131, R131, 0x1, -R8 ;  /* 0x000000018383b824 */ /* 0x000fe200078e0a08 */
[----:B------:R-:W-:Y:S01]  /*7060*/  SGXT.U32 R121, R120, 0xe ;  /* 0x0000000e7879781a */ /* 0x000fe20000000000 */
[----:B--2---:R-:W-:Y:S01]  /*7070*/  VIADD R250, R250, 0x7f ;  /* 0x0000007ffafa7836 */ /* 0x004fe20000000000 */
[----:B------:R-:W-:Y:S01]  /*7080*/  SGXT.U32 R96, R96, 0xe ;  /* 0x0000000e6060781a */ /* 0x000fe20000000000 */
[----:B------:R-:W-:Y:S01]  /*7090*/  IMAD.MOV R6, RZ, RZ, -R6 ;  /* 0x000000ffff067224 */ /* 0x000fe200078e0a06 */
[----:B------:R-:W-:Y:S01]  /*70a0*/  ISETP.GT.U32.AND P3, PT, R8, R131, PT ;  /* 0x000000830800720c */ /* 0x000fe20003f64070 */
[----:B------:R-:W-:Y:S01]  /*70b0*/  @!P6 IMAD.IADD R133, R133, 0x1, -R8 ;  /* 0x000000018585e824 */ /* 0x000fe200078e0a08 */
[----:B------:R-:W-:Y:S01]  /*70c0*/  ISETP.GE.AND P6, PT, R204, RZ, PT ;  /* 0x000000ffcc00720c */ /* 0x000fe20003fc6270 */
[----:B------:R-:W-:Y:S01]  /*70d0*/  IMAD R139, R8, R6, R139 ;  /* 0x00000006088b7224 */ /* 0x000fe200078e028b */
[----:B------:R-:W-:Y:S01]  /*70e0*/  SHF.R.S32.HI R217, RZ, 0x1f, R250 ;  /* 0x0000001fffd97819 */ /* 0x000fe200000114fa */
[----:B------:R-:W-:Y:S01]  /*70f0*/  @!P5 IMAD.IADD R136, R136, 0x1, -R8 ;  /* 0x000000018888d824 */ /* 0x000fe200078e0a08 */
[----:B------:R-:W-:Y:S01]  /*7100*/  R2UR UR34, R96 ;  /* 0x00000000602272ca */ /* 0x000fe200000e0000 */
[----:B------:R-:W-:Y:S01]  /*7110*/  IMAD.MOV.U32 R6, RZ, RZ, R119 ;  /* 0x000000ffff067224 */ /* 0x000fe200078e0077 */
[----:B------:R-:W-:-:S02]  /*7120*/  LEA.HI R217, R217, R250, RZ, 0x7 ;  /* 0x000000fad9d97211 */ /* 0x000fc400078f38ff */
[----:B------:R-:W-:Y:S02]  /*7130*/  CS2R R118, SRZ ;  /* 0x0000000000767805 */ /* 0x000fe4000001ff00 */
[C---:B------:R-:W-:Y:S01]  /*7140*/  ISETP.GT.U32.AND P5, PT, R8.reuse, R139, PT ;  /* 0x0000008b0800720c */ /* 0x040fe20003fa4070 */
[----:B------:R-:W2:Y:S01]  /*7150*/  S2R R250, SR_TID.X ;  /* 0x0000000000fa7919 */ /* 0x000ea20000002100 */
[--C-:B------:R-:W-:Y:S01]  /*7160*/  @!P1 IMAD.IADD R135, R135, 0x1, -R8.reuse ;  /* 0x0000000187879824 */ /* 0x100fe200078e0a08 */
[----:B------:R-:W-:Y:S01]  /*7170*/  ISETP.GT.U32.AND P1, PT, R8, R134, PT ;  /* 0x000000860800720c */ /* 0x000fe20003f24070 */
[----:B------:R-:W-:Y:S02]  /*7180*/  @!P3 IMAD.IADD R131, R131, 0x1, -R8 ;  /* 0x000000018383b824 */ /* 0x000fe400078e0a08 */
[----:B------:R-:W-:Y:S01]  /*7190*/  @!P6 IMAD.MOV R130, RZ, RZ, -R130 ;  /* 0x000000ffff82e224 */ /* 0x000fe200078e0a82 */
[----:B------:R-:W-:Y:S01]  /*71a0*/  IADD3 R120, P6, R121, 0x80, RZ ;  /* 0x0000008079787810 */ /* 0x000fe20007fde0ff */
[----:B------:R-:W-:Y:S01]  /*71b0*/  @!P0 IMAD.MOV R6, RZ, RZ, -R6 ;  /* 0x000000ffff068224 */ /* 0x000fe200078e0a06 */
[----:B------:R-:W-:Y:S01]  /*71c0*/  IADD3 R121, P3, R96, 0x2, RZ ;  /* 0x0000000260797810 */ /* 0x000fe20007f7e0ff */
[----:B------:R-:W-:Y:S01]  /*71d0*/  @!P2 IMAD.MOV R136, RZ, RZ, -R136 ;  /* 0x000000ffff88a224 */ /* 0x000fe200078e0a88 */
[----:B------:R-:W-:Y:S01]  /*71e0*/  IADD3.X R118, R118, 0x40000040, RZ, P6, !PT ;  /* 0x4000004076767810 */ /* 0x000fe200037fe4ff */
[----:B------:R-:W3:Y:S01]  /*71f0*/  LDC R96, c[0x0][0x240] ;  /* 0x00009000ff607b82 */ /* 0x000ee20000000800 */
[----:B------:R-:W-:Y:S01]  /*7200*/  IADD3.X R119, R119, 0x40000040, RZ, P3, !PT ;  /* 0x4000004077777810 */ /* 0x000fe20001ffe4ff */
[--C-:B------:R-:W-:Y:S01]  /*7210*/  @!P5 IMAD.IADD R139, R139, 0x1, -R8.reuse ;  /* 0x000000018b8bd824 */ /* 0x100fe200078e0a08 */
[----:B------:R-:W-:Y:S01]  /*7220*/  ISETP.GT.U32.AND P4, PT, R8, R135, PT ;  /* 0x000000870800720c */ /* 0x000fe20003f84070 */
[--C-:B------:R-:W-:Y:S01]  /*7230*/  @!P1 IMAD.IADD R134, R134, 0x1, -R8.reuse ;  /* 0x0000000186869824 */ /* 0x100fe200078e0a08 */
[----:B------:R-:W-:Y:S01]  /*7240*/  R2UR UR5, R118 ;  /* 0x00000000760572ca */ /* 0x000fe200000e0000 */
[-C--:B------:R-:W-:Y:S01]  /*7250*/  IMAD R190, R190, R194.reuse, RZ ;  /* 0x000000c2bebe7224 */ /* 0x080fe200078e02ff */
[----:B------:R-:W-:Y:S01]  /*7260*/  R2UR UR7, R119 ;  /* 0x00000000770772ca */ /* 0x000fe200000e0000 */
[-C--:B------:R-:W-:Y:S01]  /*7270*/  IMAD R193, R193, R194.reuse, RZ ;  /* 0x000000c2c1c17224 */ /* 0x080fe200078e02ff */
[----:B------:R-:W-:Y:S01]  /*7280*/  R2UR UR4, R120 ;  /* 0x00000000780472ca */ /* 0x000fe200000e0000 */
[----:B------:R-:W4:Y:S01]  /*7290*/  LDC.64 R118, c[0x0][0x210] ;  /* 0x00008400ff767b82 */ /* 0x000f220000000a00 */
[----:B------:R-:W-:Y:S01]  /*72a0*/  R2UR UR6, R121 ;  /* 0x00000000790672ca */ /* 0x000fe200000e0000 */
[-C--:B------:R-:W-:Y:S01]  /*72b0*/  IMAD R192, R192, R194.reuse, RZ ;  /* 0x000000c2c0c07224 */ /* 0x080fe200078e02ff */
[----:B------:R-:W-:Y:S01]  /*72c0*/  ISETP.GT.U32.AND P5, PT, R8, R139, PT ;  /* 0x0000008b0800720c */ /* 0x000fe20003fa4070 */
[----:B------:R-:W-:Y:S01]  /*72d0*/  IMAD R191, R191, R194, RZ ;  /* 0x000000c2bfbf7224 */ /* 0x000fe200078e02ff */
[----:B------:R-:W-:Y:S01]  /*72e0*/  ISETP.GE.AND P0, PT, R207, RZ, PT ;  /* 0x000000ffcf00720c */ /* 0x000fe20003f06270 */
[----:B------:R-:W-:Y:S01]  /*72f0*/  @!P4 IMAD.IADD R135, R135, 0x1, -R8 ;  /* 0x000000018787c824 */ /* 0x000fe200078e0a08 */
[----:B------:R-:W-:Y:S01]  /*7300*/  ISETP.GE.AND P4, PT, R206, RZ, PT ;  /* 0x000000ffce00720c */ /* 0x000fe20003f86270 */
[----:B------:R-:W0:Y:S01]  /*7310*/  LDC.64 R120, c[0x0][0x218] ;  /* 0x00008600ff787b82 */ /* 0x000e220000000a00 */
[----:B------:R-:W-:-:S02]  /*7320*/  ISETP.GE.AND P3, PT, R249, RZ, PT ;  /* 0x000000fff900720c */ /* 0x000fc40003f66270 */
[----:B------:R-:W-:Y:S02]  /*7330*/  CS2R R194, SRZ ;  /* 0x0000000000c27805 */ /* 0x000fe4000001ff00 */
[----:B------:R-:W-:Y:S02]  /*7340*/  ISETP.GE.AND P6, PT, R248, RZ, PT ;  /* 0x000000fff800720c */ /* 0x000fe40003fc6270 */
[----:B------:R-:W-:Y:S02]  /*7350*/  CS2R R206, SRZ ;  /* 0x0000000000ce7805 */ /* 0x000fe4000001ff00 */
[----:B------:R-:W-:Y:S02]  /*7360*/  ISETP.GE.AND P1, PT, R205, RZ, PT ;  /* 0x000000ffcd00720c */ /* 0x000fe40003f26270 */
[----:B------:R-:W-:Y:S02]  /*7370*/  CS2R R204, SRZ ;  /* 0x0000000000cc7805 */ /* 0x000fe4000001ff00 */
[----:B--2---:R-:W-:Y:S01]  /*7380*/  LOP3.LUT R250, R250, 0x7f, RZ, 0xc0, !PT ;  /* 0x0000007ffafa7812 */ /* 0x004fe200078ec0ff */
[----:B------:R-:W-:Y:S01]  /*7390*/  @!P5 IMAD.IADD R139, R139, 0x1, -R8 ;  /* 0x000000018b8bd824 */ /* 0x000fe200078e0a08 */
[----:B------:R-:W-:Y:S01]  /*73a0*/  ISETP.NE.AND P5, PT, R3, RZ, PT ;  /* 0x000000ff0300720c */ /* 0x000fe20003fa5270 */
[----:B------:R-:W-:-:S02]  /*73b0*/  @!P0 IMAD.MOV R135, RZ, RZ, -R135 ;  /* 0x000000ffff878224 */ /* 0x000fc400078e0a87 */
[----:B------:R-:W-:Y:S01]  /*73c0*/  IMAD.MOV.U32 R8, RZ, RZ, R139 ;  /* 0x000000ffff087224 */ /* 0x000fe200078e008b */
[C---:B------:R-:W-:Y:S01]  /*73d0*/  SEL R189, R137.reuse, R0, !P5 ;  /* 0x0000000089bd7207 */ /* 0x040fe20006800000 */
[----:B-1----:R-:W-:Y:S01]  /*73e0*/  IMAD R0, R250, R218, RZ ;  /* 0x000000dafa007224 */ /* 0x002fe200078e02ff */
[C---:B------:R-:W-:Y:S01]  /*73f0*/  SEL R3, R137.reuse, R2, !P5 ;  /* 0x0000000289037207 */ /* 0x040fe20006800000 */
[----:B------:R-:W-:Y:S01]  /*7400*/  @!P4 IMAD.MOV R134, RZ, RZ, -R134 ;  /* 0x000000ffff86c224 */ /* 0x000fe200078e0a86 */
[C---:B------:R-:W-:Y:S01]  /*7410*/  SEL R7, R137.reuse, R7, !P5 ;  /* 0x0000000789077207 */ /* 0x040fe20006800000 */
[----:B------:R-:W-:Y:S01]  /*7420*/  @!P3 IMAD.MOV R8, RZ, RZ, -R8 ;  /* 0x000000ffff08b224 */ /* 0x000fe200078e0a08 */
[----:B------:R-:W-:Y:S01]  /*7430*/  SEL R26, R137, R26, !P5 ;  /* 0x0000001a891a7207 */ /* 0x000fe20006800000 */
[----:B---3--:R-:W-:Y:S01]  /*7440*/  IMAD R189, R189, R96, RZ ;  /* 0x00000060bdbd7224 */ /* 0x008fe200078e02ff */
[C---:B------:R-:W-:Y:S01]  /*7450*/  SEL R139, R137.reuse, R16, !P5 ;  /* 0x00000010898b7207 */ /* 0x040fe20006800000 */
[----:B------:R-:W-:Y:S01]  /*7460*/  @!P6 IMAD.MOV R131, RZ, RZ, -R131 ;  /* 0x000000ffff83e224 */ /* 0x000fe200078e0a83 */
[C---:B------:R-:W-:Y:S01]  /*7470*/  SEL R25, R137.reuse, R25, !P5 ;  /* 0x0000001989197207 */ /* 0x040fe20006800000 */
[----:B------:R-:W-:Y:S01]  /*7480*/  @!P1 IMAD.MOV R133, RZ, RZ, -R133 ;  /* 0x000000ffff859224 */ /* 0x000fe200078e0a85 */
[----:B------:R-:W-:Y:S01]  /*7490*/  SEL R99, R137, R99, !P5 ;  /* 0x0000006389637207 */ /* 0x000fe20006800000 */
[----:B------:R-:W-:Y:S01]  /*74a0*/  IMAD R139, R139, R96, RZ ;  /* 0x000000608b8b7224 */ /* 0x000fe200078e02ff */
[C---:B------:R-:W-:Y:S01]  /*74b0*/  SEL R132, R137.reuse, R14, !P5 ;  /* 0x0000000e89847207 */ /* 0x040fe20006800000 */
[----:B------:R-:W1:Y:S01]  /*74c0*/  S2R R250, SR_TID.X ;  /* 0x0000000000fa7919 */ /* 0x000e620000002100 */
[----:B------:R-:W-:-:S02]  /*74d0*/  SEL R23, R137, R23, !P5 ;  /* 0x0000001789177207 */ /* 0x000fc40006800000 */
[C---:B------:R-:W-:Y:S01]  /*74e0*/  SEL R98, R137.reuse, R98, !P5 ;  /* 0x0000006289627207 */ /* 0x040fe20006800000 */
[----:B------:R-:W-:Y:S01]  /*74f0*/  IMAD R132, R132, R96, RZ ;  /* 0x0000006084847224 */ /* 0x000fe200078e02ff */
[----:B------:R-:W-:Y:S01]  /*7500*/  SEL R187, R137, R136, !P5 ;  /* 0x0000008889bb7207 */ /* 0x000fe20006800000 */
[----:B------:R-:W-:Y:S01]  /*7510*/  IMAD R136, R3, R96, RZ ;  /* 0x0000006003887224 */ /* 0x000fe200078e02ff */
[----:B----4-:R-:W-:Y:S02]  /*7520*/  LEA R16, P2, R190, R118, 0x1 ;  /* 0x00000076be107211 */ /* 0x010fe400078408ff */
[----:B------:R-:W-:Y:S01]  /*7530*/  SEL R4, R137, R4, !P5 ;  /* 0x0000000489047207 */ /* 0x000fe20006800000 */
[-C--:B------:R-:W-:Y:S01]  /*7540*/  IMAD R187, R187, R96.reuse, RZ ;  /* 0x00000060bbbb7224 */ /* 0x080fe200078e02ff */
[C---:B------:R-:W-:Y:S02]  /*7550*/  SEL R97, R137.reuse, R97, !P5 ;  /* 0x0000006189617207 */ /* 0x040fe40006800000 */
[----:B------:R-:W-:Y:S01]  /*7560*/  SEL R186, R137, R135, !P5 ;  /* 0x0000008789ba7207 */ /* 0x000fe20006800000 */
[----:B------:R-:W-:Y:S01]  /*7570*/  IMAD R135, R7, R96, RZ ;  /* 0x0000006007877224 */ /* 0x000fe200078e02ff */
[----:B0-----:R-:W-:-:S02]  /*7580*/  LEA R2, P4, R0, R120, 0x1 ;  /* 0x0000007800027211 */ /* 0x001fc400078808ff */
[----:B------:R-:W-:Y:S01]  /*7590*/  LEA R14, P3, R193, R118, 0x1 ;  /* 0x00000076c10e7211 */ /* 0x000fe200078608ff */
[-C--:B------:R-:W-:Y:S01]  /*75a0*/  IMAD R186, R186, R96.reuse, RZ ;  /* 0x00000060baba7224 */ /* 0x080fe200078e02ff */
[C---:B------:R-:W-:Y:S02]  /*75b0*/  SEL R5, R137.reuse, R5, !P5 ;  /* 0x0000000589057207 */ /* 0x040fe40006800000 */
[C---:B------:R-:W-:Y:S01]  /*75c0*/  SEL R171, R137.reuse, R95, !P5 ;  /* 0x0000005f89ab7207 */ /* 0x040fe20006800000 */
[-C--:B------:R-:W-:Y:S01]  /*75d0*/  IMAD R95, R26, R96.reuse, RZ ;  /* 0x000000601a5f7224 */ /* 0x080fe200078e02ff */
[----:B------:R-:W-:Y:S01]  /*75e0*/  SEL R9, R137, R9, !P5 ;  /* 0x0000000989097207 */ /* 0x000fe20006800000 */
[----:B------:R-:W-:Y:S01]  /*75f0*/  IMAD R26, R99, R96, RZ ;  /* 0x00000060631a7224 */ /* 0x000fe200078e02ff */
[C---:B------:R-:W-:Y:S02]  /*7600*/  SEL R140, R137.reuse, R17, !P5 ;  /* 0x00000011898c7207 */ /* 0x040fe40006800000 */
[----:B------:R-:W-:Y:S01]  /*7610*/  SEL R180, R137, R112, !P5 ;  /* 0x0000007089b47207 */ /* 0x000fe20006800000 */
[-C--:B------:R-:W-:Y:S01]  /*7620*/  IMAD R112, R25, R96.reuse, RZ ;  /* 0x0000006019707224 */ /* 0x080fe200078e02ff */
[C---:B------:R-:W-:Y:S01]  /*7630*/  SEL R138, R137.reuse, R15, !P5 ;  /* 0x0000000f898a7207 */ /* 0x040fe20006800000 */
[----:B------:R-:W-:Y:S01]  /*7640*/  IMAD R25, R98, R96, RZ ;  /* 0x0000006062197224 */ /* 0x000fe200078e02ff */
[----:B------:R-:W-:Y:S01]  /*7650*/  SEL R182, R137, R114, !P5 ;  /* 0x0000007289b67207 */ /* 0x000fe20006800000 */
[-C--:B------:R-:W-:Y:S01]  /*7660*/  IMAD R114, R23, R96.reuse, RZ ;  /* 0x0000006017727224 */ /* 0x080fe200078e02ff */
[-C--:B------:R-:W-:Y:S01]  /*7670*/  LEA.HI.X.SX32 R17, R190, R119.reuse, 0x1, P2 ;  /* 0x00000077be117211 */ /* 0x080fe200010f0eff */
[----:B------:R-:W-:Y:S01]  /*7680*/  IMAD R23, R97, R96, RZ ;  /* 0x0000006061177224 */ /* 0x000fe200078e02ff */
[----:B------:R-:W-:Y:S01]  /*7690*/  SEL R185, R137, R134, !P5 ;  /* 0x0000008689b97207 */ /* 0x000fe20006800000 */
[-C--:B------:R-:W-:Y:S01]  /*76a0*/  IMAD R134, R4, R96.reuse, RZ ;  /* 0x0000006004867224 */ /* 0x080fe200078e02ff */
[----:B------:R-:W-:Y:S01]  /*76b0*/  LEA.HI.X.SX32 R15, R193, R119, 0x1, P3 ;  /* 0x00000077c10f7211 */ /* 0x000fe200018f0eff */
[----:B------:R-:W-:Y:S01]  /*76c0*/  IMAD R138, R138, R96, RZ ;  /* 0x000000608a8a7224 */ /* 0x000fe200078e02ff */
[----:B------:R-:W-:Y:S01]  /*76d0*/  LEA R99, P2, R189, R2, 0x1 ;  /* 0x00000002bd637211 */ /* 0x000fe200078408ff */
[-C--:B------:R-:W-:Y:S01]  /*76e0*/  IMAD R140, R140, R96.reuse, RZ ;  /* 0x000000608c8c7224 */ /* 0x080fe200078e02ff */
[----:B------:R-:W-:Y:S01]  /*76f0*/  SEL R188, R137, R131, !P5 ;  /* 0x0000008389bc7207 */ /* 0x000fe20006800000 */
[-C--:B------:R-:W-:Y:S01]  /*7700*/  IMAD R131, R5, R96.reuse, RZ ;  /* 0x0000006005837224 */ /* 0x080fe200078e02ff */
[----:B------:R-:W-:Y:S01]  /*7710*/  LEA.HI.X.SX32 R0, R0, R121, 0x1, P4 ;  /* 0x0000007900007211 */ /* 0x000fe200020f0eff */
[----:B------:R-:W-:Y:S01]  /*7720*/  IMAD R121, R9, R96, RZ ;  /* 0x0000006009797224 */ /* 0x000fe200078e02ff */
[----:B------:R-:W-:Y:S01]  /*7730*/  LEA R98, P3, R136, R2, 0x1 ;  /* 0x0000000288627211 */ /* 0x000fe200078608ff */
[----:B------:R0:W-:Y:S01]  /*7740*/  STL [R1+0x2060], R99 ;  /* 0x0020606301007387 */ /* 0x0001e20000100800 */
[C---:B------:R-:W-:Y:S01]  /*7750*/  SEL R10, R137.reuse, R10, !P5 ;  /* 0x0000000a890a7207 */ /* 0x040fe20006800000 */
[----:B------:R-:W-:Y:S01]  /*7760*/  IMAD R180, R180, R96, RZ ;  /* 0x00000060b4b47224 */ /* 0x000fe200078e02ff */
[----:B------:R-:W-:Y:S01]  /*7770*/  SEL R143, R137, R20, !P5 ;  /* 0x00000014898f7207 */ /* 0x000fe20006800000 */
[----:B------:R2:W-:Y:S01]  /*7780*/  STL [R1+0xc88], R98 ;  /* 0x000c886201007387 */ /* 0x0005e20000100800 */
[----:B------:R-:W-:Y:S01]  /*7790*/  LEA R97, P4, R135, R2, 0x1 ;  /* 0x0000000287617211 */ /* 0x000fe200078808ff */
[----:B------:R-:W-:Y:S01]  /*77a0*/  IMAD R120, R10, R96, RZ ;  /* 0x000000600a787224 */ /* 0x000fe200078e02ff */
[----:B------:R-:W-:Y:S01]  /*77b0*/  SEL R141, R137, R18, !P5 ;  /* 0x00000012898d7207 */ /* 0x000fe20006800000 */
[----:B------:R-:W-:Y:S01]  /*77c0*/  IMAD R143, R143, R96, RZ ;  /* 0x000000608f8f7224 */ /* 0x000fe200078e02ff */
[C---:B------:R-:W-:Y:S01]  /*77d0*/  SEL R145, R137.reuse, R35, !P5 ;  /* 0x0000002389917207 */ /* 0x040fe20006800000 */
[----:B------:R3:W-:Y:S01]  /*77e0*/  STL [R1+0xc90], R97 ;  /* 0x000c906101007387 */ /* 0x0007e20000100800 */
[----:B------:R-:W-:Y:S01]  /*77f0*/  SEL R146, R137, R36, !P5 ;  /* 0x0000002489927207 */ /* 0x000fe20006800000 */
[-C--:B------:R-:W-:Y:S01]  /*7800*/  IMAD R141, R141, R96.reuse, RZ ;  /* 0x000000608d8d7224 */ /* 0x080fe200078e02ff */
[C---:B------:R-:W-:Y:S01]  /*7810*/  SEL R148, R137.reuse, R37, !P5 ;  /* 0x0000002589947207 */ /* 0x040fe20006800000 */
[----:B------:R-:W-:Y:S01]  /*7820*/  IMAD R182, R182, R96, RZ ;  /* 0x00000060b6b67224 */ /* 0x000fe200078e02ff */
[----:B------:R-:W-:Y:S01]  /*7830*/  SEL R149, R137, R38, !P5 ;  /* 0x0000002689957207 */ /* 0x000fe20006800000 */
[-C--:B------:R-:W-:Y:S01]  /*7840*/  IMAD R185, R185, R96.reuse, RZ ;  /* 0x00000060b9b97224 */ /* 0x080fe200078e02ff */
[C---:B------:R-:W-:Y:S01]  /*7850*/  SEL R151, R137.reuse, R39, !P5 ;  /* 0x0000002789977207 */ /* 0x040fe20006800000 */
[----:B------:R-:W-:Y:S01]  /*7860*/  IMAD R188, R188, R96, RZ ;  /* 0x00000060bcbc7224 */ /* 0x000fe200078e02ff */
[----:B------:R-:W-:-:S02]  /*7870*/  SEL R152, R137, R40, !P5 ;  /* 0x0000002889987207 */ /* 0x000fc40006800000 */
[C---:B------:R-:W-:Y:S02]  /*7880*/  SEL R154, R137.reuse, R41, !P5 ;  /* 0x00000029899a7207 */ /* 0x040fe40006800000 */
[C---:B------:R-:W-:Y:S02]  /*7890*/  SEL R155, R137.reuse, R42, !P5 ;  /* 0x0000002a899b7207 */ /* 0x040fe40006800000 */
[C---:B------:R-:W-:Y:S02]  /*78a0*/  SEL R157, R137.reuse, R43, !P5 ;  /* 0x0000002b899d7207 */ /* 0x040fe40006800000 */
[C---:B------:R-:W-:Y:S02]  /*78b0*/  SEL R158, R137.reuse, R44, !P5 ;  /* 0x0000002c899e7207 */ /* 0x040fe40006800000 */
[C---:B------:R-:W-:Y:S02]  /*78c0*/  SEL R160, R137.reuse, R45, !P5 ;  /* 0x0000002d89a07207 */ /* 0x040fe40006800000 */
[----:B------:R-:W-:-:S02]  /*78d0*/  SEL R161, R137, R46, !P5 ;  /* 0x0000002e89a17207 */ /* 0x000fc40006800000 */
[C---:B------:R-:W-:Y:S02]  /*78e0*/  SEL R163, R137.reuse, R47, !P5 ;  /* 0x0000002f89a37207 */ /* 0x040fe40006800000 */
[C---:B------:R-:W-:Y:S02]  /*78f0*/  SEL R164, R137.reuse, R48, !P5 ;  /* 0x0000003089a47207 */ /* 0x040fe40006800000 */
[C---:B------:R-:W-:Y:S02]  /*7900*/  SEL R166, R137.reuse, R49, !P5 ;  /* 0x0000003189a67207 */ /* 0x040fe40006800000 */
[C---:B------:R-:W-:Y:S02]  /*7910*/  SEL R167, R137.reuse, R50, !P5 ;  /* 0x0000003289a77207 */ /* 0x040fe40006800000 */
[C---:B------:R-:W-:Y:S02]  /*7920*/  SEL R169, R137.reuse, R51, !P5 ;  /* 0x0000003389a97207 */ /* 0x040fe40006800000 */
[----:B------:R-:W-:-:S02]  /*7930*/  SEL R170, R137, R52, !P5 ;  /* 0x0000003489aa7207 */ /* 0x000fc40006800000 */
[----:B------:R-:W-:Y:S02]  /*7940*/  LEA R20, P0, R192, R118, 0x1 ;  /* 0x00000076c0147211 */ /* 0x000fe400078008ff */
[C---:B------:R-:W-:Y:S02]  /*7950*/  SEL R11, R137.reuse, R11, !P5 ;  /* 0x0000000b890b7207 */ /* 0x040fe40006800000 */
[C---:B------:R-:W-:Y:S02]  /*7960*/  SEL R12, R137.reuse, R12, !P5 ;  /* 0x0000000c890c7207 */ /* 0x040fe40006800000 */
[C---:B------:R-:W-:Y:S02]  /*7970*/  SEL R142, R137.reuse, R19, !P5 ;  /* 0x00000013898e7207 */ /* 0x040fe40006800000 */
[C---:B------:R-:W-:Y:S02]  /*7980*/  SEL R144, R137.reuse, R21, !P5 ;  /* 0x0000001589907207 */ /* 0x040fe40006800000 */
[C---:B------:R-:W-:Y:S01]  /*7990*/  SEL R22, R137.reuse, R22, !P5 ;  /* 0x0000001689167207 */ /* 0x040fe20006800000 */
[----:B------:R-:W-:Y:S01]  /*79a0*/  IMAD R142, R142, R96, RZ ;  /* 0x000000608e8e7224 */ /* 0x000fe200078e02ff */
        /* <DEDUP_REMOVED lines=34> */
[-C--:B------:R-:W-:Y:S01]  /*7bd0*/  IMAD R69, R170, R96.reuse, RZ ;  /* 0x00000060aa457224 */ /* 0x080fe200078e02ff */
[C---:B------:R-:W-:Y:S01]  /*7be0*/  SEL R51, R137.reuse, R73, !P5 ;  /* 0x0000004989337207 */ /* 0x040fe20006800000 */
[----:B------:R-:W-:Y:S01]  /*7bf0*/  IMAD R73, R164, R96, RZ ;  /* 0x00000060a4497224 */ /* 0x000fe200078e02ff */
[C---:B------:R-:W-:Y:S01]  /*7c00*/  SEL R50, R137.reuse, R72, !P5 ;  /* 0x0000004889327207 */ /* 0x040fe20006800000 */
[-C--:B------:R-:W-:Y:S01]  /*7c10*/  IMAD R72, R166, R96.reuse, RZ ;  /* 0x00000060a6487224 */ /* 0x080fe200078e02ff */
[----:B------:R-:W-:Y:S01]  /*7c20*/  SEL R49, R137, R71, !P5 ;  /* 0x0000004789317207 */ /* 0x000fe20006800000 */
[----:B------:R-:W-:Y:S01]  /*7c30*/  IMAD R71, R167, R96, RZ ;  /* 0x00000060a7477224 */ /* 0x000fe200078e02ff */
[----:B------:R-:W-:Y:S01]  /*7c40*/  SEL R48, R137, R70, !P5 ;  /* 0x0000004689307207 */ /* 0x000fe20006800000 */
[----:B------:R-:W-:Y:S01]  /*7c50*/  IMAD R70, R169, R96, RZ ;  /* 0x00000060a9467224 */ /* 0x000fe200078e02ff */
[C---:B------:R-:W-:Y:S01]  /*7c60*/  SEL R47, R137.reuse, R76, !P5 ;  /* 0x0000004c892f7207 */ /* 0x040fe20006800000 */
[-C--:B------:R-:W-:Y:S01]  /*7c70*/  IMAD R76, R160, R96.reuse, RZ ;  /* 0x00000060a04c7224 */ /* 0x080fe200078e02ff */
[----:B------:R-:W-:Y:S01]  /*7c80*/  SEL R46, R137, R75, !P5 ;  /* 0x0000004b892e7207 */ /* 0x000fe20006800000 */
[----:B------:R-:W-:Y:S01]  /*7c90*/  IMAD R75, R161, R96, RZ ;  /* 0x00000060a14b7224 */ /* 0x000fe200078e02ff */
[----:B------:R-:W-:Y:S01]  /*7ca0*/  SEL R45, R137, R74, !P5 ;  /* 0x0000004a892d7207 */ /* 0x000fe20006800000 */
[-C--:B------:R-:W-:Y:S01]  /*7cb0*/  IMAD R74, R163, R96.reuse, RZ ;  /* 0x00000060a34a7224 */ /* 0x080fe200078e02ff */
[C---:B------:R-:W-:Y:S01]  /*7cc0*/  SEL R44, R137.reuse, R77, !P5 ;  /* 0x0000004d892c7207 */ /* 0x040fe20006800000 */
[----:B------:R-:W-:Y:S01]  /*7cd0*/  IMAD R77, R158, R96, RZ ;  /* 0x000000609e4d7224 */ /* 0x000fe200078e02ff */
[----:B------:R-:W-:Y:S01]  /*7ce0*/  SEL R43, R137, R78, !P5 ;  /* 0x0000004e892b7207 */ /* 0x000fe20006800000 */
[----:B------:R-:W-:Y:S01]  /*7cf0*/  IMAD R78, R157, R96, RZ ;  /* 0x000000609d4e7224 */ /* 0x000fe200078e02ff */
[C---:B------:R-:W-:Y:S01]  /*7d00*/  SEL R42, R137.reuse, R80, !P5 ;  /* 0x00000050892a7207 */ /* 0x040fe20006800000 */
[-C--:B------:R-:W-:Y:S01]  /*7d10*/  IMAD R80, R154, R96.reuse, RZ ;  /* 0x000000609a507224 */ /* 0x080fe200078e02ff */
[----:B------:R-:W-:Y:S01]  /*7d20*/  SEL R41, R137, R79, !P5 ;  /* 0x0000004f89297207 */ /* 0x000fe20006800000 */
        /* <DEDUP_REMOVED lines=30> */
[----:B------:R-:W-:Y:S01]  /*7f10*/  IMAD R61, R60, R96, RZ ;  /* 0x000000603c3d7224 */ /* 0x000fe200078e02ff */
[C---:B------:R-:W-:Y:S01]  /*7f20*/  SEL R100, R137.reuse, R100, !P5 ;  /* 0x0000006489647207 */ /* 0x040fe20006800000 */
[-C--:B------:R-:W-:Y:S01]  /*7f30*/  IMAD R60, R172, R96.reuse, RZ ;  /* 0x00000060ac3c7224 */ /* 0x080fe200078e02ff */
        /* <DEDUP_REMOVED lines=49> */
[----:B------:R-:W-:Y:S01]  /*8250*/  IMAD R37, R37, R96, RZ ;  /* 0x0000006025257224 */ /* 0x000fe200078e02ff */
[----:B------:R-:W-:Y:S01]  /*8260*/  LEA R18, P1, R191, R118, 0x1 ;  /* 0x00000076bf127211 */ /* 0x000fe200078208ff */
[----:B------:R-:W-:Y:S01]  /*8270*/  IMAD R118, R12, R96, RZ ;  /* 0x000000600c767224 */ /* 0x000fe200078e02ff */
[----:B------:R-:W-:Y:S01]  /*8280*/  SEL R137, R137, R8, !P5 ;  /* 0x0000000889897207 */ /* 0x000fe20006800000 */
[----:B------:R-:W-:Y:S01]  /*8290*/  IMAD R36, R36, R96, RZ ;  /* 0x0000006024247224 */ /* 0x000fe200078e02ff */
[----:B0-----:R-:W-:Y:S01]  /*82a0*/  LEA R99, P5, R134, R2, 0x1 ;  /* 0x0000000286637211 */ /* 0x001fe200078a08ff */
[-C--:B------:R-:W-:Y:S01]  /*82b0*/  IMAD R35, R35, R96.reuse, RZ ;  /* 0x0000006023237224 */ /* 0x080fe200078e02ff */
[-C--:B------:R-:W-:Y:S01]  /*82c0*/  LEA.HI.X.SX32 R21, R192, R119.reuse, 0x1, P0 ;  /* 0x00000077c0157211 */ /* 0x080fe200000f0eff */
[----:B------:R-:W-:Y:S01]  /*82d0*/  IMAD R34, R147, R96, RZ ;  /* 0x0000006093227224 */ /* 0x000fe200078e02ff */
[----:B--2---:R-:W-:Y:S01]  /*82e0*/  LEA R98, P6, R131, R2, 0x1 ;  /* 0x0000000283627211 */ /* 0x004fe200078c08ff */
[----:B------:R0:W-:Y:S01]  /*82f0*/  STL [R1+0xc98], R99 ;  /* 0x000c986301007387 */ /* 0x0001e20000100800 */
[----:B------:R-:W-:Y:S01]  /*8300*/  LEA.HI.X.SX32 R19, R191, R119, 0x1, P1 ;  /* 0x00000077bf137211 */ /* 0x000fe200008f0eff */
[----:B------:R-:W-:Y:S01]  /*8310*/  IMAD R119, R11, R96, RZ ;  /* 0x000000600b777224 */ /* 0x000fe200078e02ff */
[----:B---3--:R-:W-:Y:S01]  /*8320*/  LEA R97, P0, R121, R2, 0x1 ;  /* 0x0000000279617211 */ /* 0x008fe200078008ff */
[----:B------:R2:W-:Y:S01]  /*8330*/  STL [R1+0xca0], R98 ;  /* 0x000ca06201007387 */ /* 0x0005e20000100800 */
[-C--:B------:R-:W-:Y:S01]  /*8340*/  IMAD R33, R150, R96.reuse, RZ ;  /* 0x0000006096217224 */ /* 0x080fe200078e02ff */
[----:B------:R-:W-:Y:S01]  /*8350*/  CS2R R154, SRZ ;  /* 0x00000000009a7805 */ /* 0x000fe2000001ff00 */
[-C--:B------:R-:W-:Y:S01]  /*8360*/  IMAD R32, R153, R96.reuse, RZ ;  /* 0x0000006099207224 */ /* 0x080fe200078e02ff */
[----:B------:R3:W-:Y:S01]  /*8370*/  STL [R1+0xca8], R97 ;  /* 0x000ca86101007387 */ /* 0x0007e20000100800 */
[----:B------:R-:W-:Y:S01]  /*8380*/  IMAD R31, R156, R96, RZ ;  /* 0x000000609c1f7224 */ /* 0x000fe200078e02ff */
[----:B0-----:R-:W-:Y:S01]  /*8390*/  LEA R99, P1, R120, R2, 0x1 ;  /* 0x0000000278637211 */ /* 0x001fe200078208ff */
[-C--:B------:R-:W-:Y:S01]  /*83a0*/  IMAD R30, R159, R96.reuse, RZ ;  /* 0x000000609f1e7224 */ /* 0x080fe200078e02ff */
[----:B------:R-:W-:Y:S01]  /*83b0*/  CS2R R152, SRZ ;  /* 0x0000000000987805 */ /* 0x000fe2000001ff00 */
[----:B------:R-:W-:Y:S01]  /*83c0*/  IMAD R29, R162, R96, RZ ;  /* 0x00000060a21d7224 */ /* 0x000fe200078e02ff */
[----:B--2---:R-:W-:Y:S01]  /*83d0*/  LEA.HI.X.SX32 R98, R189, R0, 0x1, P2 ;  /* 0x00000000bd627211 */ /* 0x004fe200010f0eff */
[----:B------:R0:W-:Y:S01]  /*83e0*/  STL [R1+0xcb0], R99 ;  /* 0x000cb06301007387 */ /* 0x0001e20000100800 */
[----:B------:R-:W-:Y:S01]  /*83f0*/  IMAD R28, R165, R96, RZ ;  /* 0x00000060a51c7224 */ /* 0x000fe200078e02ff */
[----:B------:R-:W-:-:S02]  /*8400*/  CS2R R156, SRZ ;  /* 0x00000000009c7805 */ /* 0x000fc4000001ff00 */
[----:B---3--:R-:W-:Y:S01]  /*8410*/  LEA R97, P2, R119, R2, 0x1 ;  /* 0x0000000277617211 */ /* 0x008fe200078408ff */
[----:B------:R2:W-:Y:S01]  /*8420*/  STL [R1+0x205c], R98 ;  /* 0x00205c6201007387 */ /* 0x0005e20000100800 */
[-C--:B------:R-:W-:Y:S01]  /*8430*/  IMAD R27, R168, R96.reuse, RZ ;  /* 0x00000060a81b7224 */ /* 0x080fe200078e02ff */
[----:B------:R-:W-:Y:S01]  /*8440*/  CS2R R158, SRZ ;  /* 0x00000000009e7805 */ /* 0x000fe2000001ff00 */
[-C--:B------:R-:W-:Y:S01]  /*8450*/  IMAD R24, R171, R96.reuse, RZ ;  /* 0x00000060ab187224 */ /* 0x080fe200078e02ff */
[----:B------:R3:W-:Y:S01]  /*8460*/  STL [R1+0xcb8], R97 ;  /* 0x000cb86101007387 */ /* 0x0007e20000100800 */
[----:B------:R-:W-:Y:S01]  /*8470*/  IMAD R22, R102, R96, RZ ;  /* 0x0000006066167224 */ /* 0x000fe200078e02ff */
[----:B0-----:R-:W-:Y:S01]  /*8480*/  LEA.HI.X.SX32 R99, R136, R0, 0x1, P3 ;  /* 0x0000000088637211 */ /* 0x001fe200018f0eff */
[-C--:B------:R-:W-:Y:S01]  /*8490*/  IMAD R12, R100, R96.reuse, RZ ;  /* 0x00000060640c7224 */ /* 0x080fe200078e02ff */
[----:B------:R-:W-:Y:S01]  /*84a0*/  CS2R R160, SRZ ;  /* 0x0000000000a07805 */ /* 0x000fe2000001ff00 */
[----:B------:R-:W-:Y:S01]  /*84b0*/  IMAD R11, R101, R96, RZ ;  /* 0x00000060650b7224 */ /* 0x000fe200078e02ff */
[----:B--2---:R-:W-:Y:S01]  /*84c0*/  LEA R98, P3, R118, R2, 0x1 ;  /* 0x0000000276627211 */ /* 0x004fe200078608ff */
[----:B------:R0:W-:Y:S01]  /*84d0*/  STL [R1+0xc84], R99 ;  /* 0x000c846301007387 */ /* 0x0001e20000100800 */
[----:B------:R-:W-:Y:S01]  /*84e0*/  IMAD R10, R104, R96, RZ ;  /* 0x00000060680a7224 */ /* 0x000fe200078e02ff */
[----:B------:R-:W-:-:S02]  /*84f0*/  CS2R R162, SRZ ;  /* 0x0000000000a27805 */ /* 0x000fc4000001ff00 */
[----:B---3--:R-:W-:Y:S01]  /*8500*/  LEA.HI.X.SX32 R97, R135, R0, 0x1, P4 ;  /* 0x0000000087617211 */ /* 0x008fe200020f0eff */
        /* <DEDUP_REMOVED lines=61> */
[----:B------:R-:W-:Y:S01]  /*88e0*/  IMAD R96, R216, 0x7f, RZ ;  /* 0x0000007fd8607824 */ /* 0x000fe200078e02ff */
[----:B------:R-:W-:Y:S02]  /*88f0*/  CS2R R104, SRZ ;  /* 0x0000000000687805 */ /* 0x000fe4000001ff00 */
[----:B------:R-:W-:Y:S01]  /*8900*/  CS2R R106, SRZ ;  /* 0x00000000006a7805 */ /* 0x000fe2000001ff00 */
[----:B------:R3:W-:Y:S01]  /*8910*/  STL [R1+0xcbc], R97 ;  /* 0x000cbc6101007387 */ /* 0x0007e20000100800 */
[----:B0-----:R-:W-:Y:S02]  /*8920*/  LEA R99, P3, R143, R2, 0x1 ;  /* 0x000000028f637211 */ /* 0x001fe400078608ff */
[----:B--2---:R-:W-:-:S03]  /*8930*/  LEA.HI.X.SX32 R98, R132, R0, 0x1, P4 ;  /* 0x0000000084627211 */ /* 0x004fc600020f0eff */
[----:B------:R0:W-:Y:S01]  /*8940*/  STL [R1+0xcf8], R99 ;  /* 0x000cf86301007387 */ /* 0x0001e20000100800 */
[----:B---3--:R-:W-:-:S03]  /*8950*/  LEA R97, P4, R144, R2, 0x1 ;  /* 0x0000000290617211 */ /* 0x008fc600078808ff */
[----:B------:R2:W-:Y:S04]  /*8960*/  STL [R1+0xcc4], R98 ;  /* 0x000cc46201007387 */ /* 0x0005e80000100800 */
[----:B------:R3:W-:Y:S01]  /*8970*/  STL [R1+0xd00], R97 ;  /* 0x000d006101007387 */ /* 0x0007e20000100800 */
[----:B0-----:R-:W-:Y:S02]  /*8980*/  LEA.HI.X.SX32 R99, R138, R0, 0x1, P5 ;  /* 0x000000008a637211 */ /* 0x001fe400028f0eff */
[----:B--2---:R-:W-:-:S03]  /*8990*/  LEA R98, P5, R115, R2, 0x1 ;  /* 0x0000000273627211 */ /* 0x004fc600078a08ff */
[----:B------:R0:W-:Y:S01]  /*89a0*/  STL [R1+0xccc], R99 ;  /* 0x000ccc6301007387 */ /* 0x0001e20000100800 */
[----:B---3--:R-:W-:-:S03]  /*89b0*/  LEA.HI.X.SX32 R97, R139, R0, 0x1, P6 ;  /* 0x000000008b617211 */ /* 0x008fc600030f0eff */
[----:B------:R2:W-:Y:S04]  /*89c0*/  STL [R1+0xd08], R98 ;  /* 0x000d086201007387 */ /* 0x0005e80000100800 */
        /* <DEDUP_REMOVED lines=23> */
[----:B------:R2:W-:Y:S01]  /*8b40*/  STL [R1+0xd38], R98 ;  /* 0x000d386201007387 */ /* 0x0005e20000100800 */
[----:B------:R-:W-:-:S03]  /*8b50*/  LEA.HI.X.SX32 R93, R93, R0, 0x1, P4 ;  /* 0x000000005d5d7211 */ /* 0x000fc600020f0eff */
        /* <DEDUP_REMOVED lines=16> */
[----:B------:R-:W-:Y:S01]  /*8c60*/  STL [R1+0xd58], R99 ;  /* 0x000d586301007387 */ /* 0x000fe20000100800 */
[----:B------:R-:W-:Y:S02]  /*8c70*/  LEA.HI.X.SX32 R95, R94, R0, 0x1, P3 ;  /* 0x000000005e5f7211 */ /* 0x000fe400018f0eff */
[-C--:B---3--:R-:W-:Y:S01]  /*8c80*/  LEA R97, P2, R88, R2.reuse, 0x1 ;  /* 0x0000000258617211 */ /* 0x088fe200078408ff */
[----:B------:R0:W-:Y:S01]  /*8c90*/  STL [R1+0xd24], R98 ;  /* 0x000d246201007387 */ /* 0x0001e20000100800 */
[----:B------:R-:W-:-:S03]  /*8ca0*/  LEA R94, P3, R87, R2, 0x1 ;  /* 0x00000002575e7211 */ /* 0x000fc600078608ff */
[----:B------:R-:W-:Y:S01]  /*8cb0*/  STL [R1+0xd60], R97 ;  /* 0x000d606101007387 */ /* 0x000fe20000100800 */
[----:B------:R-:W-:-:S03]  /*8cc0*/  LEA.HI.X.SX32 R87, R87, R0, 0x1, P3 ;  /* 0x0000000057577211 */ /* 0x000fc600018f0eff */
[----:B------:R2:W-:Y:S01]  /*8cd0*/  STL [R1+0xd2c], R95 ;  /* 0x000d2c5f01007387 */ /* 0x0005e20000100800 */
[----:B0-----:R-:W-:-:S03]  /*8ce0*/  CS2R R98, SRZ ;  /* 0x0000000000627805 */ /* 0x001fc6000001ff00 */
[----:B------:R0:W-:Y:S04]  /*8cf0*/  STL [R1+0xd68], R94 ;  /* 0x000d685e01007387 */ /* 0x0001e80000100800 */
[----:B------:R3:W-:Y:S01]  /*8d00*/  STL [R1+0xd34], R93 ;  /* 0x000d345d01007387 */ /* 0x0007e20000100800 */
[----:B--2---:R-:W-:Y:S02]  /*8d10*/  LEA R95, P4, R86, R2, 0x1 ;  /* 0x00000002565f7211 */ /* 0x004fe400078808ff */
[----:B0-----:R-:W-:-:S03]  /*8d20*/  LEA.HI.X.SX32 R94, R92, R0, 0x1, P5 ;  /* 0x000000005c5e7211 */ /* 0x001fc600028f0eff */
        /* <DEDUP_REMOVED lines=13> */
[----:B------:R0:W-:Y:S01]  /*8e00*/  STL [R1+0xd88], R92 ;  /* 0x000d885c01007387 */ /* 0x0001e20000100800 */
[----:B------:R-:W-:Y:S02]  /*8e10*/  LEA.HI.X.SX32 R89, R88, R0, 0x1, P2 ;  /* 0x0000000058597211 */ /* 0x000fe400010f0eff */
[-C--:B---3--:R-:W-:Y:S01]  /*8e20*/  LEA R90, P1, R82, R2.reuse, 0x1 ;  /* 0x00000002525a7211 */ /* 0x088fe200078208ff */
[----:B------:R-:W-:Y:S01]  /*8e30*/  STL [R1+0xd54], R91 ;  /* 0x000d545b01007387 */ /* 0x000fe20000100800 */
[----:B------:R-:W-:-:S03]  /*8e40*/  LEA R88, P2, R81, R2, 0x1 ;  /* 0x0000000251587211 */ /* 0x000fc600078408ff */
[----:B------:R2:W-:Y:S01]  /*8e50*/  STL [R1+0xd90], R90 ;  /* 0x000d905a01007387 */ /* 0x0005e20000100800 */
[----:B------:R-:W-:Y:S02]  /*8e60*/  LEA.HI.X.SX32 R81, R81, R0, 0x1, P2 ;  /* 0x0000000051517211 */ /* 0x000fe400010f0eff */
[----:B0-----:R-:W-:Y:S01]  /*8e70*/  CS2R R92, SRZ ;  /* 0x00000000005c7805 */ /* 0x001fe2000001ff00 */
[----:B------:R0:W-:Y:S04]  /*8e80*/  STL [R1+0xd5c], R89 ;  /* 0x000d5c5901007387 */ /* 0x0001e80000100800 */
[----:B------:R3:W-:Y:S01]  /*8e90*/  STL [R1+0xd98], R88 ;  /* 0x000d985801007387 */ /* 0x0007e20000100800 */
[----:B--2---:R-:W-:-:S03]  /*8ea0*/  CS2R R90, SRZ ;  /* 0x00000000005a7805 */ /* 0x004fc6000001ff00 */
[----:B------:R2:W-:Y:S01]  /*8eb0*/  STL [R1+0xd64], R87 ;  /* 0x000d645701007387 */ /* 0x0005e20000100800 */
[----:B0-----:R-:W-:Y:S02]  /*8ec0*/  LEA R89, P3, R80, R2, 0x1 ;  /* 0x0000000250597211 */ /* 0x001fe400078608ff */
[----:B---3--:R-:W-:-:S03]  /*8ed0*/  LEA.HI.X.SX32 R88, R86, R0, 0x1, P4 ;  /* 0x0000000056587211 */ /* 0x008fc600020f0eff */
[----:B------:R-:W-:Y:S01]  /*8ee0*/  STL [R1+0xda0], R89 ;  /* 0x000da05901007387 */ /* 0x000fe20000100800 */
[----:B------:R-:W-:Y:S02]  /*8ef0*/  LEA.HI.X.SX32 R86, R85, R0, 0x1, P5 ;  /* 0x0000000055567211 */ /* 0x000fe400028f0eff */
[-C--:B--2---:R-:W-:Y:S01]  /*8f00*/  LEA R87, P4, R79, R2.reuse, 0x1 ;  /* 0x000000024f577211 */ /* 0x084fe200078808ff */
        /* <DEDUP_REMOVED lines=13> */
[----:B------:R-:W-:Y:S01]  /*8fe0*/  STL [R1+0xd84], R85 ;  /* 0x000d845501007387 */ /* 0x000fe20000100800 */
[----:B------:R-:W-:-:S03]  /*8ff0*/  LEA R82, P1, R75, R2, 0x1 ;  /* 0x000000024b527211 */ /* 0x000fc600078208ff */
[----:B------:R-:W-:Y:S01]  /*9000*/  STL [R1+0xdc0], R84 ;  /* 0x000dc05401007387 */ /* 0x000fe20000100800 */
[----:B------:R-:W-:-:S03]  /*9010*/  LEA.HI.X.SX32 R75, R75, R0, 0x1, P1 ;  /* 0x000000004b4b7211 */ /* 0x000fc600008f0eff */
[----:B------:R0:W-:Y:S04]  /*9020*/  STL [R1+0xd8c], R83 ;  /* 0x000d8c5301007387 */ /* 0x0001e80000100800 */
[----:B------:R2:W-:Y:S04]  /*9030*/  STL [R1+0xdc8], R82 ;  /* 0x000dc85201007387 */ /* 0x0005e80000100800 */
[----:B------:R3:W-:Y:S01]  /*9040*/  STL [R1+0xd94], R81 ;  /* 0x000d945101007387 */ /* 0x0007e20000100800 */
[----:B0-----:R-:W-:Y:S02]  /*9050*/  LEA R83, P2, R74, R2, 0x1 ;  /* 0x000000024a537211 */ /* 0x001fe400078408ff */
[----:B--2---:R-:W-:-:S03]  /*9060*/  LEA.HI.X.SX32 R82, R80, R0, 0x1, P3 ;  /* 0x0000000050527211 */ /* 0x004fc600018f0eff */
        /* <DEDUP_REMOVED lines=248> */
[----:B0-----:R-:W0:Y:S03]  /*9ff0*/  LDC R22, c[0x0][0x238] ;  /* 0x00008e00ff167b82 */ /* 0x001e260000000800 */
[----:B------:R3:W-:Y:S04]  /*a000*/  STL [R1+0xfc0], R10 ;  /* 0x000fc00a01007387 */ /* 0x0007e80000100800 */
[----:B------:R4:W-:Y:S01]  /*a010*/  STL [R1+0xf8c], R9 ;  /* 0x000f8c0901007387 */ /* 0x0009e20000100800 */
[----:B--2---:R-:W-:Y:S01]  /*a020*/  LEA R11, P2, R109, R2, 0x1 ;  /* 0x000000026d0b7211 */ /* 0x004fe200078408ff */
[----:B------:R-:W2:Y:S01]  /*a030*/  LDC R12, c[0x0][0x238] ;  /* 0x00008e00ff0c7b82 */ /* 0x000ea20000000800 */
[----:B---3--:R-:W-:-:S03]  /*a040*/  LEA.HI.X.SX32 R10, R8, R0, 0x1, P3 ;  /* 0x00000000080a7211 */ /* 0x008fc600018f0eff */
[----:B------:R3:W-:Y:S01]  /*a050*/  STL [R1+0xfc8], R11 ;  /* 0x000fc80b01007387 */ /* 0x0007e20000100800 */
[----:B------:R-:W-:Y:S02]  /*a060*/  LEA.HI.X.SX32 R8, R7, R0, 0x1, P4 ;  /* 0x0000000007087211 */ /* 0x000fe400020f0eff */
[-C--:B----4-:R-:W-:Y:S01]  /*a070*/  LEA R9, P3, R180, R2.reuse, 0x1 ;  /* 0x00000002b4097211 */ /* 0x090fe200078608ff */
[----:B------:R4:W-:Y:S01]  /*a080*/  STL [R1+0xf94], R10 ;  /* 0x000f940a01007387 */ /* 0x0009e20000100800 */
[----:B------:R-:W-:-:S03]  /*a090*/  LEA R7, P4, R181, R2, 0x1 ;  /* 0x00000002b5077211 */ /* 0x000fc600078808ff */
[----:B------:R-:W-:Y:S01]  /*a0a0*/  STL [R1+0xfd0], R9 ;  /* 0x000fd00901007387 */ /* 0x000fe20000100800 */
[----:B---3--:R-:W3:Y:S03]  /*a0b0*/  LDC R11, c[0x0][0x238] ;  /* 0x00008e00ff0b7b82 */ /* 0x008ee60000000800 */
[----:B------:R1:W-:Y:S01]  /*a0c0*/  STL [R1+0xf9c], R8 ;  /* 0x000f9c0801007387 */ /* 0x0003e20000100800 */
[----:B----4-:R-:W-:-:S03]  /*a0d0*/  IMAD R10, R216, 0x7d, RZ ;  /* 0x0000007dd80a7824 */ /* 0x010fc600078e02ff */
[----:B------:R4:W-:Y:S04]  /*a0e0*/  STL [R1+0xfd8], R7 ;  /* 0x000fd80701007387 */ /* 0x0009e80000100800 */
[----:B------:R0:W-:Y:S01]  /*a0f0*/  STL [R1+0xfa4], R6 ;  /* 0x000fa40601007387 */ /* 0x0001e20000100800 */
[----:B-1----:R-:W-:Y:S02]  /*a100*/  LEA R8, P5, R182, R2, 0x1 ;  /* 0x00000002b6087211 */ /* 0x002fe400078a08ff */
[----:B----4-:R-:W-:-:S03]  /*a110*/  LEA.HI.X.SX32 R7, R5, R0, 0x1, P6 ;  /* 0x0000000005077211 */ /* 0x010fc600030f0eff */
[----:B------:R-:W-:Y:S01]  /*a120*/  STL [R1+0xfe0], R8 ;  /* 0x000fe00801007387 */ /* 0x000fe20000100800 */
[----:B------:R-:W-:Y:S02]  /*a130*/  LEA.HI.X.SX32 R5, R4, R0, 0x1, P0 ;  /* 0x0000000004057211 */ /* 0x000fe400000f0eff */
[-C--:B0-----:R-:W-:Y:S01]  /*a140*/  LEA R6, P6, R183, R2.reuse, 0x1 ;  /* 0x00000002b7067211 */ /* 0x081fe200078c08ff */
[----:B------:R-:W-:Y:S01]  /*a150*/  STL [R1+0xfac], R7 ;  /* 0x000fac0701007387 */ /* 0x000fe20000100800 */
[----:B------:R-:W-:-:S03]  /*a160*/  LEA R4, P0, R116, R2, 0x1 ;  /* 0x0000000274047211 */ /* 0x000fc600078008ff */
[----:B------:R-:W-:Y:S04]  /*a170*/  STL [R1+0xfe8], R6 ;  /* 0x000fe80601007387 */ /* 0x000fe80000100800 */
[----:B------:R0:W-:Y:S04]  /*a180*/  STL [R1+0xfb4], R5 ;  /* 0x000fb40501007387 */ /* 0x0001e80000100800 */
[----:B------:R1:W-:Y:S04]  /*a190*/  STL [R1+0xff0], R4 ;  /* 0x000ff00401007387 */ /* 0x0003e80000100800 */
[----:B------:R4:W-:Y:S01]  /*a1a0*/  STL [R1+0xfbc], R3 ;  /* 0x000fbc0301007387 */ /* 0x0009e20000100800 */
[----:B0-----:R-:W-:-:S02]  /*a1b0*/  LEA R5, P1, R117, R2, 0x1 ;  /* 0x0000000275057211 */ /* 0x001fc400078208ff */
[----:B-1----:R-:W-:-:S03]  /*a1c0*/  LEA.HI.X.SX32 R4, R109, R0, 0x1, P2 ;  /* 0x000000006d047211 */ /* 0x002fc600010f0eff */
[----:B------:R0:W-:Y:S01]  /*a1d0*/  STL [R1+0xff8], R5 ;  /* 0x000ff80501007387 */ /* 0x0001e20000100800 */
[----:B----4-:R-:W-:-:S03]  /*a1e0*/  LEA R3, P2, R122, R2, 0x1 ;  /* 0x000000027a037211 */ /* 0x010fc600078408ff */
[----:B------:R1:W-:Y:S04]  /*a1f0*/  STL [R1+0xfc4], R4 ;  /* 0x000fc40401007387 */ /* 0x0003e80000100800 */
[----:B------:R4:W-:Y:S01]  /*a200*/  STL [R1+0x1000], R3 ;  /* 0x0010000301007387 */ /* 0x0009e20000100800 */
[----:B0-----:R-:W-:Y:S02]  /*a210*/  LEA.HI.X.SX32 R5, R180, R0, 0x1, P3 ;  /* 0x00000000b4057211 */ /* 0x001fe400018f0eff */
[----:B-1----:R-:W-:-:S03]  /*a220*/  LEA R4, P3, R123, R2, 0x1 ;  /* 0x000000027b047211 */ /* 0x002fc600078608ff */
[----:B------:R0:W-:Y:S01]  /*a230*/  STL [R1+0xfcc], R5 ;  /* 0x000fcc0501007387 */ /* 0x0001e20000100800 */
[----:B----4-:R-:W-:-:S03]  /*a240*/  LEA.HI.X.SX32 R3, R181, R0, 0x1, P4 ;  /* 0x00000000b5037211 */ /* 0x010fc600020f0eff */
[----:B------:R1:W-:Y:S01]  /*a250*/  STL [R1+0x1008], R4 ;  /* 0x0010080401007387 */ /* 0x0003e20000100800 */
[----:B------:R-:W-:-:S03]  /*a260*/  CS2R R180, SRZ ;  /* 0x0000000000b47805 */ /* 0x000fc6000001ff00 */
[----:B------:R4:W-:Y:S01]  /*a270*/  STL [R1+0xfd4], R3 ;  /* 0x000fd40301007387 */ /* 0x0009e20000100800 */
[----:B0-----:R-:W-:Y:S02]  /*a280*/  LEA R5, P4, R124, R2, 0x1 ;  /* 0x000000027c057211 */ /* 0x001fe400078808ff */
[----:B-1----:R-:W-:-:S03]  /*a290*/  LEA.HI.X.SX32 R4, R182, R0, 0x1, P5 ;  /* 0x00000000b6047211 */ /* 0x002fc600028f0eff */
[----:B------:R0:W-:Y:S01]  /*a2a0*/  STL [R1+0x1010], R5 ;  /* 0x0010100501007387 */ /* 0x0001e20000100800 */
[----:B----4-:R-:W-:-:S03]  /*a2b0*/  LEA R3, P5, R127, R2, 0x1 ;  /* 0x000000027f037211 */ /* 0x010fc600078a08ff */
[----:B------:R1:W-:Y:S04]  /*a2c0*/  STL [R1+0xfdc], R4 ;  /* 0x000fdc0401007387 */ /* 0x0003e80000100800 */
[----:B------:R4:W-:Y:S01]  /*a2d0*/  STL [R1+0x1018], R3 ;  /* 0x0010180301007387 */ /* 0x0009e20000100800 */
[----:B0-----:R-:W-:Y:S02]  /*a2e0*/  LEA.HI.X.SX32 R5, R183, R0, 0x1, P6 ;  /* 0x00000000b7057211 */ /* 0x001fe400030f0eff */
[----:B------:R-:W-:Y:S02]  /*a2f0*/  CS2R R182, SRZ ;  /* 0x0000000000b67805 */ /* 0x000fe4000001ff00 */
[----:B-1----:R-:W-:Y:S01]  /*a300*/  LEA R4, P6, R128, R2, 0x1 ;  /* 0x0000000280047211 */ /* 0x002fe200078c08ff */
[----:B------:R0:W-:Y:S01]  /*a310*/  STL [R1+0xfe4], R5 ;  /* 0x000fe40501007387 */ /* 0x0001e20000100800 */
[----:B----4-:R-:W-:-:S03]  /*a320*/  LEA.HI.X.SX32 R3, R116, R0, 0x1, P0 ;  /* 0x0000000074037211 */ /* 0x010fc600000f0eff */
[----:B------:R1:W-:Y:S04]  /*a330*/  STL [R1+0x1020], R4 ;  /* 0x0010200401007387 */ /* 0x0003e80000100800 */
        /* <DEDUP_REMOVED lines=29> */
[----:B------:R1:W-:Y:S01]  /*a510*/  STL [R1+0x1024], R4 ;  /* 0x0010240401007387 */ /* 0x0003e20000100800 */
[----:B------:R-:W-:-:S03]  /*a520*/  LEA.HI.X.SX32 R6, R186, R0, 0x1, P0 ;  /* 0x00000000ba067211 */ /* 0x000fc600000f0eff */
        /* <DEDUP_REMOVED lines=13> */
[----:B------:R-:W-:Y:S01]  /*a600*/  STL [R1+0x2034], R3 ;  /* 0x0020340301007387 */ /* 0x000fe20000100800 */
[----:B0-----:R-:W-:-:S03]  /*a610*/  LEA.HI.X.SX32 R5, R133, R0, 0x1, P5 ;  /* 0x0000000085057211 */ /* 0x001fc600028f0eff */
[----:B------:R0:W-:Y:S01]  /*a620*/  STL [R1+0x1038], R2 ;  /* 0x0010380201007387 */ /* 0x0001e20000100800 */
[----:B-1----:R-:W-:Y:S02]  /*a630*/  LEA.HI.X.SX32 R4, R185, R0, 0x1, P6 ;  /* 0x00000000b9047211 */ /* 0x002fe400030f0eff */
[----:B------:R-:W-:Y:S01]  /*a640*/  CS2R R184, SRZ ;  /* 0x0000000000b87805 */ /* 0x000fe2000001ff00 */
[----:B------:R1:W-:Y:S04]  /*a650*/  STL [R1+0x2020], R5 ;  /* 0x0020200501007387 */ /* 0x0003e80000100800 */
[----:B------:R4:W-:Y:S01]  /*a660*/  STL [R1+0x2024], R4 ;  /* 0x0020240401007387 */ /* 0x0009e20000100800 */
[----:B0-----:R-:W-:-:S03]  /*a670*/  IMAD.WIDE R2, R96, 0x2, R14 ;  /* 0x0000000260027825 */ /* 0x001fc600078e020e */
[----:B------:R0:W-:Y:S01]  /*a680*/  STL [R1+0x2028], R6 ;  /* 0x0020280601007387 */ /* 0x0001e20000100800 */
[-C--:B-1----:R-:W-:Y:S02]  /*a690*/  LEA.HI.X.SX32 R5, R187, R0.reuse, 0x1, P1 ;  /* 0x00000000bb057211 */ /* 0x082fe400008f0eff */
[----:B------:R-:W-:Y:S02]  /*a6a0*/  CS2R R186, SRZ ;  /* 0x0000000000ba7805 */ /* 0x000fe4000001ff00 */
[-C--:B----4-:R-:W-:Y:S01]  /*a6b0*/  LEA.HI.X.SX32 R4, R188, R0.reuse, 0x1, P2 ;  /* 0x00000000bc047211 */ /* 0x090fe200010f0eff */
[----:B------:R-:W-:Y:S01]  /*a6c0*/  STL [R1+0x202c], R5 ;  /* 0x00202c0501007387 */ /* 0x000fe20000100800 */
[----:B------:R-:W-:Y:S02]  /*a6d0*/  LEA.HI.X.SX32 R0, R137, R0, 0x1, P3 ;  /* 0x0000000089007211 */ /* 0x000fe400018f0eff */
[----:B------:R-:W-:Y:S01]  /*a6e0*/  CS2R R188, SRZ ;  /* 0x0000000000bc7805 */ /* 0x000fe2000001ff00 */
[C---:B0-----:R-:W-:Y:S01]  /*a6f0*/  IMAD.WIDE R6, R96.reuse, 0x2, R20 ;  /* 0x0000000260067825 */ /* 0x041fe200078e0214 */
[----:B------:R0:W-:Y:S04]  /*a700*/  STL [R1+0x2030], R4 ;  /* 0x0020300401007387 */ /* 0x0001e80000100800 */
[----:B------:R-:W-:Y:S04]  /*a710*/  STL [R1+0x1044], R2 ;  /* 0x0010440201007387 */ /* 0x000fe80000100800 */
[----:B------:R1:W-:Y:S01]  /*a720*/  STL [R1+0x103c], R0 ;  /* 0x00103c0001007387 */ /* 0x0003e20000100800 */
[----:B0-----:R-:W-:-:S03]  /*a730*/  IMAD.WIDE R4, R96, 0x2, R18 ;  /* 0x0000000260047825 */ /* 0x001fc600078e0212 */
[----:B------:R0:W-:Y:S01]  /*a740*/  STL [R1+0x1040], R3 ;  /* 0x0010400301007387 */ /* 0x0001e20000100800 */
[----:B-1----:R-:W-:Y:S02]  /*a750*/  IMAD R0, R216, 0x7e, RZ ;  /* 0x0000007ed8007824 */ /* 0x002fe400078e02ff */
[----:B0-----:R-:W-:Y:S01]  /*a760*/  IMAD.WIDE R2, R96, 0x2, R16 ;  /* 0x0000000260027825 */ /* 0x001fe200078e0210 */
[----:B------:R-:W-:-:S03]  /*a770*/  CS2R R96, SRZ ;  /* 0x0000000000607805 */ /* 0x000fc6000001ff00 */
[C---:B------:R-:W-:Y:S01]  /*a780*/  IMAD.WIDE R8, R0.reuse, 0x2, R14 ;  /* 0x0000000200087825 */ /* 0x040fe200078e020e */
[----:B------:R-:W-:Y:S04]  /*a790*/  STL [R1+0x104c], R2 ;  /* 0x00104c0201007387 */ /* 0x000fe80000100800 */
[----:B------:R0:W-:Y:S04]  /*a7a0*/  STL [R1+0x1048], R3 ;  /* 0x0010480301007387 */ /* 0x0001e80000100800 */
[----:B------:R-:W-:Y:S04]  /*a7b0*/  STL [R1+0x1054], R4 ;  /* 0x0010540401007387 */ /* 0x000fe80000100800 */
[----:B------:R1:W-:Y:S01]  /*a7c0*/  STL [R1+0x1050], R5 ;  /* 0x0010500501007387 */ /* 0x0003e20000100800 */
[----:B0-----:R-:W-:-:S03]  /*a7d0*/  IMAD.WIDE R2, R0, 0x2, R16 ;  /* 0x0000000200027825 */ /* 0x001fc600078e0210 */
[----:B------:R-:W-:Y:S04]  /*a7e0*/  STL [R1+0x105c], R6 ;  /* 0x00105c0601007387 */ /* 0x000fe80000100800 */
[----:B------:R0:W-:Y:S01]  /*a7f0*/  STL [R1+0x1058], R7 ;  /* 0x0010580701007387 */ /* 0x0001e20000100800 */
[----:B-1----:R-:W-:-:S03]  /*a800*/  IMAD.WIDE R4, R0, 0x2, R18 ;  /* 0x0000000200047825 */ /* 0x002fc600078e0212 */
[----:B------:R-:W-:Y:S04]  /*a810*/  STL [R1+0x1064], R8 ;  /* 0x0010640801007387 */ /* 0x000fe80000100800 */
[----:B------:R1:W-:Y:S01]  /*a820*/  STL [R1+0x1060], R9 ;  /* 0x0010600901007387 */ /* 0x0003e20000100800 */
[----:B0-----:R-:W-:-:S03]  /*a830*/  IMAD.WIDE R6, R0, 0x2, R20 ;  /* 0x0000000200067825 */ /* 0x001fc600078e0214 */
[----:B------:R-:W-:Y:S01]  /*a840*/  STL [R1+0x106c], R2 ;  /* 0x00106c0201007387 */ /* 0x000fe20000100800 */
[----:B------:R-:W-:-:S03]  /*a850*/  IMAD R0, R216, 0x7c, RZ ;  /* 0x0000007cd8007824 */ /* 0x000fc600078e02ff */
[----:B------:R0:W-:Y:S01]  /*a860*/  STL [R1+0x1068], R3 ;  /* 0x0010680301007387 */ /* 0x0001e20000100800 */
[----:B-1----:R-:W-:-:S03]  /*a870*/  IMAD.WIDE R8, R10, 0x2, R14 ;  /* 0x000000020a087825 */ /* 0x002fc600078e020e */
        /* <DEDUP_REMOVED lines=777> */
[----:B------:R-:W-:-:S03]  /*d910*/  IMAD.SHL.U32 R0, R216, 0x40, RZ ;  /* 0x00000040d8007824 */ /* 0x000fc600078e00ff */
        /* <DEDUP_REMOVED lines=38> */
[----:B------:R-:W0:Y:S03]  /*db80*/  LDC R10, c[0x0][0x238] ;  /* 0x00008e00ff0a7b82 */ /* 0x000e260000000800 */
[----:B------:R4:W-:Y:S01]  /*db90*/  STL [R1+0x1848], R3 ;  /* 0x0018480301007387 */ /* 0x0009e20000100800 */
[----:B-1----:R-:W-:-:S03]  /*dba0*/  IMAD.WIDE R8, R0, 0x2, R14 ;  /* 0x0000000200087825 */ /* 0x002fc600078e020e */
[----:B------:R-:W-:Y:S04]  /*dbb0*/  STL [R1+0x1854], R4 ;  /* 0x0018540401007387 */ /* 0x000fe80000100800 */
[----:B------:R1:W-:Y:S01]  /*dbc0*/  STL [R1+0x1850], R5 ;  /* 0x0018500501007387 */ /* 0x0003e20000100800 */
[----:B----4-:R-:W-:-:S03]  /*dbd0*/  IMAD.WIDE R2, R0, 0x2, R16 ;  /* 0x0000000200027825 */ /* 0x010fc600078e0210 */
[----:B------:R-:W-:Y:S04]  /*dbe0*/  STL [R1+0x185c], R6 ;  /* 0x00185c0601007387 */ /* 0x000fe80000100800 */
[----:B------:R4:W-:Y:S01]  /*dbf0*/  STL [R1+0x1858], R7 ;  /* 0x0018580701007387 */ /* 0x0009e20000100800 */
[----:B-1----:R-:W-:-:S03]  /*dc00*/  IMAD.WIDE R4, R0, 0x2, R18 ;  /* 0x0000000200047825 */ /* 0x002fc600078e0212 */
[----:B------:R1:W-:Y:S04]  /*dc10*/  STL [R1+0x1864], R8 ;  /* 0x0018640801007387 */ /* 0x0003e80000100800 */
[----:B------:R-:W-:Y:S01]  /*dc20*/  STL [R1+0x1860], R9 ;  /* 0x0018600901007387 */ /* 0x000fe20000100800 */
[----:B----4-:R-:W-:-:S03]  /*dc30*/  IMAD.WIDE R6, R0, 0x2, R20 ;  /* 0x0000000200067825 */ /* 0x010fc600078e0214 */
[----:B------:R-:W-:Y:S01]  /*dc40*/  STL [R1+0x186c], R2 ;  /* 0x00186c0201007387 */ /* 0x000fe20000100800 */
[C---:B------:R-:W-:Y:S02]  /*dc50*/  IMAD R0, R216.reuse, 0x3c, RZ ;  /* 0x0000003cd8007824 */ /* 0x040fe400078e02ff */
[----:B-1----:R-:W-:Y:S01]  /*dc60*/  IMAD R8, R216, 0x3d, RZ ;  /* 0x0000003dd8087824 */ /* 0x002fe200078e02ff */
[----:B------:R1:W-:Y:S04]  /*dc70*/  STL [R1+0x1868], R3 ;  /* 0x0018680301007387 */ /* 0x0003e80000100800 */
[----:B------:R-:W-:Y:S04]  /*dc80*/  STL [R1+0x1874], R4 ;  /* 0x0018740401007387 */ /* 0x000fe80000100800 */
[----:B------:R4:W-:Y:S01]  /*dc90*/  STL [R1+0x1870], R5 ;  /* 0x0018700501007387 */ /* 0x0009e20000100800 */
[----:B-1----:R-:W-:-:S03]  /*dca0*/  IMAD.WIDE R2, R8, 0x2, R14 ;  /* 0x0000000208027825 */ /* 0x002fc600078e020e */
[----:B------:R-:W-:Y:S04]  /*dcb0*/  STL [R1+0x187c], R6 ;  /* 0x00187c0601007387 */ /* 0x000fe80000100800 */
[----:B------:R1:W-:Y:S01]  /*dcc0*/  STL [R1+0x1878], R7 ;  /* 0x0018780701007387 */ /* 0x0003e20000100800 */
[----:B----4-:R-:W-:-:S03]  /*dcd0*/  IMAD.WIDE R4, R8, 0x2, R18 ;  /* 0x0000000208047825 */ /* 0x010fc600078e0212 */
[----:B------:R-:W-:Y:S04]  /*dce0*/  STL [R1+0x1884], R2 ;  /* 0x0018840201007387 */ /* 0x000fe80000100800 */
[----:B------:R4:W-:Y:S01]  /*dcf0*/  STL [R1+0x1880], R3 ;  /* 0x0018800301007387 */ /* 0x0009e20000100800 */
[----:B-1----:R-:W-:-:S04]  /*dd00*/  IMAD.WIDE R6, R8, 0x2, R20 ;  /* 0x0000000208067825 */ /* 0x002fc800078e0214 */
[----:B----4-:R-:W-:-:S04]  /*dd10*/  IMAD.WIDE R2, R8, 0x2, R16 ;  /* 0x0000000208027825 */ /* 0x010fc800078e0210 */
[C---:B------:R-:W-:Y:S01]  /*dd20*/  IMAD.WIDE R8, R0.reuse, 0x2, R14 ;  /* 0x0000000200087825 */ /* 0x040fe200078e020e */
[----:B------:R-:W-:Y:S04]  /*dd30*/  STL [R1+0x188c], R2 ;  /* 0x00188c0201007387 */ /* 0x000fe80000100800 */
[----:B------:R1:W-:Y:S04]  /*dd40*/  STL [R1+0x1888], R3 ;  /* 0x0018880301007387 */ /* 0x0003e80000100800 */
[----:B------:R-:W-:Y:S04]  /*dd50*/  STL [R1+0x1894], R4 ;  /* 0x0018940401007387 */ /* 0x000fe80000100800 */
[----:B------:R4:W-:Y:S01]  /*dd60*/  STL [R1+0x1890], R5 ;  /* 0x0018900501007387 */ /* 0x0009e20000100800 */
[----:B-1----:R-:W-:-:S03]  /*dd70*/  IMAD.WIDE R2, R0, 0x2, R16 ;  /* 0x0000000200027825 */ /* 0x002fc600078e0210 */
[----:B------:R-:W-:Y:S04]  /*dd80*/  STL [R1+0x189c], R6 ;  /* 0x00189c0601007387 */ /* 0x000fe80000100800 */
[----:B------:R-:W-:Y:S01]  /*dd90*/  STL [R1+0x1898], R7 ;  /* 0x0018980701007387 */ /* 0x000fe20000100800 */
[----:B----4-:R-:W-:-:S03]  /*dda0*/  IMAD.WIDE R4, R0, 0x2, R18 ;  /* 0x0000000200047825 */ /* 0x010fc600078e0212 */
[----:B------:R1:W-:Y:S04]  /*ddb0*/  STL [R1+0x18a4], R8 ;  /* 0x0018a40801007387 */ /* 0x0003e80000100800 */
[----:B------:R4:W-:Y:S04]  /*ddc0*/  STL [R1+0x18a0], R9 ;  /* 0x0018a00901007387 */ /* 0x0009e80000100800 */
[----:B------:R-:W-:Y:S04]  /*ddd0*/  STL [R1+0x18ac], R2 ;  /* 0x0018ac0201007387 */ /* 0x000fe80000100800 */
[----:B------:R2:W-:Y:S01]  /*dde0*/  STL [R1+0x18a8], R3 ;  /* 0x0018a80301007387 */ /* 0x0005e20000100800 */
[----:B-1----:R-:W-:Y:S01]  /*ddf0*/  IMAD R8, R216, 0x3b, RZ ;  /* 0x0000003bd8087824 */ /* 0x002fe200078e02ff */
[----:B----4-:R-:W1:Y:S02]  /*de00*/  LDC R9, c[0x0][0x238] ;  /* 0x00008e00ff097b82 */ /* 0x010e640000000800 */
[----:B------:R-:W-:Y:S01]  /*de10*/  STL [R1+0x18b4], R4 ;  /* 0x0018b40401007387 */ /* 0x000fe20000100800 */
[----:B------:R-:W-:-:S03]  /*de20*/  IMAD.WIDE R6, R8, 0x2, R14 ;  /* 0x0000000208067825 */ /* 0x000fc600078e020e */
[----:B------:R4:W-:Y:S01]  /*de30*/  STL [R1+0x18b0], R5 ;  /* 0x0018b00501007387 */ /* 0x0009e20000100800 */
[----:B--2---:R-:W-:-:S04]  /*de40*/  IMAD.WIDE R2, R0, 0x2, R20 ;  /* 0x0000000200027825 */ /* 0x004fc800078e0214 */
[----:B0-----:R-:W-:Y:S01]  /*de50*/  IMAD R0, R10, 0x3a, RZ ;  /* 0x0000003a0a007824 */ /* 0x001fe200078e02ff */
[----:B------:R-:W-:Y:S01]  /*de60*/  STL [R1+0x18bc], R2 ;  /* 0x0018bc0201007387 */ /* 0x000fe20000100800 */
[----:B------:R-:W0:Y:S01]  /*de70*/  LDC R10, c[0x0][0x238] ;  /* 0x00008e00ff0a7b82 */ /* 0x000e220000000800 */
[C---:B----4-:R-:W-:Y:S02]  /*de80*/  IMAD.WIDE R4, R8.reuse, 0x2, R18 ;  /* 0x0000000208047825 */ /* 0x050fe400078e0212 */
[----:B------:R2:W-:Y:S04]  /*de90*/  STL [R1+0x18b8], R3 ;  /* 0x0018b80301007387 */ /* 0x0005e80000100800 */
[----:B------:R-:W-:Y:S04]  /*dea0*/  STL [R1+0x18c4], R6 ;  /* 0x0018c40601007387 */ /* 0x000fe80000100800 */
[----:B------:R4:W-:Y:S01]  /*deb0*/  STL [R1+0x18c0], R7 ;  /* 0x0018c00701007387 */ /* 0x0009e20000100800 */
[----:B--2---:R-:W-:-:S05]  /*dec0*/  IMAD.WIDE R2, R8, 0x2, R16 ;  /* 0x0000000208027825 */ /* 0x004fca00078e0210 */
[----:B------:R-:W-:Y:S01]  /*ded0*/  STL [R1+0x18cc], R2 ;  /* 0x0018cc0201007387 */ /* 0x000fe20000100800 */
[----:B----4-:R-:W-:-:S03]  /*dee0*/  IMAD.WIDE R6, R0, 0x2, R14 ;  /* 0x0000000200067825 */ /* 0x010fc600078e020e */
[----:B------:R2:W-:Y:S04]  /*def0*/  STL [R1+0x18c8], R3 ;  /* 0x0018c80301007387 */ /* 0x0005e80000100800 */
[----:B------:R-:W-:Y:S04]  /*df00*/  STL [R1+0x18d4], R4 ;  /* 0x0018d40401007387 */ /* 0x000fe80000100800 */
[----:B------:R4:W-:Y:S01]  /*df10*/  STL [R1+0x18d0], R5 ;  /* 0x0018d00501007387 */ /* 0x0009e20000100800 */
[----:B--2---:R-:W-:-:S04]  /*df20*/  IMAD.WIDE R2, R8, 0x2, R20 ;  /* 0x0000000208027825 */ /* 0x004fc800078e0214 */
[----:B-1----:R-:W-:Y:S01]  /*df30*/  IMAD R8, R9, 0x39, RZ ;  /* 0x0000003909087824 */ /* 0x002fe200078e02ff */
[----:B------:R-:W-:Y:S01]  /*df40*/  STL [R1+0x18dc], R2 ;  /* 0x0018dc0201007387 */ /* 0x000fe20000100800 */
[----:B----4-:R-:W-:-:S03]  /*df50*/  IMAD.WIDE R4, R0, 0x2, R18 ;  /* 0x0000000200047825 */ /* 0x010fc600078e0212 */
[----:B------:R1:W-:Y:S04]  /*df60*/  STL [R1+0x18d8], R3 ;  /* 0x0018d80301007387 */ /* 0x0003e80000100800 */
[----:B------:R-:W-:Y:S04]  /*df70*/  STL [R1+0x18e4], R6 ;  /* 0x0018e40601007387 */ /* 0x000fe80000100800 */
[----:B------:R2:W-:Y:S01]  /*df80*/  STL [R1+0x18e0], R7 ;  /* 0x0018e00701007387 */ /* 0x0005e20000100800 */
[----:B-1----:R-:W-:-:S05]  /*df90*/  IMAD.WIDE R2, R0, 0x2, R16 ;  /* 0x0000000200027825 */ /* 0x002fca00078e0210 */
[----:B------:R-:W-:Y:S01]  /*dfa0*/  STL [R1+0x18ec], R2 ;  /* 0x0018ec0201007387 */ /* 0x000fe20000100800 */
[----:B--2---:R-:W-:-:S03]  /*dfb0*/  IMAD.WIDE R6, R0, 0x2, R20 ;  /* 0x0000000200067825 */ /* 0x004fc600078e0214 */
[----:B------:R1:W-:Y:S01]  /*dfc0*/  STL [R1+0x18e8], R3 ;  /* 0x0018e80301007387 */ /* 0x0003e20000100800 */
[----:B0-----:R-:W-:-:S03]  /*dfd0*/  IMAD R0, R10, 0x38, RZ ;  /* 0x000000380a007824 */ /* 0x001fc600078e02ff */
[----:B------:R-:W-:Y:S01]  /*dfe0*/  STL [R1+0x18f4], R4 ;  /* 0x0018f40401007387 */ /* 0x000fe20000100800 */
[----:B------:R-:W0:Y:S03]  /*dff0*/  LDC R10, c[0x0][0x238] ;  /* 0x00008e00ff0a7b82 */ /* 0x000e260000000800 */
[----:B------:R2:W-:Y:S01]  /*e000*/  STL [R1+0x18f0], R5 ;  /* 0x0018f00501007387 */ /* 0x0005e20000100800 */
[----:B-1----:R-:W-:-:S03]  /*e010*/  IMAD.WIDE R2, R8, 0x2, R14 ;  /* 0x0000000208027825 */ /* 0x002fc600078e020e */
[----:B------:R-:W-:Y:S04]  /*e020*/  STL [R1+0x18fc], R6 ;  /* 0x0018fc0601007387 */ /* 0x000fe80000100800 */
[----:B------:R1:W-:Y:S01]  /*e030*/  STL [R1+0x18f8], R7 ;  /* 0x0018f80701007387 */ /* 0x0003e20000100800 */
[----:B--2---:R-:W-:-:S03]  /*e040*/  IMAD.WIDE R4, R8, 0x2, R18 ;  /* 0x0000000208047825 */ /* 0x004fc600078e0212 */
[----:B------:R-:W-:Y:S04]  /*e050*/  STL [R1+0x1904], R2 ;  /* 0x0019040201007387 */ /* 0x000fe80000100800 */
[----:B------:R2:W-:Y:S01]  /*e060*/  STL [R1+0x1900], R3 ;  /* 0x0019000301007387 */ /* 0x0005e20000100800 */
[----:B-1----:R-:W-:-:S04]  /*e070*/  IMAD.WIDE R6, R8, 0x2, R20 ;  /* 0x0000000208067825 */ /* 0x002fc800078e0214 */
[----:B--2---:R-:W-:-:S04]  /*e080*/  IMAD.WIDE R2, R8, 0x2, R16 ;  /* 0x0000000208027825 */ /* 0x004fc800078e0210 */
        /* <DEDUP_REMOVED lines=8> */
[----:B--2---:R-:W-:-:S03]  /*e110*/  IMAD.WIDE R4, R0, 0x2, R18 ;  /* 0x0000000200047825 */ /* 0x004fc600078e0212 */
[----:B------:R3:W-:Y:S04]  /*e120*/  STL [R1+0x1924], R8 ;  /* 0x0019240801007387 */ /* 0x0007e80000100800 */
[----:B------:R1:W-:Y:S04]  /*e130*/  STL [R1+0x1920], R9 ;  /* 0x0019200901007387 */ /* 0x0003e80000100800 */
[----:B------:R-:W-:Y:S04]  /*e140*/  STL [R1+0x192c], R2 ;  /* 0x00192c0201007387 */ /* 0x000fe80000100800 */
[----:B------:R2:W-:Y:S01]  /*e150*/  STL [R1+0x1928], R3 ;  /* 0x0019280301007387 */ /* 0x0005e20000100800 */
[----:B---3--:R-:W-:Y:S01]  /*e160*/  IMAD R8, R11, 0x37, RZ ;  /* 0x000000370b087824 */ /* 0x008fe200078e02ff */
[----:B-1----:R-:W1:Y:S02]  /*e170*/  LDC R9, c[0x0][0x238] ;  /* 0x00008e00ff097b82 */ /* 0x002e640000000800 */
[----:B------:R-:W-:Y:S01]  /*e180*/  STL [R1+0x1934], R4 ;  /* 0x0019340401007387 */ /* 0x000fe20000100800 */
[----:B------:R-:W-:-:S03]  /*e190*/  IMAD.WIDE R6, R8, 0x2, R14 ;  /* 0x0000000208067825 */ /* 0x000fc600078e020e */
[----:B------:R3:W-:Y:S01]  /*e1a0*/  STL [R1+0x1930], R5 ;  /* 0x0019300501007387 */ /* 0x0007e20000100800 */
[----:B--2---:R-:W-:Y:S01]  /*e1b0*/  IMAD.WIDE R2, R0, 0x2, R20 ;  /* 0x0000000200027825 */ /* 0x004fe200078e0214 */
[----:B------:R-:W2:Y:S03]  /*e1c0*/  LDC R11, c[0x0][0x238] ;  /* 0x00008e00ff0b7b82 */ /* 0x000ea60000000800 */
[----:B------:R-:W-:Y:S01]  /*e1d0*/  IMAD R0, R12, 0x36, RZ ;  /* 0x000000360c007824 */ /* 0x000fe200078e02ff */
[----:B------:R-:W-:Y:S01]  /*e1e0*/  STL [R1+0x193c], R2 ;  /* 0x00193c0201007387 */ /* 0x000fe20000100800 */
[----:B---3--:R-:W-:-:S03]  /*e1f0*/  IMAD.WIDE R4, R8, 0x2, R18 ;  /* 0x0000000208047825 */ /* 0x008fc600078e0212 */
[----:B------:R3:W-:Y:S01]  /*e200*/  STL [R1+0x1938], R3 ;  /* 0x0019380301007387 */ /* 0x0007e20000100800 */
[----:B------:R-:W4:Y:S03]  /*e210*/  LDC R12, c[0x0][0x238] ;  /* 0x00008e00ff0c7b82 */ /* 0x000f260000000800 */
[----:B------:R-:W-:Y:S04]  /*e220*/  STL [R1+0x1944], R6 ;  /* 0x0019440601007387 */ /* 0x000fe80000100800 */
[----:B------:R0:W-:Y:S01]  /*e230*/  STL [R1+0x1940], R7 ;  /* 0x0019400701007387 */ /* 0x0001e20000100800 */
[----:B---3--:R-:W-:-:S05]  /*e240*/  IMAD.WIDE R2, R8, 0x2, R16 ;  /* 0x0000000208027825 */ /* 0x008fca00078e0210 */
[----:B------:R-:W-:Y:S01]  /*e250*/  STL [R1+0x194c], R2 ;  /* 0x00194c0201007387 */ /* 0x000fe20000100800 */
[----:B0-----:R-:W-:-:S03]  /*e260*/  IMAD.WIDE R6, R0, 0x2, R14 ;  /* 0x0000000200067825 */ /* 0x001fc600078e020e */
[----:B------:R0:W-:Y:S04]  /*e270*/  STL [R1+0x1948], R3 ;  /* 0x0019480301007387 */ /* 0x0001e80000100800 */
[----:B------:R-:W-:Y:S04]  /*e280*/  STL [R1+0x1954], R4 ;  /* 0x0019540401007387 */ /* 0x000fe80000100800 */
[----:B------:R3:W-:Y:S01]  /*e290*/  STL [R1+0x1950], R5 ;  /* 0x0019500501007387 */ /* 0x0007e20000100800 */
[----:B0-----:R-:W-:-:S04]  /*e2a0*/  IMAD.WIDE R2, R8, 0x2, R20 ;  /* 0x0000000208027825 */ /* 0x001fc800078e0214 */
[----:B-1----:R-:W-:Y:S01]  /*e2b0*/  IMAD R8, R9, 0x35, RZ ;  /* 0x0000003509087824 */ /* 0x002fe200078e02ff */
[----:B------:R-:W-:Y:S01]  /*e2c0*/  STL [R1+0x195c], R2 ;  /* 0x00195c0201007387 */ /* 0x000fe20000100800 */
[----:B---3--:R-:W-:-:S03]  /*e2d0*/  IMAD.WIDE R4, R0, 0x2, R18 ;  /* 0x0000000200047825 */ /* 0x008fc600078e0212 */
[----:B------:R0:W-:Y:S04]  /*e2e0*/  STL [R1+0x1958], R3 ;  /* 0x0019580301007387 */ /* 0x0001e80000100800 */
[----:B------:R-:W-:Y:S04]  /*e2f0*/  STL [R1+0x1964], R6 ;  /* 0x0019640601007387 */ /* 0x000fe80000100800 */
[----:B------:R1:W-:Y:S01]  /*e300*/  STL [R1+0x1960], R7 ;  /* 0x0019600701007387 */ /* 0x0003e20000100800 */
[----:B0-----:R-:W-:-:S05]  /*e310*/  IMAD.WIDE R2, R0, 0x2, R16 ;  /* 0x0000000200027825 */ /* 0x001fca00078e0210 */
[----:B------:R-:W-:Y:S01]  /*e320*/  STL [R1+0x196c], R2 ;  /* 0x00196c0201007387 */ /* 0x000fe20000100800 */
[----:B-1----:R-:W-:-:S03]  /*e330*/  IMAD.WIDE R6, R0, 0x2, R20 ;  /* 0x0000000200067825 */ /* 0x002fc600078e0214 */
[----:B------:R0:W-:Y:S01]  /*e340*/  STL [R1+0x1968], R3 ;  /* 0x0019680301007387 */ /* 0x0001e20000100800 */
[----:B------:R-:W-:-:S03]  /*e350*/  IMAD R0, R10, 0x34, RZ ;  /* 0x000000340a007824 */ /* 0x000fc600078e02ff */
[----:B------:R-:W-:Y:S01]  /*e360*/  STL [R1+0x1974], R4 ;  /* 0x0019740401007387 */ /* 0x000fe20000100800 */
[----:B------:R-:W1:Y:S03]  /*e370*/  LDC R10, c[0x0][0x238] ;  /* 0x00008e00ff0a7b82 */ /* 0x000e660000000800 */
[----:B------:R3:W-:Y:S01]  /*e380*/  STL [R1+0x1970], R5 ;  /* 0x0019700501007387 */ /* 0x0007e20000100800 */
[----:B0-----:R-:W-:-:S03]  /*e390*/  IMAD.WIDE R2, R8, 0x2, R14 ;  /* 0x0000000208027825 */ /* 0x001fc600078e020e */
[----:B------:R-:W-:Y:S04]  /*e3a0*/  STL [R1+0x197c], R6 ;  /* 0x00197c0601007387 */ /* 0x000fe80000100800 */
[----:B------:R0:W-:Y:S01]  /*e3b0*/  STL [R1+0x1978], R7 ;  /* 0x0019780701007387 */ /* 0x0001e20000100800 */
[----:B---3--:R-:W-:-:S03]  /*e3c0*/  IMAD.WIDE R4, R8, 0x2, R18 ;  /* 0x0000000208047825 */ /* 0x008fc600078e0212 */
[----:B------:R-:W-:Y:S04]  /*e3d0*/  STL [R1+0x1984], R2 ;  /* 0x0019840201007387 */ /* 0x000fe80000100800 */
[----:B------:R3:W-:Y:S01]  /*e3e0*/  STL [R1+0x1980], R3 ;  /* 0x0019800301007387 */ /* 0x0007e20000100800 */
[----:B0-----:R-:W-:-:S04]  /*e3f0*/  IMAD.WIDE R6, R8, 0x2, R20 ;  /* 0x0000000208067825 */ /* 0x001fc800078e0214 */
[----:B---3--:R-:W-:-:S04]  /*e400*/  IMAD.WIDE R2, R8, 0x2, R16 ;  /* 0x0000000208027825 */ /* 0x008fc800078e0210 */
[C---:B------:R-:W-:Y:S01]  /*e410*/  IMAD.WIDE R8, R0.reuse, 0x2, R14 ;  /* 0x0000000200087825 */ /* 0x040fe200078e020e */
[----:B------:R-:W-:Y:S04]  /*e420*/  STL [R1+0x198c], R2 ;  /* 0x00198c0201007387 */ /* 0x000fe80000100800 */
[----:B------:R0:W-:Y:S04]  /*e430*/  STL [R1+0x1988], R3 ;  /* 0x0019880301007387 */ /* 0x0001e80000100800 */
[----:B------:R-:W-:Y:S04]  /*e440*/  STL [R1+0x1994], R4 ;  /* 0x0019940401007387 */ /* 0x000fe80000100800 */
[----:B------:R3:W-:Y:S01]  /*e450*/  STL [R1+0x1990], R5 ;  /* 0x0019900501007387 */ /* 0x0007e20000100800 */
[----:B0-----:R-:W-:-:S03]  /*e460*/  IMAD.WIDE R2, R0, 0x2, R16 ;  /* 0x0000000200027825 */ /* 0x001fc600078e0210 */
[----:B------:R-:W-:Y:S04]  /*e470*/  STL [R1+0x199c], R6 ;  /* 0x00199c0601007387 */ /* 0x000fe80000100800 */
[----:B------:R-:W-:Y:S01]  /*e480*/  STL [R1+0x1998], R7 ;  /* 0x0019980701007387 */ /* 0x000fe20000100800 */
[----:B---3--:R-:W-:-:S03]  /*e490*/  IMAD.WIDE R4, R0, 0x2, R18 ;  /* 0x0000000200047825 */ /* 0x008fc600078e0212 */
[----:B------:R2:W-:Y:S04]  /*e4a0*/  STL [R1+0x19a4], R8 ;  /* 0x0019a40801007387 */ /* 0x0005e80000100800 */
[----:B------:R0:W-:Y:S04]  /*e4b0*/  STL [R1+0x19a0], R9 ;  /* 0x0019a00901007387 */ /* 0x0001e80000100800 */
[----:B------:R-:W-:Y:S04]  /*e4c0*/  STL [R1+0x19ac], R2 ;  /* 0x0019ac0201007387 */ /* 0x000fe80000100800 */
[----:B------:R3:W-:Y:S01]  /*e4d0*/  STL [R1+0x19a8], R3 ;  /* 0x0019a80301007387 */ /* 0x0007e20000100800 */
[----:B--2---:R-:W-:Y:S01]  /*e4e0*/  IMAD R8, R11, 0x33, RZ ;  /* 0x000000330b087824 */ /* 0x004fe200078e02ff */
[----:B0-----:R-:W0:Y:S02]  /*e4f0*/  LDC R9, c[0x0][0x238] ;  /* 0x00008e00ff097b82 */ /* 0x001e240000000800 */
[----:B------:R-:W-:Y:S01]  /*e500*/  STL [R1+0x19b4], R4 ;  /* 0x0019b40401007387 */ /* 0x000fe20000100800 */
[----:B------:R-:W-:-:S03]  /*e510*/  IMAD.WIDE R6, R8, 0x2, R14 ;  /* 0x0000000208067825 */ /* 0x000fc600078e020e */
[----:B------:R2:W-:Y:S01]  /*e520*/  STL [R1+0x19b0], R5 ;  /* 0x0019b00501007387 */ /* 0x0005e20000100800 */
[----:B---3--:R-:W-:Y:S01]  /*e530*/  IMAD.WIDE R2, R0, 0x2, R20 ;  /* 0x0000000200027825 */ /* 0x008fe200078e0214 */
[----:B------:R-:W3:Y:S03]  /*e540*/  LDC R11, c[0x0][0x238] ;  /* 0x00008e00ff0b7b82 */ /* 0x000ee60000000800 */
[----:B----4-:R-:W-:Y:S01]  /*e550*/  IMAD R0, R12, 0x32, RZ ;  /* 0x000000320c007824 */ /* 0x010fe200078e02ff */
[----:B------:R-:W-:Y:S01]  /*e560*/  STL [R1+0x19bc], R2 ;  /* 0x0019bc0201007387 */ /* 0x000fe20000100800 */
[----:B--2---:R-:W-:-:S03]  /*e570*/  IMAD.WIDE R4, R8, 0x2, R18 ;  /* 0x0000000208047825 */ /* 0x004fc600078e0212 */
[----:B------:R2:W-:Y:S01]  /*e580*/  STL [R1+0x19b8], R3 ;  /* 0x0019b80301007387 */ /* 0x0005e20000100800 */
[----:B------:R-:W4:Y:S03]  /*e590*/  LDC R12, c[0x0][0x238] ;  /* 0x00008e00ff0c7b82 */ /* 0x000f260000000800 */
[----:B------:R-:W-:Y:S04]  /*e5a0*/  STL [R1+0x19c4], R6 ;  /* 0x0019c40601007387 */ /* 0x000fe80000100800 */
[----:B------:R1:W-:Y:S01]  /*e5b0*/  STL [R1+0x19c0], R7 ;  /* 0x0019c00701007387 */ /* 0x0003e20000100800 */
[----:B--2---:R-:W-:-:S05]  /*e5c0*/  IMAD.WIDE R2, R8, 0x2, R16 ;  /* 0x0000000208027825 */ /* 0x004fca00078e0210 */
[----:B------:R-:W-:Y:S01]  /*e5d0*/  STL [R1+0x19cc], R2 ;  /* 0x0019cc0201007387 */ /* 0x000fe20000100800 */
[----:B-1----:R-:W-:-:S03]  /*e5e0*/  IMAD.WIDE R6, R0, 0x2, R14 ;  /* 0x0000000200067825 */ /* 0x002fc600078e020e */
[----:B------:R1:W-:Y:S04]  /*e5f0*/  STL [R1+0x19c8], R3 ;  /* 0x0019c80301007387 */ /* 0x0003e80000100800 */
[----:B------:R-:W-:Y:S04]  /*e600*/  STL [R1+0x19d4], R4 ;  /* 0x0019d40401007387 */ /* 0x000fe80000100800 */
[----:B------:R2:W-:Y:S01]  /*e610*/  STL [R1+0x19d0], R5 ;  /* 0x0019d00501007387 */ /* 0x0005e20000100800 */
[----:B-1----:R-:W-:-:S04]  /*e620*/  IMAD.WIDE R2, R8, 0x2, R20 ;  /* 0x0000000208027825 */ /* 0x002fc800078e0214 */
[----:B0-----:R-:W-:Y:S01]  /*e630*/  IMAD R8, R9, 0x31, RZ ;  /* 0x0000003109087824 */ /* 0x001fe200078e02ff */
[----:B------:R-:W-:Y:S01]  /*e640*/  STL [R1+0x19dc], R2 ;  /* 0x0019dc0201007387 */ /* 0x000fe20000100800 */
[----:B--2---:R-:W-:-:S03]  /*e650*/  IMAD.WIDE R4, R0, 0x2, R18 ;  /* 0x0000000200047825 */ /* 0x004fc600078e0212 */
        /* <DEDUP_REMOVED lines=14> */
[----:B--2---:R-:W-:-:S03]  /*e740*/  IMAD.WIDE R4, R8, 0x2, R18 ;  /* 0x0000000208047825 */ /* 0x004fc600078e0212 */
[----:B------:R-:W-:Y:S04]  /*e750*/  STL [R1+0x1a04], R2 ;  /* 0x001a040201007387 */ /* 0x000fe80000100800 */
[----:B------:R2:W-:Y:S01]  /*e760*/  STL [R1+0x1a00], R3 ;  /* 0x001a000301007387 */ /* 0x0005e20000100800 */
[----:B0-----:R-:W-:-:S04]  /*e770*/  IMAD.WIDE R6, R8, 0x2, R20 ;  /* 0x0000000208067825 */ /* 0x001fc800078e0214 */
[----:B--2---:R-:W-:-:S04]  /*e780*/  IMAD.WIDE R2, R8, 0x2, R16 ;  /* 0x0000000208027825 */ /* 0x004fc800078e0210 */
        /* <DEDUP_REMOVED lines=14> */
[----:B0-----:R-:W0:Y:S02]  /*e870*/  LDC R9, c[0x0][0x238] ;  /* 0x00008e00ff097b82 */ /* 0x001e240000000800 */
[----:B------:R-:W-:Y:S01]  /*e880*/  STL [R1+0x1a34], R4 ;  /* 0x001a340401007387 */ /* 0x000fe20000100800 */
[----:B------:R-:W-:-:S03]  /*e890*/  IMAD.WIDE R6, R8, 0x2, R14 ;  /* 0x0000000208067825 */ /* 0x000fc600078e020e */
[----:B------:R3:W-:Y:S01]  /*e8a0*/  STL [R1+0x1a30], R5 ;  /* 0x001a300501007387 */ /* 0x0007e20000100800 */
[----:B--2---:R-:W-:Y:S01]  /*e8b0*/  IMAD.WIDE R2, R0, 0x2, R20 ;  /* 0x0000000200027825 */ /* 0x004fe200078e0214 */
[----:B------:R-:W2:Y:S03]  /*e8c0*/  LDC R11, c[0x0][0x238] ;  /* 0x00008e00ff0b7b82 */ /* 0x000ea60000000800 */
[----:B----4-:R-:W-:Y:S01]  /*e8d0*/  IMAD R0, R12, 0x2e, RZ ;  /* 0x0000002e0c007824 */ /* 0x010fe200078e02ff */
        /* <DEDUP_REMOVED lines=191> */
[----:B------:R-:W-:-:S03]  /*f4d0*/  IMAD.SHL.U32 R0, R10, 0x20, RZ ;  /* 0x000000200a007824 */ /* 0x000fc600078e00ff */
        /* <DEDUP_REMOVED lines=346> */
[----:B-1----:R-:W-:Y:S02]  /*10a80*/  IMAD R10, R10, 0x5, RZ ;  /* 0x000000050a0a7824 */ /* 0x002fe400078e02ff */
        /* <DEDUP_REMOVED lines=9> */
[----:B-1----:R-:W-:-:S03]  /*10b20*/  IMAD.WIDE R4, R0, 0x2, R18 ;  /* 0x0000000200047825 */ /* 0x002fc600078e0212 */
[----:B------:R3:W-:Y:S04]  /*10b30*/  STL [R1+0x1f24], R8 ;  /* 0x001f240801007387 */ /* 0x0007e80000100800 */
[----:B------:R-:W-:Y:S04]  /*10b40*/  STL [R1+0x1f20], R9 ;  /* 0x001f200901007387 */ /* 0x000fe80000100800 */
[----:B------:R-:W-:Y:S04]  /*10b50*/  STL [R1+0x1f2c], R2 ;  /* 0x001f2c0201007387 */ /* 0x000fe80000100800 */
[----:B------:R0:W-:Y:S01]  /*10b60*/  STL [R1+0x1f28], R3 ;  /* 0x001f280301007387 */ /* 0x0001e20000100800 */
[----:B---3--:R-:W-:-:S02]  /*10b70*/  IMAD R8, R11, 0x7, RZ ;  /* 0x000000070b087824 */ /* 0x008fc400078e02ff */
[----:B------:R-:W1:Y:S01]  /*10b80*/  LDC R11, c[0x0][0x238] ;  /* 0x00008e00ff0b7b82 */ /* 0x000e620000000800 */
[----:B------:R-:W-:Y:S01]  /*10b90*/  STL [R1+0x1f34], R4 ;  /* 0x001f340401007387 */ /* 0x000fe20000100800 */
[----:B------:R-:W-:-:S03]  /*10ba0*/  IMAD.WIDE R6, R8, 0x2, R14 ;  /* 0x0000000208067825 */ /* 0x000fc600078e020e */
[----:B------:R2:W-:Y:S01]  /*10bb0*/  STL [R1+0x1f30], R5 ;  /* 0x001f300501007387 */ /* 0x0005e20000100800 */
[----:B0-----:R-:W-:-:S04]  /*10bc0*/  IMAD.WIDE R2, R0, 0x2, R20 ;  /* 0x0000000200027825 */ /* 0x001fc800078e0214 */
[----:B----4-:R-:W-:Y:S01]  /*10bd0*/  IMAD R0, R12, 0x6, RZ ;  /* 0x000000060c007824 */ /* 0x010fe200078e02ff */
[----:B------:R-:W-:Y:S01]  /*10be0*/  STL [R1+0x1f3c], R2 ;  /* 0x001f3c0201007387 */ /* 0x000fe20000100800 */
[----:B------:R-:W0:Y:S01]  /*10bf0*/  LDC R12, c[0x0][0x238] ;  /* 0x00008e00ff0c7b82 */ /* 0x000e220000000800 */
[C---:B--2---:R-:W-:Y:S02]  /*10c00*/  IMAD.WIDE R4, R8.reuse, 0x2, R18 ;  /* 0x0000000208047825 */ /* 0x044fe400078e0212 */
[----:B------:R2:W-:Y:S04]  /*10c10*/  STL [R1+0x1f38], R3 ;  /* 0x001f380301007387 */ /* 0x0005e80000100800 */
[----:B------:R-:W-:Y:S04]  /*10c20*/  STL [R1+0x1f44], R6 ;  /* 0x001f440601007387 */ /* 0x000fe80000100800 */
[----:B------:R3:W-:Y:S01]  /*10c30*/  STL [R1+0x1f40], R7 ;  /* 0x001f400701007387 */ /* 0x0007e20000100800 */
[----:B--2---:R-:W-:-:S05]  /*10c40*/  IMAD.WIDE R2, R8, 0x2, R16 ;  /* 0x0000000208027825 */ /* 0x004fca00078e0210 */
[----:B------:R-:W-:Y:S01]  /*10c50*/  STL [R1+0x1f4c], R2 ;  /* 0x001f4c0201007387 */ /* 0x000fe20000100800 */
[----:B---3--:R-:W-:-:S03]  /*10c60*/  IMAD.WIDE R6, R0, 0x2, R14 ;  /* 0x0000000200067825 */ /* 0x008fc600078e020e */
[----:B------:R2:W-:Y:S04]  /*10c70*/  STL [R1+0x1f48], R3 ;  /* 0x001f480301007387 */ /* 0x0005e80000100800 */
[----:B------:R-:W-:Y:S04]  /*10c80*/  STL [R1+0x1f54], R4 ;  /* 0x001f540401007387 */ /* 0x000fe80000100800 */
[----:B------:R3:W-:Y:S01]  /*10c90*/  STL [R1+0x1f50], R5 ;  /* 0x001f500501007387 */ /* 0x0007e20000100800 */
[----:B--2---:R-:W-:-:S04]  /*10ca0*/  IMAD.WIDE R2, R8, 0x2, R20 ;  /* 0x0000000208027825 */ /* 0x004fc800078e0214 */
[----:B------:R-:W-:Y:S01]  /*10cb0*/  IMAD.WIDE R8, R10, 0x2, R14 ;  /* 0x000000020a087825 */ /* 0x000fe200078e020e */
[----:B------:R-:W-:Y:S03]  /*10cc0*/  STL [R1+0x1f5c], R2 ;  /* 0x001f5c0201007387 */ /* 0x000fe60000100800 */
[C---:B---3--:R-:W-:Y:S01]  /*10cd0*/  IMAD.WIDE R4, R0.reuse, 0x2, R18 ;  /* 0x0000000200047825 */ /* 0x048fe200078e0212 */
[----:B------:R2:W-:Y:S04]  /*10ce0*/  STL [R1+0x1f58], R3 ;  /* 0x001f580301007387 */ /* 0x0005e80000100800 */
[----:B------:R-:W-:Y:S04]  /*10cf0*/  STL [R1+0x1f64], R6 ;  /* 0x001f640601007387 */ /* 0x000fe80000100800 */
[----:B------:R3:W-:Y:S01]  /*10d00*/  STL [R1+0x1f60], R7 ;  /* 0x001f600701007387 */ /* 0x0007e20000100800 */
[----:B--2---:R-:W-:-:S05]  /*10d10*/  IMAD.WIDE R2, R0, 0x2, R16 ;  /* 0x0000000200027825 */ /* 0x004fca00078e0210 */
[----:B------:R-:W-:Y:S01]  /*10d20*/  STL [R1+0x1f6c], R2 ;  /* 0x001f6c0201007387 */ /* 0x000fe20000100800 */
[----:B---3--:R-:W-:-:S03]  /*10d30*/  IMAD.WIDE R6, R0, 0x2, R20 ;  /* 0x0000000200067825 */ /* 0x008fc600078e0214 */
[----:B------:R2:W-:Y:S01]  /*10d40*/  STL [R1+0x1f68], R3 ;  /* 0x001f680301007387 */ /* 0x0005e20000100800 */
[----:B0-----:R-:W-:-:S03]  /*10d50*/  IMAD R0, R12, 0x3, RZ ;  /* 0x000000030c007824 */ /* 0x001fc600078e02ff */
[----:B------:R-:W-:Y:S01]  /*10d60*/  STL [R1+0x1f74], R4 ;  /* 0x001f740401007387 */ /* 0x000fe20000100800 */
[----:B------:R-:W0:Y:S03]  /*10d70*/  LDC R12, c[0x0][0x238] ;  /* 0x00008e00ff0c7b82 */ /* 0x000e260000000800 */
[----:B------:R3:W-:Y:S01]  /*10d80*/  STL [R1+0x1f70], R5 ;  /* 0x001f700501007387 */ /* 0x0007e20000100800 */
[----:B--2---:R-:W-:-:S03]  /*10d90*/  IMAD.WIDE R2, R10, 0x2, R16 ;  /* 0x000000020a027825 */ /* 0x004fc600078e0210 */
[----:B------:R1:W-:Y:S04]  /*10da0*/  STL [R1+0x1f7c], R6 ;  /* 0x001f7c0601007387 */ /* 0x0003e80000100800 */
[----:B------:R-:W-:Y:S01]  /*10db0*/  STL [R1+0x1f78], R7 ;  /* 0x001f780701007387 */ /* 0x000fe20000100800 */
[----:B---3--:R-:W-:-:S03]  /*10dc0*/  IMAD.WIDE R4, R10, 0x2, R18 ;  /* 0x000000020a047825 */ /* 0x008fc600078e0212 */
[----:B------:R2:W-:Y:S04]  /*10dd0*/  STL [R1+0x1f84], R8 ;  /* 0x001f840801007387 */ /* 0x0005e80000100800 */
[----:B------:R-:W-:Y:S01]  /*10de0*/  STL [R1+0x1f80], R9 ;  /* 0x001f800901007387 */ /* 0x000fe20000100800 */
[----:B-1----:R-:W-:Y:S02]  /*10df0*/  IMAD.SHL.U32 R6, R11, 0x4, RZ ;  /* 0x000000040b067824 */ /* 0x002fe400078e00ff */
[----:B------:R-:W1:Y:S01]  /*10e00*/  LDC R11, c[0x0][0x238] ;  /* 0x00008e00ff0b7b82 */ /* 0x000e620000000800 */
[----:B------:R-:W-:Y:S04]  /*10e10*/  STL [R1+0x1f8c], R2 ;  /* 0x001f8c0201007387 */ /* 0x000fe80000100800 */
[----:B------:R3:W-:Y:S03]  /*10e20*/  STL [R1+0x1f88], R3 ;  /* 0x001f880301007387 */ /* 0x0007e60000100800 */
[----:B--2---:R-:W2:Y:S01]  /*10e30*/  LDC R8, c[0x0][0x238] ;  /* 0x00008e00ff087b82 */ /* 0x004ea20000000800 */
[----:B------:R-:W-:Y:S04]  /*10e40*/  STL [R1+0x1f94], R4 ;  /* 0x001f940401007387 */ /* 0x000fe80000100800 */
[----:B------:R4:W-:Y:S01]  /*10e50*/  STL [R1+0x1f90], R5 ;  /* 0x001f900501007387 */ /* 0x0009e20000100800 */
[----:B---3--:R-:W-:-:S02]  /*10e60*/  IMAD.WIDE R2, R10, 0x2, R20 ;  /* 0x000000020a027825 */ /* 0x008fc400078e0214 */
[----:B------:R-:W3:Y:S03]  /*10e70*/  LDC R10, c[0x0][0x238] ;  /* 0x00008e00ff0a7b82 */ /* 0x000ee60000000800 */
[----:B------:R-:W-:Y:S01]  /*10e80*/  STL [R1+0x1f9c], R2 ;  /* 0x001f9c0201007387 */ /* 0x000fe20000100800 */
[----:B----4-:R-:W-:-:S03]  /*10e90*/  IMAD.WIDE R4, R6, 0x2, R14 ;  /* 0x0000000206047825 */ /* 0x010fc600078e020e */
[----:B------:R4:W-:Y:S04]  /*10ea0*/  STL [R1+0x1f98], R3 ;  /* 0x001f980301007387 */ /* 0x0009e80000100800 */
[----:B------:R-:W-:Y:S04]  /*10eb0*/  STL [R1+0x1fa4], R4 ;  /* 0x001fa40401007387 */ /* 0x000fe80000100800 */
[----:B------:R0:W-:Y:S01]  /*10ec0*/  STL [R1+0x1fa0], R5 ;  /* 0x001fa00501007387 */ /* 0x0001e20000100800 */
[----:B--2---:R-:W-:Y:S02]  /*10ed0*/  IMAD.SHL.U32 R8, R8, 0x2, RZ ;  /* 0x0000000208087824 */ /* 0x004fe400078e00ff */
[----:B----4-:R-:W-:-:S05]  /*10ee0*/  IMAD.WIDE R2, R6, 0x2, R16 ;  /* 0x0000000206027825 */ /* 0x010fca00078e0210 */
[----:B------:R-:W-:Y:S01]  /*10ef0*/  STL [R1+0x1fac], R2 ;  /* 0x001fac0201007387 */ /* 0x000fe20000100800 */
[----:B0-----:R-:W-:-:S03]  /*10f00*/  IMAD.WIDE R4, R6, 0x2, R18 ;  /* 0x0000000206047825 */ /* 0x001fc600078e0212 */
[----:B------:R0:W-:Y:S01]  /*10f10*/  STL [R1+0x1fa8], R3 ;  /* 0x001fa80301007387 */ /* 0x0001e20000100800 */
[----:B------:R-:W-:-:S03]  /*10f20*/  IMAD.WIDE R6, R6, 0x2, R20 ;  /* 0x0000000206067825 */ /* 0x000fc600078e0214 */
[----:B------:R-:W-:Y:S04]  /*10f30*/  STL [R1+0x1fb4], R4 ;  /* 0x001fb40401007387 */ /* 0x000fe80000100800 */
        /* <DEDUP_REMOVED lines=9> */
[----:B------:R-:W-:Y:S01]  /*10fd0*/  IMAD R0, R250, 0x80, R250 ;  /* 0x00000080fa007824 */ /* 0x000fe200078e02fa */
[----:B------:R-:W-:Y:S03]  /*10fe0*/  STL [R1+0x1fcc], R2 ;  /* 0x001fcc0201007387 */ /* 0x000fe60000100800 */
[----:B------:R-:W-:Y:S01]  /*10ff0*/  IMAD.SHL.U32 R0, R0, 0x2, RZ ;  /* 0x0000000200007824 */ /* 0x000fe200078e00ff */
[----:B------:R0:W-:Y:S04]  /*11000*/  STL [R1+0x1fc8], R3 ;  /* 0x001fc80301007387 */ /* 0x0001e80000100800 */
        /* <DEDUP_REMOVED lines=8> */
[----:B0-----:R-:W-:-:S03]  /*11090*/  IMAD.WIDE R6, R8, 0x2, R18 ;  /* 0x0000000208067825 */ /* 0x001fc600078e0212 */
[----:B------:R-:W-:Y:S01]  /*110a0*/  STL [R1+0x1fec], R4 ;  /* 0x001fec0401007387 */ /* 0x000fe20000100800 */
[----:B------:R-:W-:-:S03]  /*110b0*/  IMAD.WIDE R8, R8, 0x2, R20 ;  /* 0x0000000208087825 */ /* 0x000fc600078e0214 */
[----:B------:R1:W-:Y:S01]  /*110c0*/  STL [R1+0x1fe8], R5 ;  /* 0x001fe80501007387 */ /* 0x0003e20000100800 */
[----:B---3--:R-:W-:-:S03]  /*110d0*/  IMAD.WIDE R2, R10, 0x2, R14 ;  /* 0x000000020a027825 */ /* 0x008fc600078e020e */
[----:B------:R-:W-:Y:S04]  /*110e0*/  STL [R1+0x1ff4], R6 ;  /* 0x001ff40601007387 */ /* 0x000fe80000100800 */
[----:B------:R0:W-:Y:S01]  /*110f0*/  STL [R1+0x1ff0], R7 ;  /* 0x001ff00701007387 */ /* 0x0001e20000100800 */
[----:B-1----:R-:W-:-:S03]  /*11100*/  IMAD.WIDE R4, R11, 0x2, R16 ;  /* 0x000000020b047825 */ /* 0x002fc600078e0210 */
[----:B------:R-:W-:Y:S04]  /*11110*/  STL [R1+0x1ffc], R8 ;  /* 0x001ffc0801007387 */ /* 0x000fe80000100800 */
[----:B------:R-:W-:Y:S01]  /*11120*/  STL [R1+0x1ff8], R9 ;  /* 0x001ff80901007387 */ /* 0x000fe20000100800 */
[----:B0-----:R-:W-:-:S03]  /*11130*/  IMAD.WIDE R6, R12, 0x2, R18 ;  /* 0x000000020c067825 */ /* 0x001fc600078e0212 */
[----:B------:R-:W-:Y:S04]  /*11140*/  STL [R1+0x2004], R2 ;  /* 0x0020040201007387 */ /* 0x000fe80000100800 */
[----:B------:R0:W-:Y:S04]  /*11150*/  STL [R1+0x2000], R3 ;  /* 0x0020000301007387 */ /* 0x0001e80000100800 */
[----:B------:R1:W-:Y:S04]  /*11160*/  STL [R1+0x200c], R4 ;  /* 0x00200c0401007387 */ /* 0x0003e80000100800 */
[----:B------:R-:W-:Y:S01]  /*11170*/  STL [R1+0x2008], R5 ;  /* 0x0020080501007387 */ /* 0x000fe20000100800 */
[----:B0-----:R-:W-:-:S03]  /*11180*/  IMAD.WIDE R2, R22, 0x2, R20 ;  /* 0x0000000216027825 */ /* 0x001fc600078e0214 */
[----:B------:R-:W-:Y:S04]  /*11190*/  STL [R1+0x2014], R6 ;  /* 0x0020140601007387 */ /* 0x000fe80000100800 */
[----:B------:R-:W-:Y:S04]  /*111a0*/  STL [R1+0x2010], R7 ;  /* 0x0020100701007387 */ /* 0x000fe80000100800 */
[----:B------:R-:W-:Y:S04]  /*111b0*/  STL [R1+0x201c], R2 ;  /* 0x00201c0201007387 */ /* 0x000fe80000100800 */
[----:B------:R0:W-:Y:S04]  /*111c0*/  STL [R1+0x2018], R3 ;  /* 0x0020180301007387 */ /* 0x0001e80000100800 */
[----:B------:R2:W-:Y:S04]  /*111d0*/  STL [R1+0xa5c], RZ ;  /* 0x000a5cff01007387 */ /* 0x0005e80000100800 */
        /* <DEDUP_REMOVED lines=256> */
[----:B------:R2:W-:Y:S04]  /*121e0*/  STL [R1], RZ ;  /* 0x000000ff01007387 */ /* 0x0005e80000100800 */
        /* <DEDUP_REMOVED lines=62> */
[----:B------:R2:W-:Y:S01]  /*125d0*/  STL [R1+0xfc], RZ ;  /* 0x0000fcff01007387 */ /* 0x0005e20000100800 */
[----:B------:R-:W-:Y:S01]  /*125e0*/  UIADD3.64 UR10, UR4, 0x380, URZ ;  /* 0x00000380040a7897 */ /* 0x000fe2000fffe03f */
[----:B-1----:R-:W-:Y:S01]  /*125f0*/  IMAD.SHL.U32 R4, R218, 0x80, RZ ;  /* 0x00000080da047824 */ /* 0x002fe200078e00ff */
[----:B------:R-:W-:Y:S01]  /*12600*/  UIADD3.64 UR10, UR4, 0x480, URZ ;  /* 0x00000480040a7897 */ /* 0x000fe2000fffe03f */
[----:B0-----:R-:W-:Y:S01]  /*12610*/  LOP3.LUT R3, R0, 0x407e, RZ, 0xc0, !PT ;  /* 0x0000407e00037812 */ /* 0x001fe200078ec0ff */
[----:B------:R-:W-:Y:S01]  /*12620*/  UIADD3.64 UR14, UR4, 0x400, URZ ;  /* 0x00000400040e7897 */ /* 0x000fe2000fffe03f */
[----:B------:R-:W-:Y:S01]  /*12630*/  IMAD.SHL.U32 R11, R216, 0x80, RZ ;  /* 0x00000080d80b7824 */ /* 0x000fe200078e00ff */
[----:B------:R-:W-:Y:S01]  /*12640*/  UIADD3.64 UR10, UR4, 0x580, URZ ;  /* 0x00000580040a7897 */ /* 0x000fe2000fffe03f */
[----:B------:R-:W-:Y:S01]  /*12650*/  SHF.R.S32.HI R2, RZ, 0x1f, R4 ;  /* 0x0000001fff027819 */ /* 0x000fe20000011404 */
[----:B------:R-:W-:Y:S01]  /*12660*/  UIADD3.64 UR14, UR4, 0x500, URZ ;  /* 0x00000500040e7897 */ /* 0x000fe2000fffe03f */
[C---:B------:R-:W-:Y:S01]  /*12670*/  IMAD.SHL.U32 R216, R4.reuse, 0x2, RZ ;  /* 0x0000000204d87824 */ /* 0x040fe200078e00ff */
[----:B------:R-:W-:Y:S01]  /*12680*/  UIADD3.64 UR10, UR4, 0x680, URZ ;  /* 0x00000680040a7897 */ /* 0x000fe2000fffe03f */
[----:B------:R-:W-:Y:S01]  /*12690*/  SHF.L.U64.HI R2, R4, 0x1, R2 ;  /* 0x0000000104027819 */ /* 0x000fe20000010202 */
[----:B------:R-:W-:Y:S01]  /*126a0*/  UIADD3.64 UR14, UR4, 0x600, URZ ;  /* 0x00000600040e7897 */ /* 0x000fe2000fffe03f */
[----:B------:R-:W-:Y:S01]  /*126b0*/  SHF.R.S32.HI R0, RZ, 0x7, R217 ;  /* 0x00000007ff007819 */ /* 0x000fe200000114d9 */
[----:B------:R-:W-:Y:S01]  /*126c0*/  UIADD3.64 UR10, UR4, 0x780, URZ ;  /* 0x00000780040a7897 */ /* 0x000fe2000fffe03f */
[C---:B------:R-:W-:Y:S01]  /*126d0*/  LOP3.LUT R9, R3.reuse, 0x10, RZ, 0x3c, !PT ;  /* 0x0000001003097812 */ /* 0x040fe200078e3cff */
        /* <DEDUP_REMOVED lines=9> */
[----:B------:R-:W-:Y:S01]  /*12770*/  LOP3.LUT R4, R3, 0x60, RZ, 0x3c, !PT ;  /* 0x0000006003047812 */ /* 0x000fe200078e3cff */
[----:B------:R-:W-:Y:S01]  /*12780*/  UIADD3.64 UR10, UR4, 0xa80, URZ ;  /* 0x00000a80040a7897 */ /* 0x000fe2000fffe03f */
[----:B------:R-:W-:Y:S01]  /*12790*/  IMAD.IADD R10, R251, 0x1, R3 ;  /* 0x00000001fb0a7824 */ /* 0x000fe200078e0203 */
[----:B------:R-:W-:Y:S01]  /*127a0*/  UIADD3.64 UR14, UR4, 0xa00, URZ ;  /* 0x00000a00040e7897 */ /* 0x000fe2000fffe03f */
[----:B------:R-:W-:Y:S01]  /*127b0*/  SHF.R.S32.HI R0, RZ, 0x1f, R11 ;  /* 0x0000001fff007819 */ /* 0x000fe2000001140b */
[----:B------:R-:W-:Y:S01]  /*127c0*/  UIADD3.64 UR10, UR4, 0xb80, URZ ;  /* 0x00000b80040a7897 */ /* 0x000fe2000fffe03f */
[----:B------:R-:W-:Y:S01]  /*127d0*/  LOP3.LUT R3, R3, 0x70, RZ, 0x3c, !PT ;  /* 0x0000007003037812 */ /* 0x000fe200078e3cff */
[----:B------:R-:W-:Y:S01]  /*127e0*/  UIADD3.64 UR14, UR4, 0xb00, URZ ;  /* 0x00000b00040e7897 */ /* 0x000fe2000fffe03f */
[C---:B------:R-:W-:Y:S01]  /*127f0*/  SHF.L.U64.HI R0, R11.reuse, 0x1, R0 ;  /* 0x000000010b007819 */ /* 0x040fe20000010200 */
[----:B------:R-:W-:Y:S01]  /*12800*/  UIADD3.64 UR10, UR4, 0xc80, URZ ;  /* 0x00000c80040a7897 */ /* 0x000fe2000fffe03f */
[----:B------:R-:W-:Y:S01]  /*12810*/  IMAD.SHL.U32 R11, R11, 0x2, RZ ;  /* 0x000000020b0b7824 */ /* 0x000fe200078e00ff */
[----:B------:R-:W-:Y:S01]  /*12820*/  UIADD3.64 UR14, UR4, 0xc00, URZ ;  /* 0x00000c00040e7897 */ /* 0x000fe2000fffe03f */
[C---:B------:R-:W-:Y:S01]  /*12830*/  IMAD.IADD R9, R251.reuse, 0x1, R9 ;  /* 0x00000001fb097824 */ /* 0x040fe200078e0209 */
        /* <DEDUP_REMOVED lines=11> */
[----:B------:R-:W-:Y:S01]  /*128f0*/  IMAD.IADD R3, R251, 0x1, R3 ;  /* 0x00000001fb037824 */ /* 0x000fe200078e0203 */
[----:B------:R-:W-:Y:S01]  /*12900*/  UIADD3.64 UR10, UR4, 0x1000, URZ ;  /* 0x00001000040a7897 */ /* 0x000fe2000fffe03f */
[----:B------:R-:W-:Y:S01]  /*12910*/  CS2R R108, SRZ ;  /* 0x00000000006c7805 */ /* 0x000fe2000001ff00 */
        /* <DEDUP_REMOVED lines=67> */
[----:B------:R-:W-:Y:S01]  /*12d50*/  CS2R R86, SRZ ;  /* 0x0000000000567805 */ /* 0x000fe2000001ff00 */
[----:B------:R-:W-:Y:S02]  /*12d60*/  UIADD3.64 UR18, UR4, 0x1800, URZ ;  /* 0x0000180004127897 */ /* 0x000fe4000fffe03f */
[----:B------:R-:W-:Y:S02]  /*12d70*/  UIADD3.64 UR14, UR4, 0x1880, URZ ;  /* 0x00001880040e7897 */ /* 0x000fe4000fffe03f */
[----:B------:R-:W-:Y:S02]  /*12d80*/  UIADD3.64 UR10, UR4, 0x1900, URZ ;  /* 0x00001900040a7897 */ /* 0x000fe4000fffe03f */
[----:B------:R-:W-:Y:S02]  /*12d90*/  UIADD3.64 UR18, UR4, 0x1980, URZ ;  /* 0x0000198004127897 */ /* 0x000fe4000fffe03f */
[----:B------:R-:W-:-:S02]  /*12da0*/  UIADD3.64 UR14, UR4, 0x1a00, URZ ;  /* 0x00001a00040e7897 */ /* 0x000fc4000fffe03f */
[----:B------:R-:W-:Y:S02]  /*12db0*/  UIADD3.64 UR10, UR4, 0x1a80, URZ ;  /* 0x00001a80040a7897 */ /* 0x000fe4000fffe03f */
        /* <DEDUP_REMOVED lines=8> */
[----:B------:R-:W-:Y:S01]  /*12e40*/  UIADD3.64 UR28, UR4, 0x300, URZ ;  /* 0x00000300041c7897 */ /* 0x000fe2000fffe03f */
[----:B------:R-:W-:Y:S01]  /*12e50*/  UMOV UR35, 0x40000040 ;  /* 0x4000004000237882 */ /* 0x000fe20000000000 */
        /* <DEDUP_REMOVED lines=11> */
[----:B--2---:R-:W-:-:S12]  /*12f10*/  UIADD3.64 UR30, UR6, 0x404, URZ ;  /* 0x00000404061e7897 */ /* 0x004fd8000fffe03f */
.L_x_1:
[----:B------:R-:W-:Y:S01]  /*12f20*/  STL [R1+0x29cc], R14 ;  /* 0x0029cc0e01007387 */ /* 0x000fe20000100800 */
[----:B------:R-:W0:Y:S03]  /*12f30*/  LDC R12, c[0x0][0x230] ;  /* 0x00008c00ff0c7b82 */ /* 0x000e260000000800 */
[----:B------:R-:W-:Y:S04]  /*12f40*/  STL [R1+0x29c8], R15 ;  /* 0x0029c80f01007387 */ /* 0x000fe80000100800 */
[----:B-----5:R-:W-:Y:S04]  /*12f50*/  STL [R1+0x2874], R252 ;  /* 0x002874fc01007387 */ /* 0x020fe80000100800 */
[----:B------:R-:W-:Y:S04]  /*12f60*/  STL [R1+0x287c], R252 ;  /* 0x00287cfc01007387 */ /* 0x000fe80000100800 */
        /* <DEDUP_REMOVED lines=126> */
[----:B------:R-:W-:Y:S04]  /*13750*/  STL.64 [R1+0x2410], R214 ;  /* 0x002410d601007387 */ /* 0x000fe80000100a00 */
        /* <DEDUP_REMOVED lines=58> */
[----:B------:R-:W-:Y:S04]  /*13b00*/  STL [R1+0x2424], R98 ;  /* 0x0024246201007387 */ /* 0x000fe80000100800 */
[----:B------:R-:W-:Y:S04]  /*13b10*/  STL [R1+0x2420], R99 ;  /* 0x0024206301007387 */ /* 0x000fe80000100800 */
        /* <DEDUP_REMOVED lines=15> */
[----:B------:R1:W-:Y:S04]  /*13c10*/  STL.64 [R1+0x2210], R86 ;  /* 0x0022105601007387 */ /* 0x0003e80000100a00 */
[----:B-1----:R-:W0:Y:S01]  /*13c20*/  LDL.LU R87, [R1+0xa5c] ;  /* 0x000a5c0001577983 */ /* 0x002e220000300800 */
[----:B------:R-:W-:-:S02]  /*13c30*/  PRMT R22, RZ, 0x7610, R22 ;  /* 0x00007610ff167816 */ /* 0x000fc40000000016 */
[----:B------:R-:W-:Y:S01]  /*13c40*/  PRMT R14, RZ, 0x7610, R14 ;  /* 0x00007610ff0e7816 */ /* 0x000fe2000000000e */
[----:B------:R1:W-:Y:S01]  /*13c50*/  STL.64 [R1+0x2208], R84 ;  /* 0x0022085401007387 */ /* 0x0003e20000100a00 */
[----:B------:R-:W-:-:S03]  /*13c60*/  PRMT R15, RZ, 0x7610, R15 ;  /* 0x00007610ff0f7816 */ /* 0x000fc6000000000f */
        /* <DEDUP_REMOVED lines=56> */
[----:B------:R-:W-:Y:S04]  /*13ff0*/  STL.64 [R1+0x2168], R44 ;  /* 0x0021682c01007387 */ /* 0x000fe80000100a00 */
[----:B------:R-:W-:Y:S04]  /*14000*/  STL [R1+0x24e8], R44 ;  /* 0x0024e82c01007387 */ /* 0x000fe80000100800 */
[----:B------:R-:W-:Y:S04]  /*14010*/  STL.64 [R1+0x2160], R42 ;  /* 0x0021602a01007387 */ /* 0x000fe80000100a00 */
[----:B------:R-:W-:Y:S04]  /*14020*/  STL.64 [R1+0x2158], R40 ;  /* 0x0021582801007387 */ /* 0x000fe80000100a00 */
        /* <DEDUP_REMOVED lines=8> */
[----:B------:R-:W-:Y:S01]  /*140b0*/  STL.64 [R1+0x2120], R26 ;  /* 0x0021201a01007387 */ /* 0x000fe20000100a00 */
[----:B0-----:R-:W-:-:S03]  /*140c0*/  IMAD R12, R87, -0x80, R12 ;  /* 0xffffff80570c7824 */ /* 0x001fc600078e020c */
[----:B------:R-:W-:Y:S02]  /*140d0*/  STL [R1+0x24f4], R26 ;  /* 0x0024f41a01007387 */ /* 0x000fe40000100800 */
[----:B------:R-:W-:Y:S02]  /*140e0*/  ISETP.GT.AND P0, PT, R12, RZ, PT ;  /* 0x000000ff0c00720c */ /* 0x000fe40003f04270 */
[----:B------:R-:W-:Y:S01]  /*140f0*/  STL.64 [R1+0x2118], R24 ;  /* 0x0021181801007387 */ /* 0x000fe20000100a00 */
[----:B-1----:R-:W-:-:S03]  /*14100*/  MOV R84, UR49 ;  /* 0x0000003100547c02 */ /* 0x002fc60008000f00 */
[----:B------:R-:W-:Y:S01]  /*14110*/  STL [R1+0x24f8], R25 ;  /* 0x0024f81901007387 */ /* 0x000fe20000100800 */
[----:B------:R-:W-:-:S03]  /*14120*/  MOV R85, UR48 ;  /* 0x0000003000557c02 */ /* 0x000fc60008000f00 */
[----:B------:R0:W-:Y:S04]  /*14130*/  STL [R1+0x2110], R0 ;  /* 0x0021100001007387 */ /* 0x0001e80000100800 */
[----:B------:R-:W2:Y:S04]  /*14140*/  @P0 LDG.E.U16 R22, desc[UR60][R20.64] ;  /* 0x0000003c14160981 */ /* 0x000ea8000c1e1500 */
[----:B------:R-:W3:Y:S04]  /*14150*/  @P0 LDG.E.U16 R14, desc[UR60][R18.64] ;  /* 0x0000003c120e0981 */ /* 0x000ee8000c1e1500 */
[----:B------:R-:W4:Y:S01]  /*14160*/  @P0 LDG.E.U16 R15, desc[UR60][R16.64] ;  /* 0x0000003c100f0981 */ /* 0x000f22000c1e1500 */
[----:B------:R-:W-:-:S03]  /*14170*/  MOV R86, UR53 ;  /* 0x0000003500567c02 */ /* 0x000fc60008000f00 */
[----:B------:R-:W4:Y:S01]  /*14180*/  LDL.LU R216, [R1+0x1068] ;  /* 0x0010680001d87983 */ /* 0x000f220000300800 */
[----:B0-----:R-:W-:-:S03]  /*14190*/  MOV R0, UR57 ;  /* 0x0000003900007c02 */ /* 0x001fc60008000f00 */
[----:B------:R0:W-:Y:S01]  /*141a0*/  STL [R1+0x20fc], R2 ;  /* 0x0020fc0201007387 */ /* 0x0001e20000100800 */
[----:B------:R-:W-:-:S03]  /*141b0*/  MOV R11, UR52 ;  /* 0x00000034000b7c02 */ /* 0x000fc60008000f00 */
[----:B0-----:R-:W4:Y:S01]  /*141c0*/  LDL.LU R2, [R1+0x1040] ;  /* 0x0010400001027983 */ /* 0x001f220000300800 */
[----:B------:R-:W-:-:S03]  /*141d0*/  ISETP.GT.AND P1, PT, R12, 0x1, PT ;  /* 0x000000010c00780c */ /* 0x000fc60003f24270 */
[----:B------:R-:W-:Y:S04]  /*141e0*/  STL [R1+0x2088], R13 ;  /* 0x0020880d01007387 */ /* 0x000fe80000100800 */
[----:B------:R-:W-:Y:S04]  /*141f0*/  STL [R1+0x24fc], R84 ;  /* 0x0024fc5401007387 */ /* 0x000fe80000100800 */
[----:B------:R-:W-:Y:S04]  /*14200*/  STL [R1+0x2500], R85 ;  /* 0x0025005501007387 */ /* 0x000fe80000100800 */
[----:B------:R-:W-:Y:S04]  /*14210*/  STL [R1+0x2504], R86 ;  /* 0x0025045601007387 */ /* 0x000fe80000100800 */
[----:B------:R-:W-:Y:S04]  /*14220*/  STL [R1+0x2508], R0 ;  /* 0x0025080001007387 */ /* 0x000fe80000100800 */
[----:B------:R0:W-:Y:S02]  /*14230*/  STL [R1+0x206c], R11 ;  /* 0x00206c0b01007387 */ /* 0x0001e40000100800 */
[----:B0-----:R-:W-:-:S05]  /*14240*/  MOV R11, UR56 ;  /* 0x00000038000b7c02 */ /* 0x001fca0008000f00 */
[----:B------:R-:W-:Y:S04]  /*14250*/  STL [R1+0x250c], R11 ;  /* 0x00250c0b01007387 */ /* 0x000fe80000100800 */
[----:B------:R-:W-:Y:S04]  /*14260*/  STL [R1+0x2510], R87 ;  /* 0x0025105701007387 */ /* 0x000fe80000100800 */
[----:B------:R-:W4:Y:S04]  /*14270*/  LDL R23, [R1+0x2018] ;  /* 0x0020180001177983 */ /* 0x000f280000100800 */
[----:B--2---:R0:W-:Y:S04]  /*14280*/  STL [R1+0xc40], R22 ;  /* 0x000c401601007387 */ /* 0x0041e80000100800 */
[----:B0-----:R-:W2:Y:S04]  /*14290*/  LDL R22, [R1+0x201c] ;  /* 0x00201c0001167983 */ /* 0x001ea80000100800 */
[----:B------:R-:W-:Y:S04]  /*142a0*/  STL [R1+0x2518], R20 ;  /* 0x0025181401007387 */ /* 0x000fe80000100800 */
[----:B------:R-:W-:Y:S04]  /*142b0*/  STL [R1+0x2514], R21 ;  /* 0x0025141501007387 */ /* 0x000fe80000100800 */
[----:B---3--:R0:W-:Y:S04]  /*142c0*/  STL [R1+0xc3c], R14 ;  /* 0x000c3c0e01007387 */ /* 0x0081e80000100800 */
[----:B0-----:R-:W3:Y:S04]  /*142d0*/  LDL.LU R14, [R1+0x29cc] ;  /* 0x0029cc00010e7983 */ /* 0x001ee80000300800 */
[----:B------:R-:W-:Y:S04]  /*142e0*/  STL [R1+0x2520], R18 ;  /* 0x0025201201007387 */ /* 0x000fe80000100800 */
[----:B------:R-:W-:Y:S04]  /*142f0*/  STL [R1+0x251c], R19 ;  /* 0x00251c1301007387 */ /* 0x000fe80000100800 */
[----:B----4-:R0:W-:Y:S04]  /*14300*/  STL [R1+0xc38], R15 ;  /* 0x000c380f01007387 */ /* 0x0101e80000100800 */
[----:B0-----:R-:W3:Y:S01]  /*14310*/  LDL.LU R15, [R1+0x29c8] ;  /* 0x0029c800010f7983 */ /* 0x001ee20000300800 */
[----:B------:R-:W-:-:S02]  /*14320*/  PRMT R252, RZ, 0x7610, R252 ;  /* 0x00007610fffc7816 */ /* 0x000fc400000000fc */
[----:B------:R-:W-:-:S06]  /*14330*/  PRMT R251, RZ, 0x7610, R251 ;  /* 0x00007610fffb7816 */ /* 0x000fcc00000000fb */
[----:B--2---:R-:W2:Y:S04]  /*14340*/  @P1 LDG.E.U16 R251, desc[UR60][R22.64] ;  /* 0x0000003c16fb1981 */ /* 0x004ea8000c1e1500 */
[----:B---3--:R-:W3:Y:S04]  /*14350*/  @P0 LDG.E.U16 R252, desc[UR60][R14.64] ;  /* 0x0000003c0efc0981 */ /* 0x008ee8000c1e1500 */
[----:B------:R-:W-:Y:S04]  /*14360*/  STL [R1+0x2528], R16 ;  /* 0x0025281001007387 */ /* 0x000fe80000100800 */
[----:B------:R-:W-:Y:S04]  /*14370*/  STL [R1+0x2524], R17 ;  /* 0x0025241101007387 */ /* 0x000fe80000100800 */
[----:B---3--:R0:W-:Y:S04]  /*14380*/  STL [R1+0xc34], R252 ;  /* 0x000c34fc01007387 */ /* 0x0081e80000100800 */
[----:B0-----:R-:W3:Y:S04]  /*14390*/  LDL.LU R252, [R1+0x29c4] ;  /* 0x0029c40001fc7983 */ /* 0x001ee80000300800 */
[----:B------:R-:W-:Y:S04]  /*143a0*/  STL [R1+0x2530], R14 ;  /* 0x0025300e01007387 */ /* 0x000fe80000100800 */
[----:B------:R-:W-:Y:S04]  /*143b0*/  STL [R1+0x252c], R15 ;  /* 0x00252c0f01007387 */ /* 0x000fe80000100800 */
[----:B--2---:R0:W-:Y:S04]  /*143c0*/  STL [R1+0xc30], R251 ;  /* 0x000c30fb01007387 */ /* 0x0041e80000100800 */
[----:B0-----:R-:W2:Y:S04]  /*143d0*/  LDL.LU R251, [R1+0x29c0] ;  /* 0x0029c00001fb7983 */ /* 0x001ea80000300800 */
[----:B------:R-:W4:Y:S04]  /*143e0*/  LDL R22, [R1+0x2010] ;  /* 0x0020100001167983 */ /* 0x000f280000100800 */
[----:B------:R-:W4:Y:S01]  /*143f0*/  LDL R23, [R1+0x2014] ;  /* 0x0020140001177983 */ /* 0x000f220000100800 */
[----:B---3--:R-:W-:-:S02]  /*14400*/  PRMT R252, RZ, 0x7610, R252 ;  /* 0x00007610fffc7816 */ /* 0x008fc400000000fc */
[----:B----4-:R-:W-:-:S04]  /*14410*/  @P1 LOP3.LUT R23, R23, R22, RZ, 0x3c, !PT ;  /* 0x0000001617171212 */ /* 0x010fc800078e3cff */
[----:B------:R-:W-:-:S04]  /*14420*/  @P1 LOP3.LUT R22, R23, R22, RZ, 0x3c, !PT ;  /* 0x0000001617161212 */ /* 0x000fc800078e3cff */
[----:B------:R-:W-:-:S05]  /*14430*/  @P1 LOP3.LUT R23, R23, R22, RZ, 0x3c, !PT ;  /* 0x0000001617171212 */ /* 0x000fca00078e3cff */
[----:B------:R-:W3:Y:S04]  /*14440*/  @P1 LDG.E.U16 R252, desc[UR60][R22.64] ;  /* 0x0000003c16fc1981 */ /* 0x000ee8000c1e1500 */
[----:B---3--:R0:W-:Y:S04]  /*14450*/  STL [R1+0xc2c], R252 ;  /* 0x000c2cfc01007387 */ /* 0x0081e80000100800 */
[----:B0-----:R-:W3:Y:S04]  /*14460*/  LDL.LU R252, [R1+0x29bc] ;  /* 0x0029bc0001fc7983 */ /* 0x001ee80000300800 */
[----:B------:R-:W4:Y:S04]  /*14470*/  LDL R22, [R1+0x2008] ;  /* 0x0020080001167983 */ /* 0x000f280000100800 */
[----:B------:R-:W4:Y:S01]  /*14480*/  LDL R23, [R1+0x200c] ;  /* 0x00200c0001177983 */ /* 0x000f220000100800 */
[----:B--2---:R-:W-:-:S02]  /*14490*/  PRMT R251, RZ, 0x7610, R251 ;  /* 0x00007610fffb7816 */ /* 0x004fc400000000fb */
[----:B----4-:R-:W-:-:S04]  /*144a0*/  @P1 LOP3.LUT R23, R23, R22, RZ, 0x3c, !PT ;  /* 0x0000001617171212 */ /* 0x010fc800078e3cff */
[----:B------:R-:W-:-:S04]  /*144b0*/  @P1 LOP3.LUT R22, R23, R22, RZ, 0x3c, !PT ;  /* 0x0000001617161212 */ /* 0x000fc800078e3cff */
[----:B------:R-:W-:-:S05]  /*144c0*/  @P1 LOP3.LUT R23, R23, R22, RZ, 0x3c, !PT ;  /* 0x0000001617171212 */ /* 0x000fca00078e3cff */
[----:B------:R-:W2:Y:S04]  /*144d0*/  @P1 LDG.E.U16 R251, desc[UR60][R22.64] ;  /* 0x0000003c16fb1981 */ /* 0x000ea8000c1e1500 */
        /* <DEDUP_REMOVED lines=8> */
[----:B------:R-:W3:Y:S01]  /*14560*/  @P1 LDG.E.U16 R252, desc[UR60][R22.64] ;  /* 0x0000003c16fc1981 */ /* 0x000ee2000c1e1500 */
[----:B------:R-:W-:-:S03]  /*14570*/  ISETP.GT.AND P0, PT, R12, 0x2, PT ;  /* 0x000000020c00780c */ /* 0x000fc60003f04270 */
        /* <DEDUP_REMOVED lines=115> */
[----:B------:R-:W-:-:S02]  /*14cb0*/  PRMT R48, RZ, 0x7610, R48 ;  /* 0x00007610ff307816 */ /* 0x000fc40000000030 */
[----:B----4-:R-:W-:-:S04]  /*14cc0*/  @P1 LOP3.LUT R23, R23, R22, RZ, 0x3c, !PT ;  /* 0x0000001617171212 */ /* 0x010fc800078e3cff */
[----:B------:R-:W-:-:S04]  /*14cd0*/  @P1 LOP3.LUT R22, R23, R22, RZ, 0x3c, !PT ;  /* 0x0000001617161212 */ /* 0x000fc800078e3cff */
[----:B------:R-:W-:-:S05]  /*14ce0*/  @P1 LOP3.LUT R23, R23, R22, RZ, 0x3c, !PT ;  /* 0x0000001617171212 */ /* 0x000fca00078e3cff */
[----:B------:R-:W4:Y:S04]  /*14cf0*/  @P1 LDG.E.U16 R48, desc[UR60][R22.64] ;  /* 0x0000003c16301981 */ /* 0x000f28000c1e1500 */
[----:B------:R-:W2:Y:S04]  /*14d00*/  LDL R22, [R1+0x1f90] ;  /* 0x001f900001167983 */ /* 0x000ea80000100800 */
[----:B------:R-:W2:Y:S01]  /*14d10*/  LDL R23, [R1+0x1f94] ;  /* 0x001f940001177983 */ /* 0x000ea20000100800 */
[----:B------:R-:W-:-:S03]  /*14d20*/  PRMT R49, RZ, 0x7610, R49 ;  /* 0x00007610ff317816 */ /* 0x000fc60000000031 */
[----:B----4-:R-:W-:Y:S01]  /*14d30*/  STL [R1+0x2534], R48 ;  /* 0x0025343001007387 */ /* 0x010fe20000100800 */
[----:B--2---:R-:W-:-:S04]  /*14d40*/  @P1 LOP3.LUT R23, R23, R22, RZ, 0x3c, !PT ;  /* 0x0000001617171212 */ /* 0x004fc800078e3cff */
[----:B------:R-:W-:-:S04]  /*14d50*/  @P1 LOP3.LUT R22, R23, R22, RZ, 0x3c, !PT ;  /* 0x0000001617161212 */ /* 0x000fc800078e3cff */
[----:B------:R-:W-:-:S05]  /*14d60*/  @P1 LOP3.LUT R23, R23, R22, RZ, 0x3c, !PT ;  /* 0x0000001617171212 */ /* 0x000fca00078e3cff */
[----:B------:R-:W2:Y:S04]  /*14d70*/  @P1 LDG.E.U16 R49, desc[UR60][R22.64] ;  /* 0x0000003c16311981 */ /* 0x000ea8000c1e1500 */
[----:B------:R-:W4:Y:S04]  /*14d80*/  LDL R22, [R1+0x1f88] ;  /* 0x001f880001167983 */ /* 0x000f280000100800 */
[----:B------:R-:W4:Y:S01]  /*14d90*/  LDL R23, [R1+0x1f8c] ;  /* 0x001f8c0001177983 */ /* 0x000f220000100800 */
[----:B------:R-:W-:-:S03]  /*14da0*/  PRMT R50, RZ, 0x7610, R50 ;  /* 0x00007610ff327816 */ /* 0x000fc60000000032 */
[----:B--2---:R-:W-:Y:S01]  /*14db0*/  STL [R1+0x2538], R49 ;  /* 0x0025383101007387 */ /* 0x004fe20000100800 */
[----:B----4-:R-:W-:-:S04]  /*14dc0*/  @P1 LOP3.LUT R23, R23, R22, RZ, 0x3c, !PT ;  /* 0x0000001617171212 */ /* 0x010fc800078e3cff */
        /* <DEDUP_REMOVED lines=13> */
[----:B------:R-:W-:Y:S02]  /*14ea0*/  ISETP.GT.AND P0, PT, R12, 0x6, PT ;  /* 0x000000060c00780c */ /* 0x000fe40003f04270 */
[----:B------:R-:W-:Y:S01]  /*14eb0*/  PRMT R45, RZ, 0x7610, R45 ;  /* 0x00007610ff2d7816 */ /* 0x000fe2000000002d */
[----:B--2---:R-:W-:Y:S10]  /*14ec0*/  STL [R1+0x2540], R51 ;  /* 0x0025403301007387 */ /* 0x004ff40000100800 */
        /* <DEDUP_REMOVED lines=60> */
[----:B------:R0:W2:Y:S04]  /*15290*/  @P1 LDG.E.U16 R160, desc[UR60][R22.64] ;  /* 0x0000003c16a01981 */ /* 0x0000a8000c1e1500 */
[----:B------:R-:W0:Y:S04]  /*152a0*/  LDL R22, [R1+0x1f38] ;  /* 0x001f380001167983 */ /* 0x000e280000100800 */
[----:B------:R-:W0:Y:S01]  /*152b0*/  LDL R23, [R1+0x1f3c] ;  /* 0x001f3c0001177983 */ /* 0x000e220000100800 */
[----:B------:R-:W-:Y:S02]  /*152c0*/  ISETP.GT.AND P0, PT, R12, 0x8, PT ;  /* 0x000000080c00780c */ /* 0x000fe40003f04270 */
[----:B------:R-:W-:-:S11]  /*152d0*/  PRMT R251, RZ, 0x7610, R251 ;  /* 0x00007610fffb7816 */ /* 0x000fd600000000fb */
[----:B0-----:R-:W-:-:S04]  /*152e0*/  @P0 LOP3.LUT R23, R23, R22, RZ, 0x3c, !PT ;  /* 0x0000001617170212 */ /* 0x001fc800078e3cff */
[----:B------:R-:W-:-:S04]  /*152f0*/  @P0 LOP3.LUT R22, R23, R22, RZ, 0x3c, !PT ;  /* 0x0000001617160212 */ /* 0x000fc800078e3cff */
[----:B------:R-:W-:-:S05]  /*15300*/  @P0 LOP3.LUT R23, R23, R22, RZ, 0x3c, !PT ;  /* 0x0000001617170212 */ /* 0x000fca00078e3cff */
[----:B------:R-:W4:Y:S04]  /*15310*/  @P0 LDG.E.U16 R251, desc[UR60][R22.64] ;  /* 0x0000003c16fb0981 */ /* 0x000f28000c1e1500 */
[----:B--2---:R-:W-:Y:S04]  /*15320*/  STL [R1+0x2560], R160 ;  /* 0x002560a001007387 */ /* 0x004fe80000100800 */
[----:B----4-:R0:W-:Y:S04]  /*15330*/  STL [R1+0xbb4], R251 ;  /* 0x000bb4fb01007387 */ /* 0x0101e80000100800 */
        /* <DEDUP_REMOVED lines=277> */
[----:B---3--:R-:W-:-:S11]  /*16490*/  PRMT R252, RZ, 0x7610, R252 ;  /* 0x00007610fffc7816 */ /* 0x008fd600000000fc */
[----:B0-----:R-:W-:-:S04]  /*164a0*/  @P0 LOP3.LUT R23, R23, R22, RZ, 0x3c, !PT ;  /* 0x0000001617170212 */ /* 0x001fc800078e3cff */
[----:B------:R-:W-:-:S04]  /*164b0*/  @P0 LOP3.LUT R22, R23, R22, RZ, 0x3c, !PT ;  /* 0x0000001617160212 */ /* 0x000fc800078e3cff */
[----:B------:R-:W-:-:S05]  /*164c0*/  @P0 LOP3.LUT R23, R23, R22, RZ, 0x3c, !PT ;  /* 0x0000001617170212 */ /* 0x000fca00078e3cff */
[----:B------:R-:W3:Y:S04]  /*164d0*/  @P0 LDG.E.U16 R252, desc[UR60][R22.64] ;  /* 0x0000003c16fc0981 */ /* 0x000ee8000c1e1500 */
[----:B--2---:R-:W-:Y:S04]  /*164e0*/  STL [R1+0x2590], R156 ;  /* 0x0025909c01007387 */ /* 0x004fe80000100800 */
[----:B---3--:R0:W-:Y:S04]  /*164f0*/  STL [R1+0xb24], R252 ;  /* 0x000b24fc01007387 */ /* 0x0081e80000100800 */
[----:B0-----:R-:W2:Y:S04]  /*16500*/  LDL.LU R252, [R1+0x2930] ;  /* 0x0029300001fc7983 */ /* 0x001ea80000300800 */
[----:B------:R-:W3:Y:S04]  /*16510*/  LDL R22, [R1+0x1e30] ;  /* 0x001e300001167983 */ /* 0x000ee80000100800 */
[----:B------:R-:W3:Y:S01]  /*16520*/  LDL R23, [R1+0x1e34] ;  /* 0x001e340001177983 */ /* 0x000ee20000100800 */
[----:B------:R-:W-:-:S02]  /*16530*/  PRMT R251, RZ, 0x7610, R251 ;  /* 0x00007610fffb7816 */ /* 0x000fc400000000fb */
[----:B---3--:R-:W-:-:S04]  /*16540*/  @P0 LOP3.LUT R23, R23, R22, RZ, 0x3c, !PT ;  /* 0x0000001617170212 */ /* 0x008fc800078e3cff */
        /* <DEDUP_REMOVED lines=164> */
[----:B------:R-:W-:-:S02]  /*16f90*/  PRMT R156, RZ, 0x7610, R156 ;  /* 0x00007610ff9c7816 */ /* 0x000fc4000000009c */
[----:B----4-:R-:W-:-:S04]  /*16fa0*/  @P0 LOP3.LUT R23, R23, R22, RZ, 0x3c, !PT ;  /* 0x0000001617170212 */ /* 0x010fc800078e3cff */
[----:B------:R-:W-:-:S04]  /*16fb0*/  @P0 LOP3.LUT R22, R23, R22, RZ, 0x3c, !PT ;  /* 0x0000001617160212 */ /* 0x000fc800078e3cff */
[----:B------:R-:W-:-:S05]  /*16fc0*/  @P0 LOP3.LUT R23, R23, R22, RZ, 0x3c, !PT ;  /* 0x0000001617170212 */ /* 0x000fca00078e3cff */
[----:B------:R-:W4:Y:S04]  /*16fd0*/  @P0 LDG.E.U16 R156, desc[UR60][R22.64] ;  /* 0x0000003c169c0981 */ /* 0x000f28000c1e1500 */
[----:B------:R-:W3:Y:S04]  /*16fe0*/  LDL R22, [R1+0x1d98] ;  /* 0x001d980001167983 */ /* 0x000ee80000100800 */
[----:B------:R-:W3:Y:S01]  /*16ff0*/  LDL R23, [R1+0x1d9c] ;  /* 0x001d9c0001177983 */ /* 0x000ee20000100800 */
[----:B------:R-:W-:Y:S02]  /*17000*/  ISETP.GT.AND P1, PT, R12, 0x15, PT ;  /* 0x000000150c00780c */ /* 0x000fe40003f24270 */
[----:B------:R-:W-:Y:S01]  /*17010*/  PRMT R56, RZ, 0x7610, R56 ;  /* 0x00007610ff387816 */ /* 0x000fe20000000038 */
[----:B----4-:R-:W-:Y:S10]  /*17020*/  STL [R1+0x2594], R156 ;  /* 0x0025949c01007387 */ /* 0x010ff40000100800 */
[----:B---3--:R-:W-:-:S04]  /*17030*/  @P1 LOP3.LUT R23, R23, R22, RZ, 0x3c, !PT ;  /* 0x0000001617171212 */ /* 0x008fc800078e3cff */
[----:B------:R-:W-:-:S04]  /*17040*/  @P1 LOP3.LUT R22, R23, R22, RZ, 0x3c, !PT ;  /* 0x0000001617161212 */ /* 0x000fc800078e3cff */
[----:B------:R-:W-:-:S05]  /*17050*/  @P1 LOP3.LUT R23, R23, R22, RZ, 0x3c, !PT ;  /* 0x0000001617171212 */ /* 0x000fca00078e3cff */
[----:B------:R-:W3:Y:S04]  /*17060*/  @P1 LDG.E.U16 R56, desc[UR60][R22.64] ;  /* 0x0000003c16381981 */ /* 0x000ee8000c1e1500 */
[----:B------:R-:W4:Y:S04]  /*17070*/  LDL R22, [R1+0x1d90] ;  /* 0x001d900001167983 */ /* 0x000f280000100800 */
[----:B------:R-:W4:Y:S01]  /*17080*/  LDL R23, [R1+0x1d94] ;  /* 0x001d940001177983 */ /* 0x000f220000100800 */
[----:B------:R-:W-:-:S03]  /*17090*/  PRMT R57, RZ, 0x7610, R57 ;  /* 0x00007610ff397816 */ /* 0x000fc60000000039 */
[----:B---3--:R-:W-:Y:S01]  /*170a0*/  STL [R1+0x2598], R56 ;  /* 0x0025983801007387 */ /* 0x008fe20000100800 */
[----:B----4-:R-:W-:-:S04]  /*170b0*/  @P1 LOP3.LUT R23, R23, R22, RZ, 0x3c, !PT ;  /* 0x0000001617171212 */ /* 0x010fc800078e3cff */
        /* <DEDUP_REMOVED lines=21> */
[----:B------:R-:W-:Y:S02]  /*17210*/  ISETP.GT.AND P0, PT, R12, 0x16, PT ;  /* 0x000000160c00780c */ /* 0x000fe40003f04270 */
[----:B------:R-:W-:Y:S01]  /*17220*/  PRMT R24, RZ, 0x7610, R24 ;  /* 0x00007610ff187816 */ /* 0x000fe20000000018 */
[----:B---3--:R-:W-:Y:S10]  /*17230*/  STL [R1+0x25a4], R59 ;  /* 0x0025a43b01007387 */ /* 0x008ff40000100800 */
        /* <DEDUP_REMOVED lines=60> */
[----:B------:R0:W3:Y:S04]  /*17600*/  @P1 LDG.E.U16 R152, desc[UR60][R22.64] ;  /* 0x0000003c16981981 */ /* 0x0000e8000c1e1500 */
        /* <DEDUP_REMOVED lines=8> */
[----:B---3--:R-:W-:Y:S04]  /*17690*/  STL [R1+0x25c8], R152 ;  /* 0x0025c89801007387 */ /* 0x008fe80000100800 */
[----:B----4-:R0:W-:Y:S04]  /*176a0*/  STL [R1+0xa94], R251 ;  /* 0x000a94fb01007387 */ /* 0x0101e80000100800 */
        /* <DEDUP_REMOVED lines=25> */
[----:B------:R-:W2:Y:S01]  /*17840*/  @P0 LDG.E.U16 R252, desc[UR60][R22.64] ;  /* 0x0000003c16fc0981 */ /* 0x000ea2000c1e1500 */
[----:B------:R-:W-:-:S03]  /*17850*/  ISETP.GT.AND P1, PT, R12, 0x19, PT ;  /* 0x000000190c00780c */ /* 0x000fc60003f24270 */
        /* <DEDUP_REMOVED lines=122> */
[----:B------:R-:W-:-:S03]  /*18000*/  PRMT R158, RZ, 0x7610, R158 ;  /* 0x00007610ff9e7816 */ /* 0x000fc6000000009e */
[----:B----4-:R-:W-:Y:S01]  /*18010*/  STL [R1+0x25cc], R157 ;  /* 0x0025cc9d01007387 */ /* 0x010fe20000100800 */
        /* <DEDUP_REMOVED lines=122> */
[----:B--2---:R-:W-:-:S11]  /*187c0*/  PRMT R252, RZ, 0x7610, R252 ;  /* 0x00007610fffc7816 */ /* 0x004fd600000000fc */
[----:B0-----:R-:W-:-:S04]  /*187d0*/  @P0 LOP3.LUT R23, R23, R22, RZ, 0x3c, !PT ;  /* 0x0000001617170212 */ /* 0x001fc800078e3cff */
[----:B------:R-:W-:-:S04]  /*187e0*/  @P0 LOP3.LUT R22, R23, R22, RZ, 0x3c, !PT ;  /* 0x0000001617160212 */ /* 0x000fc800078e3cff */
[----:B------:R-:W-:-:S05]  /*187f0*/  @P0 LOP3.LUT R23, R23, R22, RZ, 0x3c, !PT ;  /* 0x0000001617170212 */ /* 0x000fca00078e3cff */
[----:B------:R-:W2:Y:S04]  /*18800*/  @P0 LDG.E.U16 R252, desc[UR60][R22.64] ;  /* 0x0000003c16fc0981 */ /* 0x000ea8000c1e1500 */
[----:B---3--:R-:W-:Y:S04]  /*18810*/  STL [R1+0x2608], R148 ;  /* 0x0026089401007387 */ /* 0x008fe80000100800 */
[----:B--2---:R0:W-:Y:S04]  /*18820*/  STL [R1+0xa00], R252 ;  /* 0x000a00fc01007387 */ /* 0x0041e80000100800 */
        /* <DEDUP_REMOVED lines=128> */
[----:B----4-:R0:W-:Y:S04]  /*19030*/  STL [R1+0x9c8], R250 ;  /* 0x0009c8fa01007387 */ /* 0x0101e80000100800 */
[----:B0-----:R-:W4:Y:S04]  /*19040*/  LDL.LU R250, [R1+0x286c] ;  /* 0x00286c0001fa7983 */ /* 0x001f280000300800 */
[----:B------:R-:W2:Y:S04]  /*19050*/  LDL R22, [R1+0x1bc0] ;  /* 0x001bc00001167983 */ /* 0x000ea80000100800 */
[----:B------:R-:W2:Y:S01]  /*19060*/  LDL R23, [R1+0x1bc4] ;  /* 0x001bc40001177983 */ /* 0x000ea20000100800 */
[----:B------:R-:W-:-:S02]  /*19070*/  PRMT R249, RZ, 0x7610, R249 ;  /* 0x00007610fff97816 */ /* 0x000fc400000000f9 */
[----:B--2---:R-:W-:-:S04]  /*19080*/  @P1 LOP3.LUT R23, R23, R22, RZ, 0x3c, !PT ;  /* 0x0000001617171212 */ /* 0x004fc800078e3cff */
[----:B------:R-:W-:-:S04]  /*19090*/  @P1 LOP3.LUT R22, R23, R22, RZ, 0x3c, !PT ;  /* 0x0000001617161212 */ /* 0x000fc800078e3cff */
[----:B------:R-:W-:-:S05]  /*190a0*/  @P1 LOP3.LUT R23, R23, R22, RZ, 0x3c, !PT ;  /* 0x0000001617171212 */ /* 0x000fca00078e3cff */
[----:B------:R-:W2:Y:S01]  /*190b0*/  @P1 LDG.E.U16 R249, desc[UR60][R22.64] ;  /* 0x0000003c16f91981 */ /* 0x000ea2000c1e1500 */
[----:B------:R-:W-:-:S03]  /*190c0*/  ISETP.GT.AND P0, PT, R12, 0x24, PT ;  /* 0x000000240c00780c */ /* 0x000fc60003f04270 */
        /* <DEDUP_REMOVED lines=158> */
[----:B------:R-:W2:Y:S04]  /*19ab0*/  @P0 LDG.E.U16 R246, desc[UR60][R22.64] ;  /* 0x0000003c16f60981 */ /* 0x000ea8000c1e1500 */
        /* <DEDUP_REMOVED lines=45> */
[----:B------:R-:W4:Y:S01]  /*19d90*/  @P1 LDG.E.U16 R241, desc[UR60][R22.64] ;  /* 0x0000003c16f11981 */ /* 0x000f22000c1e1500 */
[----:B------:R-:W-:-:S03]  /*19da0*/  ISETP.GT.AND P0, PT, R12, 0x2a, PT ;  /* 0x0000002a0c00780c */ /* 0x000fc60003f04270 */
        /* <DEDUP_REMOVED lines=321> */
[----:B------:R0:W3:Y:S04]  /*1b1c0*/  @P1 LDG.E.U16 R29, desc[UR60][R22.64] ;  /* 0x0000003c161d1981 */ /* 0x0000e8000c1e1500 */
[----:B------:R-:W0:Y:S04]  /*1b1d0*/  LDL R22, [R1+0x19d0] ;  /* 0x0019d00001167983 */ /* 0x000e280000100800 */
[----:B------:R-:W0:Y:S01]  /*1b1e0*/  LDL R23, [R1+0x19d4] ;  /* 0x0019d40001177983 */ /* 0x000e220000100800 */
[----:B------:R-:W-:Y:S02]  /*1b1f0*/  PRMT R42, RZ, 0x7610, R42 ;  /* 0x00007610ff2a7816 */ /* 0x000fe4000000002a */
[----:B0-----:R-:W-:-:S04]  /*1b200*/  @P1 LOP3.LUT R23, R23, R22, RZ, 0x3c, !PT ;  /* 0x0000001617171212 */ /* 0x001fc800078e3cff */
[----:B------:R-:W-:-:S04]  /*1b210*/  @P1 LOP3.LUT R22, R23, R22, RZ, 0x3c, !PT ;  /* 0x0000001617161212 */ /* 0x000fc800078e3cff */
[----:B------:R-:W-:Y:S01]  /*1b220*/  @P1 LOP3.LUT R23, R23, R22, RZ, 0x3c, !PT ;  /* 0x0000001617171212 */ /* 0x000fe200078e3cff */
[----:B---3--:R-:W-:Y:S04]  /*1b230*/  STL [R1+0x26a0], R29 ;  /* 0x0026a01d01007387 */ /* 0x008fe80000100800 */
[----:B------:R0:W3:Y:S04]  /*1b240*/  @P1 LDG.E.U16 R42, desc[UR60][R22.64] ;  /* 0x0000003c162a1981 */ /* 0x0000e8000c1e1500 */
[----:B------:R-:W0:Y:S04]  /*1b250*/  LDL R22, [R1+0x19c8] ;  /* 0x0019c80001167983 */ /* 0x000e280000100800 */
[----:B------:R-:W0:Y:S01]  /*1b260*/  LDL R23, [R1+0x19cc] ;  /* 0x0019cc0001177983 */ /* 0x000e220000100800 */
[----:B------:R-:W-:-:S02]  /*1b270*/  PRMT R148, RZ, 0x7610, R148 ;  /* 0x00007610ff947816 */ /* 0x000fc40000000094 */
        /* <DEDUP_REMOVED lines=15> */
[----:B------:R-:W-:-:S02]  /*1b370*/  ISETP.GT.AND P0, PT, R12, 0x34, PT ;  /* 0x000000340c00780c */ /* 0x000fc40003f04270 */
[----:B------:R-:W-:-:S11]  /*1b380*/  PRMT R161, RZ, 0x7610, R161 ;  /* 0x00007610ffa17816 */ /* 0x000fd600000000a1 */
        /* <DEDUP_REMOVED lines=210> */
[----:B------:R0:W2:Y:S04]  /*1c0b0*/  @P0 LDG.E.U16 R29, desc[UR60][R22.64] ;  /* 0x0000003c161d0981 */ /* 0x0000a8000c1e1500 */
[----:B------:R-:W0:Y:S04]  /*1c0c0*/  LDL R22, [R1+0x18f0] ;  /* 0x0018f00001167983 */ /* 0x000e280000100800 */
[----:B------:R-:W0:Y:S01]  /*1c0d0*/  LDL R23, [R1+0x18f4] ;  /* 0x0018f40001177983 */ /* 0x000e220000100800 */
[----:B------:R-:W-:Y:S02]  /*1c0e0*/  PRMT R140, RZ, 0x7610, R140 ;  /* 0x00007610ff8c7816 */ /* 0x000fe4000000008c */
[----:B0-----:R-:W-:-:S04]  /*1c0f0*/  @P0 LOP3.LUT R23, R23, R22, RZ, 0x3c, !PT ;  /* 0x0000001617170212 */ /* 0x001fc800078e3cff */
[----:B------:R-:W-:-:S04]  /*1c100*/  @P0 LOP3.LUT R22, R23, R22, RZ, 0x3c, !PT ;  /* 0x0000001617160212 */ /* 0x000fc800078e3cff */
[----:B------:R-:W-:Y:S01]  /*1c110*/  @P0 LOP3.LUT R23, R23, R22, RZ, 0x3c, !PT ;  /* 0x0000001617170212 */ /* 0x000fe200078e3cff */
[----:B--2---:R-:W-:Y:S04]  /*1c120*/  STL [R1+0x26f0], R29 ;  /* 0x0026f01d01007387 */ /* 0x004fe80000100800 */
[----:B------:R0:W2:Y:S04]  /*1c130*/  @P0 LDG.E.U16 R140, desc[UR60][R22.64] ;  /* 0x0000003c168c0981 */ /* 0x0000a8000c1e1500 */
[----:B------:R-:W0:Y:S04]  /*1c140*/  LDL R22, [R1+0x18e8] ;  /* 0x0018e80001167983 */ /* 0x000e280000100800 */
[----:B------:R-:W0:Y:S01]  /*1c150*/  LDL R23, [R1+0x18ec] ;  /* 0x0018ec0001177983 */ /* 0x000e220000100800 */
[----:B------:R-:W-:-:S02]  /*1c160*/  PRMT R141, RZ, 0x7610, R141 ;  /* 0x00007610ff8d7816 */ /* 0x000fc4000000008d */
        /* <DEDUP_REMOVED lines=15> */
[----:B------:R-:W-:-:S02]  /*1c260*/  ISETP.GT.AND P1, PT, R12, 0x3b, PT ;  /* 0x0000003b0c00780c */ /* 0x000fc40003f24270 */
[----:B------:R-:W-:-:S11]  /*1c270*/  PRMT R150, RZ, 0x7610, R150 ;  /* 0x00007610ff967816 */ /* 0x000fd60000000096 */
        /* <DEDUP_REMOVED lines=182> */
[----:B---3--:R0:W-:Y:S04]  /*1cde0*/  STL [R1+0x2784], R31 ;  /* 0x0027841f01007387 */ /* 0x0081e80000100800 */
[----:B0-----:R-:W3:Y:S01]  /*1cdf0*/  LDL R31, [R1+0x1824] ;  /* 0x00182400011f7983 */ /* 0x001ee20000100800 */
[----:B----4-:R-:W-:-:S04]  /*1ce00*/  @P0 LOP3.LUT R23, R23, R22, RZ, 0x3c, !PT ;  /* 0x0000001617170212 */ /* 0x010fc800078e3cff */
[----:B------:R-:W-:-:S04]  /*1ce10*/  @P0 LOP3.LUT R22, R23, R22, RZ, 0x3c, !PT ;  /* 0x0000001617160212 */ /* 0x000fc800078e3cff */
[----:B------:R-:W-:-:S05]  /*1ce20*/  @P0 LOP3.LUT R23, R23, R22, RZ, 0x3c, !PT ;  /* 0x0000001617170212 */ /* 0x000fca00078e3cff */
[----:B------:R3:W4:Y:S04]  /*1ce30*/  @P0 LDG.E.U16 R34, desc[UR60][R22.64] ;  /* 0x0000003c16220981 */ /* 0x000728000c1e1500 */
[----:B------:R-:W2:Y:S01]  /*1ce40*/  LDL R23, [R1+0x1820] ;  /* 0x0018200001177983 */ /* 0x000ea20000100800 */
[----:B------:R-:W-:Y:S01]  /*1ce50*/  PRMT R9, RZ, 0x7610, R9 ;  /* 0x00007610ff097816 */ /* 0x000fe20000000009 */
[----:B---3--:R-:W-:Y:S02]  /*1ce60*/  @P0 IMAD.MOV.U32 R22, RZ, RZ, R31 ;  /* 0x000000ffff160224 */ /* 0x008fe400078e001f */
[----:B----4-:R0:W-:Y:S01]  /*1ce70*/  STL [R1+0x7f4], R34 ;  /* 0x0007f42201007387 */ /* 0x0101e20000100800 */
[----:B------:R-:W-:Y:S02]  /*1ce80*/  ISETP.GT.AND P1, PT, R12, 0x41, PT ;  /* 0x000000410c00780c */ /* 0x000fe40003f24270 */
[----:B------:R-:W-:Y:S01]  /*1ce90*/  PRMT R32, RZ, 0x7610, R32 ;  /* 0x00007610ff207816 */ /* 0x000fe20000000020 */
[----:B------:R-:W3:Y:S04]  /*1cea0*/  LDL R31, [R1+0x1804] ;  /* 0x00180400011f7983 */ /* 0x000ee80000100800 */
[----:B--2---:R1:W2:Y:S04]  /*1ceb0*/  @P0 LDG.E.U16 R9, desc[UR60][R22.64] ;  /* 0x0000003c16090981 */ /* 0x0042a8000c1e1500 */
[----:B0-----:R-:W4:Y:S04]  /*1cec0*/  LDL R34, [R1+0x180c] ;  /* 0x00180c0001227983 */ /* 0x001f280000100800 */
[----:B------:R-:W1:Y:S04]  /*1ced0*/  LDL R22, [R1+0x1818] ;  /* 0x0018180001167983 */ /* 0x000e680000100800 */
[----:B------:R-:W1:Y:S02]  /*1cee0*/  LDL R23, [R1+0x181c] ;  /* 0x00181c0001177983 */ /* 0x000e640000100800 */
[----:B-1----:R-:W-:-:S04]  /*1cef0*/  @P1 LOP3.LUT R23, R23, R22, RZ, 0x3c, !PT ;  /* 0x0000001617171212 */ /* 0x002fc800078e3cff */
[----:B------:R-:W-:-:S04]  /*1cf00*/  @P1 LOP3.LUT R22, R23, R22, RZ, 0x3c, !PT ;  /* 0x0000001617161212 */ /* 0x000fc800078e3cff */
[----:B------:R-:W-:Y:S01]  /*1cf10*/  @P1 LOP3.LUT R23, R23, R22, RZ, 0x3c, !PT ;  /* 0x0000001617171212 */ /* 0x000fe200078e3cff */
[----:B--2---:R0:W-:Y:S04]  /*1cf20*/  STL [R1+0x2788], R9 ;  /* 0x0027880901007387 */ /* 0x0041e80000100800 */
[----:B------:R1:W2:Y:S01]  /*1cf30*/  @P1 LDG.E.U16 R32, desc[UR60][R22.64] ;  /* 0x0000003c16201981 */ /* 0x0002a2000c1e1500 */
[----:B------:R-:W-:-:S03]  /*1cf40*/  PRMT R28, RZ, 0x7610, R28 ;  /* 0x00007610ff1c7816 */ /* 0x000fc6000000001c */
[----:B0-----:R-:W3:Y:S04]  /*1cf50*/  LDL R9, [R1+0x1800] ;  /* 0x0018000001097983 */ /* 0x001ee80000100800 */
[----:B------:R-:W1:Y:S04]  /*1cf60*/  LDL R22, [R1+0x1810] ;  /* 0x0018100001167983 */ /* 0x000e680000100800 */
[----:B------:R-:W1:Y:S02]  /*1cf70*/  LDL R23, [R1+0x1814] ;  /* 0x0018140001177983 */ /* 0x000e640000100800 */
[----:B-1----:R-:W-:-:S04]  /*1cf80*/  @P1 LOP3.LUT R23, R23, R22, RZ, 0x3c, !PT ;  /* 0x0000001617171212 */ /* 0x002fc800078e3cff */
[----:B------:R-:W-:-:S04]  /*1cf90*/  @P1 LOP3.LUT R22, R23, R22, RZ, 0x3c, !PT ;  /* 0x0000001617161212 */ /* 0x000fc800078e3cff */
[----:B------:R-:W-:Y:S01]  /*1cfa0*/  @P1 LOP3.LUT R23, R23, R22, RZ, 0x3c, !PT ;  /* 0x0000001617171212 */ /* 0x000fe200078e3cff */
[----:B--2---:R-:W-:Y:S04]  /*1cfb0*/  STL [R1+0x2754], R32 ;  /* 0x0027542001007387 */ /* 0x004fe80000100800 */
[----:B------:R4:W2:Y:S04]  /*1cfc0*/  @P1 LDG.E.U16 R28, desc[UR60][R22.64] ;  /* 0x0000003c161c1981 */ /* 0x0008a8000c1e1500 */
[----:B------:R-:W3:Y:S01]  /*1cfd0*/  LDL R23, [R1+0x1808] ;  /* 0x0018080001177983 */ /* 0x000ee20000100800 */
[----:B------:R-:W-:Y:S01]  /*1cfe0*/  PRMT R151, RZ, 0x7610, R151 ;  /* 0x00007610ff977816 */ /* 0x000fe20000000097 */
[----:B----4-:R-:W-:Y:S01]  /*1cff0*/  @P1 IMAD.MOV.U32 R22, RZ, RZ, R34 ;  /* 0x000000ffff161224 */ /* 0x010fe200078e0022 */
[----:B------:R-:W-:-:S04]  /*1d000*/  PRMT R8, RZ, 0x7610, R8 ;  /* 0x00007610ff087816 */ /* 0x000fc80000000008 */
[----:B---3--:R0:W3:Y:S04]  /*1d010*/  @P1 LDG.E.U16 R151, desc[UR60][R22.64] ;  /* 0x0000003c16971981 */ /* 0x0080e8000c1e1500 */
[----:B--2---:R-:W-:Y:S04]  /*1d020*/  STL [R1+0x2758], R28 ;  /* 0x0027581c01007387 */ /* 0x004fe80000100800 */
[----:B------:R-:W2:Y:S01]  /*1d030*/  LDL R34, [R1+0x17ec] ;  /* 0x0017ec0001227983 */ /* 0x000ea20000100800 */
[----:B0-----:R-:W-:Y:S02]  /*1d040*/  @P1 IMAD.MOV.U32 R22, RZ, RZ, R31 ;  /* 0x000000ffff161224 */ /* 0x001fe400078e001f */
[----:B------:R-:W-:-:S05]  /*1d050*/  @P1 IMAD.MOV.U32 R23, RZ, RZ, R9 ;  /* 0x000000ffff171224 */ /* 0x000fca00078e0009 */
[----:B------:R-:W4:Y:S04]  /*1d060*/  @P1 LDG.E.U16 R8, desc[UR60][R22.64] ;  /* 0x0000003c16081981 */ /* 0x000f28000c1e1500 */
[----:B---3--:R-:W-:Y:S04]  /*1d070*/  STL [R1+0x275c], R151 ;  /* 0x00275c9701007387 */ /* 0x008fe80000100800 */
[----:B------:R-:W3:Y:S04]  /*1d080*/  LDL R22, [R1+0x17f8] ;  /* 0x0017f80001167983 */ /* 0x000ee80000100800 */
[----:B------:R-:W3:Y:S01]  /*1d090*/  LDL R23, [R1+0x17fc] ;  /* 0x0017fc0001177983 */ /* 0x000ee20000100800 */
[----:B------:R-:W-:-:S02]  /*1d0a0*/  ISETP.GT.AND P0, PT, R12, 0x42, PT ;  /* 0x000000420c00780c */ /* 0x000fc40003f04270 */
[----:B------:R-:W-:Y:S01]  /*1d0b0*/  PRMT R143, RZ, 0x7610, R143 ;  /* 0x00007610ff8f7816 */ /* 0x000fe2000000008f */
[----:B------:R-:W2:Y:S04]  /*1d0c0*/  LDL R31, [R1+0x17e0] ;  /* 0x0017e000011f7983 */ /* 0x000ea80000100800 */
[----:B------:R-:W2:Y:S04]  /*1d0d0*/  LDL R9, [R1+0x17e4] ;  /* 0x0017e40001097983 */ /* 0x000ea80000100800 */
[----:B----4-:R-:W-:Y:S02]  /*1d0e0*/  STL [R1+0x2760], R8 ;  /* 0x0027600801007387 */ /* 0x010fe40000100800 */
        /* <DEDUP_REMOVED lines=12> */
[----:B------:R-:W4:Y:S01]  /*1d1b0*/  LDL R23, [R1+0x17e8] ;  /* 0x0017e80001177983 */ /* 0x000f220000100800 */
[----:B------:R-:W-:Y:S01]  /*1d1c0*/  PRMT R205, RZ, 0x7610, R205 ;  /* 0x00007610ffcd7816 */ /* 0x000fe200000000cd */
[----:B--2---:R-:W-:Y:S01]  /*1d1d0*/  @P0 IMAD.MOV.U32 R22, RZ, RZ, R34 ;  /* 0x000000ffff160224 */ /* 0x004fe200078e0022 */
[----:B------:R-:W-:-:S04]  /*1d1e0*/  PRMT R206, RZ, 0x7610, R206 ;  /* 0x00007610ffce7816 */ /* 0x000fc800000000ce */
[----:B----4-:R0:W2:Y:S04]  /*1d1f0*/  @P0 LDG.E.U16 R205, desc[UR60][R22.64] ;  /* 0x0000003c16cd0981 */ /* 0x0100a8000c1e1500 */
[----:B---3--:R-:W-:Y:S04]  /*1d200*/  STL [R1+0x2768], R204 ;  /* 0x002768cc01007387 */ /* 0x008fe80000100800 */
[----:B------:R-:W3:Y:S01]  /*1d210*/  LDL R34, [R1+0x17cc] ;  /* 0x0017cc0001227983 */ /* 0x000ee20000100800 */
[----:B0-----:R-:W-:Y:S02]  /*1d220*/  @P0 IMAD.MOV.U32 R22, RZ, RZ, R9 ;  /* 0x000000ffff160224 */ /* 0x001fe400078e0009 */
[----:B------:R-:W-:-:S05]  /*1d230*/  @P0 IMAD.MOV.U32 R23, RZ, RZ, R31 ;  /* 0x000000ffff170224 */ /* 0x000fca00078e001f */
[----:B------:R-:W4:Y:S04]  /*1d240*/  @P0 LDG.E.U16 R206, desc[UR60][R22.64] ;  /* 0x0000003c16ce0981 */ /* 0x000f28000c1e1500 */
[----:B--2---:R0:W-:Y:S04]  /*1d250*/  STL [R1+0x276c], R205 ;  /* 0x00276ccd01007387 */ /* 0x0041e80000100800 */
[----:B------:R-:W2:Y:S04]  /*1d260*/  LDL R22, [R1+0x17d8] ;  /* 0x0017d80001167983 */ /* 0x000ea80000100800 */
[----:B------:R-:W2:Y:S01]  /*1d270*/  LDL R23, [R1+0x17dc] ;  /* 0x0017dc0001177983 */ /* 0x000ea20000100800 */
[----:B------:R-:W-:-:S02]  /*1d280*/  ISETP.GT.AND P1, PT, R12, 0x43, PT ;  /* 0x000000430c00780c */ /* 0x000fc40003f24270 */
[----:B------:R-:W-:Y:S01]  /*1d290*/  PRMT R33, RZ, 0x7610, R33 ;  /* 0x00007610ff217816 */ /* 0x000fe20000000021 */
[----:B------:R-:W3:Y:S04]  /*1d2a0*/  LDL R31, [R1+0x17c0] ;  /* 0x0017c000011f7983 */ /* 0x000ee80000100800 */
[----:B------:R-:W3:Y:S04]  /*1d2b0*/  LDL R9, [R1+0x17c4] ;  /* 0x0017c40001097983 */ /* 0x000ee80000100800 */
[----:B0-----:R-:W3:Y:S04]  /*1d2c0*/  LDL R205, [R1+0x17c8] ;  /* 0x0017c80001cd7983 */ /* 0x001ee80000100800 */
[----:B----4-:R0:W-:Y:S04]  /*1d2d0*/  STL [R1+0x2770], R206 ;  /* 0x002770ce01007387 */ /* 0x0101e80000100800 */
[----:B0-----:R-:W4:Y:S01]  /*1d2e0*/  LDL R206, [R1+0x17d4] ;  /* 0x0017d40001ce7983 */ /* 0x001f220000100800 */
[----:B--2---:R-:W-:-:S04]  /*1d2f0*/  @P1 LOP3.LUT R23, R23, R22, RZ, 0x3c, !PT ;  /* 0x0000001617171212 */ /* 0x004fc800078e3cff */
[----:B------:R-:W-:-:S04]  /*1d300*/  @P1 LOP3.LUT R22, R23, R22, RZ, 0x3c, !PT ;  /* 0x0000001617161212 */ /* 0x000fc800078e3cff */
[----:B------:R-:W-:-:S05]  /*1d310*/  @P1 LOP3.LUT R23, R23, R22, RZ, 0x3c, !PT ;  /* 0x0000001617171212 */ /* 0x000fca00078e3cff */
[----:B------:R4:W2:Y:S04]  /*1d320*/  @P1 LDG.E.U16 R33, desc[UR60][R22.64] ;  /* 0x0000003c16211981 */ /* 0x0008a8000c1e1500 */
[----:B------:R-:W3:Y:S01]  /*1d330*/  LDL R23, [R1+0x17d0] ;  /* 0x0017d00001177983 */ /* 0x000ee20000100800 */
[----:B------:R-:W-:Y:S01]  /*1d340*/  PRMT R35, RZ, 0x7610, R35 ;  /* 0x00007610ff237816 */ /* 0x000fe20000000023 */
[----:B----4-:R-:W-:Y:S01]  /*1d350*/  @P1 IMAD.MOV.U32 R22, RZ, RZ, R206 ;  /* 0x000000ffff161224 */ /* 0x010fe200078e00ce */
[----:B------:R-:W-:Y:S02]  /*1d360*/  PRMT R63, RZ, 0x7610, R63 ;  /* 0x00007610ff3f7816 */ /* 0x000fe4000000003f */
[----:B------:R-:W-:Y:S02]  /*1d370*/  PRMT R62, RZ, 0x7610, R62 ;  /* 0x00007610ff3e7816 */ /* 0x000fe4000000003e */
[----:B---3--:R0:W3:Y:S02]  /*1d380*/  @P1 LDG.E.U16 R35, desc[UR60][R22.64] ;  /* 0x0000003c16231981 */ /* 0x0080e4000c1e1500 */
[----:B0-----:R-:W-:-:S02]  /*1d390*/  @P1 IMAD.MOV.U32 R22, RZ, RZ, R34 ;  /* 0x000000ffff161224 */ /* 0x001fc400078e0022 */
[----:B------:R-:W-:-:S05]  /*1d3a0*/  @P1 IMAD.MOV.U32 R23, RZ, RZ, R205 ;  /* 0x000000ffff171224 */ /* 0x000fca00078e00cd */
[----:B------:R0:W4:Y:S02]  /*1d3b0*/  @P1 LDG.E.U16 R63, desc[UR60][R22.64] ;  /* 0x0000003c163f1981 */ /* 0x000124000c1e1500 */
[----:B0-----:R-:W-:Y:S02]  /*1d3c0*/  @P1 IMAD.MOV.U32 R22, RZ, RZ, R9 ;  /* 0x000000ffff161224 */ /* 0x001fe400078e0009 */
[----:B------:R-:W-:-:S05]  /*1d3d0*/  @P1 IMAD.MOV.U32 R23, RZ, RZ, R31 ;  /* 0x000000ffff171224 */ /* 0x000fca00078e001f */
[----:B------:R-:W4:Y:S04]  /*1d3e0*/  @P1 LDG.E.U16 R62, desc[UR60][R22.64] ;  /* 0x0000003c163e1981 */ /* 0x000f28000c1e1500 */
[----:B--2---:R-:W-:Y:S04]  /*1d3f0*/  STL [R1+0x2774], R33 ;  /* 0x0027742101007387 */ /* 0x004fe80000100800 */
[----:B---3--:R-:W-:Y:S04]  /*1d400*/  STL [R1+0x2778], R35 ;  /* 0x0027782301007387 */ /* 0x008fe80000100800 */
[----:B------:R-:W2:Y:S04]  /*1d410*/  LDL R205, [R1+0x17b4] ;  /* 0x0017b40001cd7983 */ /* 0x000ea80000100800 */
[----:B----4-:R-:W-:Y:S04]  /*1d420*/  STL [R1+0x277c], R63 ;  /* 0x00277c3f01007387 */ /* 0x010fe80000100800 */
[----:B------:R-:W3:Y:S04]  /*1d430*/  LDL R22, [R1+0x17b8] ;  /* 0x0017b80001167983 */ /* 0x000ee80000100800 */
[----:B------:R-:W3:Y:S04]  /*1d440*/  LDL R23, [R1+0x17bc] ;  /* 0x0017bc0001177983 */ /* 0x000ee80000100800 */
[----:B------:R-:W4:Y:S04]  /*1d450*/  LDL R206, [R1+0x17a8] ;  /* 0x0017a80001ce7983 */ /* 0x000f280000100800 */
[----:B------:R-:W4:Y:S04]  /*1d460*/  LDL R34, [R1+0x17ac] ;  /* 0x0017ac0001227983 */ /* 0x000f280000100800 */
[----:B------:R-:W4:Y:S04]  /*1d470*/  LDL R31, [R1+0x17a0] ;  /* 0x0017a000011f7983 */ /* 0x000f280000100800 */
[----:B------:R-:W4:Y:S04]  /*1d480*/  LDL R9, [R1+0x17a4] ;  /* 0x0017a40001097983 */ /* 0x000f280000100800 */
[----:B------:R0:W-:Y:S04]  /*1d490*/  STL [R1+0x278c], R62 ;  /* 0x00278c3e01007387 */ /* 0x0001e80000100800 */
[----:B0-----:R-:W4:Y:S01]  /*1d4a0*/  LDL R62, [R1+0x17b0] ;  /* 0x0017b000013e7983 */ /* 0x001f220000100800 */
[----:B------:R-:W-:-:S02]  /*1d4b0*/  ISETP.GT.AND P0, PT, R12, 0x44, PT ;  /* 0x000000440c00780c */ /* 0x000fc40003f04270 */
[----:B------:R-:W-:Y:S02]  /*1d4c0*/  PRMT R50, RZ, 0x7610, R50 ;  /* 0x00007610ff327816 */ /* 0x000fe40000000032 */
[----:B------:R-:W-:-:S09]  /*1d4d0*/  PRMT R49, RZ, 0x7610, R49 ;  /* 0x00007610ff317816 */ /* 0x000fd20000000031 */
[----:B---3--:R-:W-:-:S04]  /*1d4e0*/  @P0 LOP3.LUT R23, R23, R22, RZ, 0x3c, !PT ;  /* 0x0000001617170212 */ /* 0x008fc800078e3cff */
[----:B------:R-:W-:-:S04]  /*1d4f0*/  @P0 LOP3.LUT R22, R23, R22, RZ, 0x3c, !PT ;  /* 0x0000001617160212 */ /* 0x000fc800078e3cff */
[----:B------:R-:W-:-:S05]  /*1d500*/  @P0 LOP3.LUT R23, R23, R22, RZ, 0x3c, !PT ;  /* 0x0000001617170212 */ /* 0x000fca00078e3cff */
[----:B------:R2:W3:Y:S02]  /*1d510*/  @P0 LDG.E.U16 R50, desc[UR60][R22.64] ;  /* 0x0000003c16320981 */ /* 0x0004e4000c1e1500 */
[----:B--2---:R-:W-:Y:S02]  /*1d520*/  @P0 IMAD.MOV.U32 R22, RZ, RZ, R205 ;  /* 0x000000ffff160224 */ /* 0x004fe400078e00cd */
[----:B----4-:R-:W-:-:S05]  /*1d530*/  @P0 IMAD.MOV.U32 R23, RZ, RZ, R62 ;  /* 0x000000ffff170224 */ /* 0x010fca00078e003e */
[----:B------:R0:W2:Y:S01]  /*1d540*/  @P0 LDG.E.U16 R49, desc[UR60][R22.64] ;  /* 0x0000003c16310981 */ /* 0x0000a2000c1e1500 */
[----:B------:R-:W-:Y:S01]  /*1d550*/  PRMT R48, RZ, 0x7610, R48 ;  /* 0x00007610ff307816 */ /* 0x000fe20000000030 */
[----:B0-----:R-:W-:Y:S02]  /*1d560*/  @P0 IMAD.MOV.U32 R22, RZ, RZ, R34 ;  /* 0x000000ffff160224 */ /* 0x001fe400078e0022 */
[----:B------:R-:W-:-:S05]  /*1d570*/  @P0 IMAD.MOV.U32 R23, RZ, RZ, R206 ;  /* 0x000000ffff170224 */ /* 0x000fca00078e00ce */
[----:B------:R0:W4:Y:S04]  /*1d580*/  @P0 LDG.E.U16 R48, desc[UR60][R22.64] ;  /* 0x0000003c16300981 */ /* 0x000128000c1e1500 */
[----:B---3--:R1:W-:Y:S04]  /*1d590*/  STL [R1+0x2790], R50 ;  /* 0x0027903201007387 */ /* 0x0083e80000100800 */
[----:B------:R-:W3:Y:S04]  /*1d5a0*/  LDL R205, [R1+0x1798] ;  /* 0x0017980001cd7983 */ /* 0x000ee80000100800 */
[----:B------:R-:W3:Y:S04]  /*1d5b0*/  LDL R62, [R1+0x179c] ;  /* 0x00179c00013e7983 */ /* 0x000ee80000100800 */
[----:B--2---:R2:W-:Y:S04]  /*1d5c0*/  STL [R1+0x2794], R49 ;  /* 0x0027943101007387 */ /* 0x0045e80000100800 */
[----:B-1----:R-:W3:Y:S04]  /*1d5d0*/  LDL R50, [R1+0x1790] ;  /* 0x0017900001327983 */ /* 0x002ee80000100800 */
[----:B--2---:R-:W2:Y:S01]  /*1d5e0*/  LDL R49, [R1+0x1794] ;  /* 0x0017940001317983 */ /* 0x004ea20000100800 */
[----:B------:R-:W-:-:S02]  /*1d5f0*/  ISETP.GT.AND P1, PT, R12, 0x45, PT ;  /* 0x000000450c00780c */ /* 0x000fc40003f24270 */
[----:B------:R-:W-:Y:S01]  /*1d600*/  PRMT R14, RZ, 0x7610, R14 ;  /* 0x00007610ff0e7816 */ /* 0x000fe2000000000e */
[----:B0-----:R-:W-:Y:S02]  /*1d610*/  @P0 IMAD.MOV.U32 R22, RZ, RZ, R9 ;  /* 0x000000ffff160224 */ /* 0x001fe400078e0009 */
[----:B------:R-:W-:Y:S01]  /*1d620*/  @P0 IMAD.MOV.U32 R23, RZ, RZ, R31 ;  /* 0x000000ffff170224 */ /* 0x000fe200078e001f */
[----:B----4-:R0:W-:Y:S04]  /*1d630*/  STL [R1+0x2798], R48 ;  /* 0x0027983001007387 */ /* 0x0101e80000100800 */
[----:B------:R-:W4:Y:S01]  /*1d640*/  LDL R34, [R1+0x178c] ;  /* 0x00178c0001227983 */ /* 0x000f220000100800 */
[----:B------:R-:W-:-:S03]  /*1d650*/  PRMT R80, RZ, 0x7610, R80 ;  /* 0x00007610ff507816 */ /* 0x000fc60000000050 */
[----:B------:R3:W4:Y:S01]  /*1d660*/  @P0 LDG.E.U16 R14, desc[UR60][R22.64] ;  /* 0x0000003c160e0981 */ /* 0x000722000c1e1500 */
[----:B------:R-:W-:Y:S02]  /*1d670*/  PRMT R81, RZ, 0x7610, R81 ;  /* 0x00007610ff517816 */ /* 0x000fe40000000051 */
[----:B------:R-:W-:Y:S01]  /*1d680*/  PRMT R82, RZ, 0x7610, R82 ;  /* 0x00007610ff527816 */ /* 0x000fe20000000052 */
[----:B------:R-:W4:Y:S04]  /*1d690*/  LDL R31, [R1+0x1780] ;  /* 0x00178000011f7983 */ /* 0x000f280000100800 */
[----:B------:R-:W4:Y:S04]  /*1d6a0*/  LDL R9, [R1+0x1784] ;  /* 0x0017840001097983 */ /* 0x000f280000100800 */
[----:B0-----:R-:W4:Y:S01]  /*1d6b0*/  LDL R48, [R1+0x1788] ;  /* 0x0017880001307983 */ /* 0x001f220000100800 */
[----:B---3--:R-:W-:-:S02]  /*1d6c0*/  @P1 IMAD.MOV.U32 R23, RZ, RZ, R205 ;  /* 0x000000ffff171224 */ /* 0x008fc400078e00cd */
[----:B------:R-:W-:-:S05]  /*1d6d0*/  @P1 IMAD.MOV.U32 R22, RZ, RZ, R62 ;  /* 0x000000ffff161224 */ /* 0x000fca00078e003e */
[----:B------:R0:W3:Y:S02]  /*1d6e0*/  @P1 LDG.E.U16 R80, desc[UR60][R22.64] ;  /* 0x0000003c16501981 */ /* 0x0000e4000c1e1500 */
[----:B0-----:R-:W-:Y:S02]  /*1d6f0*/  @P1 IMAD.MOV.U32 R23, RZ, RZ, R50 ;  /* 0x000000ffff171224 */ /* 0x001fe400078e0032 */
[----:B--2---:R-:W-:-:S05]  /*1d700*/  @P1 IMAD.MOV.U32 R22, RZ, RZ, R49 ;  /* 0x000000ffff161224 */ /* 0x004fca00078e0031 */
[----:B------:R4:W2:Y:S02]  /*1d710*/  @P1 LDG.E.U16 R81, desc[UR60][R22.64] ;  /* 0x0000003c16511981 */ /* 0x0008a4000c1e1500 */
[----:B----4-:R-:W-:Y:S02]  /*1d720*/  @P1 IMAD.MOV.U32 R22, RZ, RZ, R34 ;  /* 0x000000ffff161224 */ /* 0x010fe400078e0022 */
[----:B------:R-:W-:Y:S01]  /*1d730*/  @P1 IMAD.MOV.U32 R23, RZ, RZ, R48 ;  /* 0x000000ffff171224 */ /* 0x000fe200078e0030 */
[----:B------:R0:W-:Y:S04]  /*1d740*/  STL [R1+0x279c], R14 ;  /* 0x00279c0e01007387 */ /* 0x0001e80000100800 */
[----:B------:R1:W4:Y:S04]  /*1d750*/  @P1 LDG.E.U16 R82, desc[UR60][R22.64] ;  /* 0x0000003c16521981 */ /* 0x000328000c1e1500 */
[----:B---3--:R-:W-:Y:S04]  /*1d760*/  STL [R1+0x27a0], R80 ;  /* 0x0027a05001007387 */ /* 0x008fe80000100800 */
[----:B------:R-:W3:Y:S04]  /*1d770*/  LDL R62, [R1+0x1778] ;  /* 0x00177800013e7983 */ /* 0x000ee80000100800 */
[----:B------:R-:W3:Y:S04]  /*1d780*/  LDL R50, [R1+0x177c] ;  /* 0x00177c0001327983 */ /* 0x000ee80000100800 */
[----:B--2---:R2:W-:Y:S04]  /*1d790*/  STL [R1+0x27a4], R81 ;  /* 0x0027a45101007387 */ /* 0x0045e80000100800 */
[----:B------:R-:W2:Y:S04]  /*1d7a0*/  LDL R49, [R1+0x1770] ;  /* 0x0017700001317983 */ /* 0x000ea80000100800 */
[----:B------:R-:W2:Y:S01]  /*1d7b0*/  LDL R48, [R1+0x1774] ;  /* 0x0017740001307983 */ /* 0x000ea20000100800 */
[----:B------:R-:W-:-:S02]  /*1d7c0*/  ISETP.GT.AND P0, PT, R12, 0x46, PT ;  /* 0x000000460c00780c */ /* 0x000fc40003f04270 */
[----:B------:R-:W-:Y:S01]  /*1d7d0*/  PRMT R83, RZ, 0x7610, R83 ;  /* 0x00007610ff537816 */ /* 0x000fe20000000053 */
[----:B-1----:R-:W-:Y:S02]  /*1d7e0*/  @P1 IMAD.MOV.U32 R22, RZ, RZ, R9 ;  /* 0x000000ffff161224 */ /* 0x002fe400078e0009 */
[----:B------:R-:W-:Y:S01]  /*1d7f0*/  @P1 IMAD.MOV.U32 R23, RZ, RZ, R31 ;  /* 0x000000ffff171224 */ /* 0x000fe200078e001f */
[----:B------:R-:W-:-:S04]  /*1d800*/  PRMT R195, RZ, 0x7610, R195 ;  /* 0x00007610ffc37816 */ /* 0x000fc800000000c3 */
[----:B------:R3:W2:Y:S04]  /*1d810*/  @P1 LDG.E.U16 R83, desc[UR60][R22.64] ;  /* 0x0000003c16531981 */ /* 0x0006a8000c1e1500 */
[----:B----4-:R1:W-:Y:S04]  /*1d820*/  STL [R1+0x27a8], R82 ;  /* 0x0027a85201007387 */ /* 0x0103e80000100800 */
[----:B------:R-:W4:Y:S04]  /*1d830*/  LDL R34, [R1+0x1768] ;  /* 0x0017680001227983 */ /* 0x000f280000100800 */
[----:B0-----:R-:W4:Y:S04]  /*1d840*/  LDL R14, [R1+0x176c] ;  /* 0x00176c00010e7983 */ /* 0x001f280000100800 */
[----:B------:R-:W4:Y:S04]  /*1d850*/  LDL R31, [R1+0x1760] ;  /* 0x00176000011f7983 */ /* 0x000f280000100800 */
[----:B------:R-:W4:Y:S01]  /*1d860*/  LDL R9, [R1+0x1764] ;  /* 0x0017640001097983 */ /* 0x000f220000100800 */
[----:B------:R-:W-:Y:S01]  /*1d870*/  PRMT R194, RZ, 0x7610, R194 ;  /* 0x00007610ffc27816 */ /* 0x000fe200000000c2 */
[----:B---3--:R-:W-:-:S02]  /*1d880*/  @P0 IMAD.MOV.U32 R23, RZ, RZ, R62 ;  /* 0x000000ffff170224 */ /* 0x008fc400078e003e */
[----:B------:R-:W-:-:S05]  /*1d890*/  @P0 IMAD.MOV.U32 R22, RZ, RZ, R50 ;  /* 0x000000ffff160224 */ /* 0x000fca00078e0032 */
[----:B------:R2:W3:Y:S02]  /*1d8a0*/  @P0 LDG.E.U16 R195, desc[UR60][R22.64] ;  /* 0x0000003c16c30981 */ /* 0x0004e4000c1e1500 */
[----:B--2---:R-:W-:Y:S02]  /*1d8b0*/  @P0 IMAD.MOV.U32 R23, RZ, RZ, R49 ;  /* 0x000000ffff170224 */ /* 0x004fe400078e0031 */
[----:B------:R-:W-:-:S05]  /*1d8c0*/  @P0 IMAD.MOV.U32 R22, RZ, RZ, R48 ;  /* 0x000000ffff160224 */ /* 0x000fca00078e0030 */
[----:B------:R4:W2:Y:S01]  /*1d8d0*/  @P0 LDG.E.U16 R194, desc[UR60][R22.64] ;  /* 0x0000003c16c20981 */ /* 0x0008a2000c1e1500 */
[----:B------:R-:W-:Y:S02]  /*1d8e0*/  PRMT R193, RZ, 0x7610, R193 ;  /* 0x00007610ffc17816 */ /* 0x000fe400000000c1 */
[----:B------:R-:W-:Y:S01]  /*1d8f0*/  PRMT R192, RZ, 0x7610, R192 ;  /* 0x00007610ffc07816 */ /* 0x000fe200000000c0 */
[----:B----4-:R-:W-:Y:S02]  /*1d900*/  @P0 IMAD.MOV.U32 R23, RZ, RZ, R34 ;  /* 0x000000ffff170224 */ /* 0x010fe400078e0022 */
[----:B------:R-:W-:Y:S01]  /*1d910*/  @P0 IMAD.MOV.U32 R22, RZ, RZ, R14 ;  /* 0x000000ffff160224 */ /* 0x000fe200078e000e */
[----:B------:R0:W-:Y:S04]  /*1d920*/  STL [R1+0x27ac], R83 ;  /* 0x0027ac5301007387 */ /* 0x0001e80000100800 */
[----:B------:R4:W2:Y:S02]  /*1d930*/  @P0 LDG.E.U16 R193, desc[UR60][R22.64] ;  /* 0x0000003c16c10981 */ /* 0x0008a4000c1e1500 */
[----:B----4-:R-:W-:-:S02]  /*1d940*/  @P0 IMAD.MOV.U32 R22, RZ, RZ, R9 ;  /* 0x000000ffff160224 */ /* 0x010fc400078e0009 */
[----:B------:R-:W-:-:S05]  /*1d950*/  @P0 IMAD.MOV.U32 R23, RZ, RZ, R31 ;  /* 0x000000ffff170224 */ /* 0x000fca00078e001f */
[----:B------:R-:W4:Y:S04]  /*1d960*/  @P0 LDG.E.U16 R192, desc[UR60][R22.64] ;  /* 0x0000003c16c00981 */ /* 0x000f28000c1e1500 */
[----:B---3--:R-:W-:Y:S04]  /*1d970*/  STL [R1+0x27b0], R195 ;  /* 0x0027b0c301007387 */ /* 0x008fe80000100800 */
[----:B------:R-:W3:Y:S04]  /*1d980*/  LDL R49, [R1+0x1758] ;  /* 0x0017580001317983 */ /* 0x000ee80000100800 */
[----:B------:R-:W3:Y:S04]  /*1d990*/  LDL R48, [R1+0x175c] ;  /* 0x00175c0001307983 */ /* 0x000ee80000100800 */
[----:B--2---:R-:W-:Y:S04]  /*1d9a0*/  STL [R1+0x27b4], R194 ;  /* 0x0027b4c201007387 */ /* 0x004fe80000100800 */
[----:B------:R-:W2:Y:S04]  /*1d9b0*/  LDL R34, [R1+0x1750] ;  /* 0x0017500001227983 */ /* 0x000ea80000100800 */
[----:B------:R-:W2:Y:S01]  /*1d9c0*/  LDL R14, [R1+0x1754] ;  /* 0x00175400010e7983 */ /* 0x000ea20000100800 */
[----:B------:R-:W-:-:S02]  /*1d9d0*/  ISETP.GT.AND P1, PT, R12, 0x47, PT ;  /* 0x000000470c00780c */ /* 0x000fc40003f24270 */
[----:B------:R-:W-:Y:S01]  /*1d9e0*/  PRMT R131, RZ, 0x7610, R131 ;  /* 0x00007610ff837816 */ /* 0x000fe20000000083 */
[----:B------:R-:W-:Y:S04]  /*1d9f0*/  STL [R1+0x27b8], R193 ;  /* 0x0027b8c101007387 */ /* 0x000fe80000100800 */
[----:B------:R-:W2:Y:S04]  /*1da00*/  LDL R31, [R1+0x1748] ;  /* 0x00174800011f7983 */ /* 0x000ea80000100800 */
[----:B------:R-:W2:Y:S01]  /*1da10*/  LDL R9, [R1+0x174c] ;  /* 0x00174c0001097983 */ /* 0x000ea20000100800 */
[----:B------:R-:W-:-:S03]  /*1da20*/  PRMT R130, RZ, 0x7610, R130 ;  /* 0x00007610ff827816 */ /* 0x000fc60000000082 */
[----:B----4-:R-:W-:Y:S01]  /*1da30*/  STL [R1+0x27bc], R192 ;  /* 0x0027bcc001007387 */ /* 0x010fe20000100800 */
[----:B------:R-:W-:Y:S02]  /*1da40*/  PRMT R129, RZ, 0x7610, R129 ;  /* 0x00007610ff817816 */ /* 0x000fe40000000081 */
[----:B------:R-:W-:Y:S01]  /*1da50*/  PRMT R128, RZ, 0x7610, R128 ;  /* 0x00007610ff807816 */ /* 0x000fe20000000080 */
[----:B------:R-:W4:Y:S01]  /*1da60*/  LDL R50, [R1+0x173c] ;  /* 0x00173c0001327983 */ /* 0x000f220000100800 */
[----:B---3--:R-:W-:Y:S02]  /*1da70*/  @P1 IMAD.MOV.U32 R23, RZ, RZ, R49 ;  /* 0x000000ffff171224 */ /* 0x008fe400078e0031 */
[----:B------:R-:W-:Y:S01]  /*1da80*/  @P1 IMAD.MOV.U32 R22, RZ, RZ, R48 ;  /* 0x000000ffff161224 */ /* 0x000fe200078e0030 */
[----:B------:R-:W3:Y:S04]  /*1da90*/  LDL R49, [R1+0x1740] ;  /* 0x0017400001317983 */ /* 0x000ee80000100800 */
[----:B------:R-:W4:Y:S04]  /*1daa0*/  LDL R48, [R1+0x1744] ;  /* 0x0017440001307983 */ /* 0x000f280000100800 */
[----:B------:R2:W4:Y:S02]  /*1dab0*/  @P1 LDG.E.U16 R131, desc[UR60][R22.64] ;  /* 0x0000003c16831981 */ /* 0x000524000c1e1500 */
[----:B--2---:R-:W-:-:S02]  /*1dac0*/  @P1 IMAD.MOV.U32 R23, RZ, RZ, R34 ;  /* 0x000000ffff171224 */ /* 0x004fc400078e0022 */
[----:B------:R-:W-:-:S05]  /*1dad0*/  @P1 IMAD.MOV.U32 R22, RZ, RZ, R14 ;  /* 0x000000ffff161224 */ /* 0x000fca00078e000e */
[----:B------:R2:W4:Y:S02]  /*1dae0*/  @P1 LDG.E.U16 R130, desc[UR60][R22.64] ;  /* 0x0000003c16821981 */ /* 0x000524000c1e1500 */
[----:B--2---:R-:W-:Y:S02]  /*1daf0*/  @P1 IMAD.MOV.U32 R23, RZ, RZ, R31 ;  /* 0x000000ffff171224 */ /* 0x004fe400078e001f */
[----:B------:R-:W-:-:S05]  /*1db00*/  @P1 IMAD.MOV.U32 R22, RZ, RZ, R9 ;  /* 0x000000ffff161224 */ /* 0x000fca00078e0009 */
[----:B------:R3:W2:Y:S02]  /*1db10*/  @P1 LDG.E.U16 R129, desc[UR60][R22.64] ;  /* 0x0000003c16811981 */ /* 0x0006a4000c1e1500 */
[----:B---3--:R-:W-:Y:S02]  /*1db20*/  @P1 IMAD.MOV.U32 R23, RZ, RZ, R49 ;  /* 0x000000ffff171224 */ /* 0x008fe400078e0031 */
[----:B----4-:R-:W-:Y:S01]  /*1db30*/  @P1 IMAD.MOV.U32 R22, RZ, RZ, R48 ;  /* 0x000000ffff161224 */ /* 0x010fe200078e0030 */
[----:B------:R-:W-:Y:S04]  /*1db40*/  STL [R1+0x27c0], R131 ;  /* 0x0027c08301007387 */ /* 0x000fe80000100800 */
[----:B------:R-:W3:Y:S04]  /*1db50*/  LDL R62, [R1+0x1738] ;  /* 0x00173800013e7983 */ /* 0x000ee80000100800 */
[----:B------:R-:W4:Y:S04]  /*1db60*/  LDL R34, [R1+0x1730] ;  /* 0x0017300001227983 */ /* 0x000f280000100800 */
[----:B------:R-:W4:Y:S04]  /*1db70*/  LDL R14, [R1+0x1734] ;  /* 0x00173400010e7983 */ /* 0x000f280000100800 */
[----:B------:R1:W4:Y:S04]  /*1db80*/  @P1 LDG.E.U16 R128, desc[UR60][R22.64] ;  /* 0x0000003c16801981 */ /* 0x000328000c1e1500 */
[----:B------:R-:W-:Y:S04]  /*1db90*/  STL [R1+0x27c4], R130 ;  /* 0x0027c48201007387 */ /* 0x000fe80000100800 */
[----:B------:R-:W4:Y:S04]  /*1dba0*/  LDL R31, [R1+0x1728] ;  /* 0x00172800011f7983 */ /* 0x000f280000100800 */
[----:B------:R-:W4:Y:S01]  /*1dbb0*/  LDL R9, [R1+0x172c] ;  /* 0x00172c0001097983 */ /* 0x000f220000100800 */
[----:B------:R-:W-:-:S02]  /*1dbc0*/  ISETP.GT.AND P0, PT, R12, 0x48, PT ;  /* 0x000000480c00780c */ /* 0x000fc40003f04270 */
[----:B------:R-:W-:Y:S02]  /*1dbd0*/  PRMT R204, RZ, 0x7610, R204 ;  /* 0x00007610ffcc7816 */ /* 0x000fe400000000cc */
[----:B------:R-:W-:Y:S01]  /*1dbe0*/  PRMT R199, RZ, 0x7610, R199 ;  /* 0x00007610ffc77816 */ /* 0x000fe200000000c7 */
[----:B--2---:R-:W-:Y:S04]  /*1dbf0*/  STL [R1+0x27c8], R129 ;  /* 0x0027c88101007387 */ /* 0x004fe80000100800 */
[----:B------:R-:W2:Y:S04]  /*1dc00*/  LDL R49, [R1+0x1720] ;  /* 0x0017200001317983 */ /* 0x000ea80000100800 */
[----:B------:R-:W2:Y:S01]  /*1dc10*/  LDL R48, [R1+0x1724] ;  /* 0x0017240001307983 */ /* 0x000ea20000100800 */
[----:B-1----:R-:W-:Y:S01]  /*1dc20*/  @P0 IMAD.MOV.U32 R22, RZ, RZ, R50 ;  /* 0x000000ffff160224 */ /* 0x002fe200078e0032 */
[----:B------:R-:W-:Y:S01]  /*1dc30*/  PRMT R198, RZ, 0x7610, R198 ;  /* 0x00007610ffc67816 */ /* 0x000fe200000000c6 */
[----:B---3--:R-:W-:Y:S01]  /*1dc40*/  @P0 IMAD.MOV.U32 R23, RZ, RZ, R62 ;  /* 0x000000ffff170224 */ /* 0x008fe200078e003e */
[----:B----4-:R-:W-:Y:S04]  /*1dc50*/  STL [R1+0x27cc], R128 ;  /* 0x0027cc8001007387 */ /* 0x010fe80000100800 */
[----:B------:R-:W3:Y:S04]  /*1dc60*/  LDL R81, [R1+0x1718] ;  /* 0x0017180001517983 */ /* 0x000ee80000100800 */
[----:B------:R-:W4:Y:S04]  /*1dc70*/  LDL R50, [R1+0x171c] ;  /* 0x00171c0001327983 */ /* 0x000f280000100800 */
[----:B------:R1:W4:Y:S02]  /*1dc80*/  @P0 LDG.E.U16 R204, desc[UR60][R22.64] ;  /* 0x0000003c16cc0981 */ /* 0x000324000c1e1500 */
[----:B-1----:R-:W-:-:S02]  /*1dc90*/  @P0 IMAD.MOV.U32 R22, RZ, RZ, R14 ;  /* 0x000000ffff160224 */ /* 0x002fc400078e000e */
[----:B------:R-:W-:-:S05]  /*1dca0*/  @P0 IMAD.MOV.U32 R23, RZ, RZ, R34 ;  /* 0x000000ffff170224 */ /* 0x000fca00078e0022 */
[----:B------:R1:W4:Y:S02]  /*1dcb0*/  @P0 LDG.E.U16 R199, desc[UR60][R22.64] ;  /* 0x0000003c16c70981 */ /* 0x000324000c1e1500 */
[----:B-1----:R-:W-:Y:S02]  /*1dcc0*/  @P0 IMAD.MOV.U32 R22, RZ, RZ, R9 ;  /* 0x000000ffff160224 */ /* 0x002fe400078e0009 */
[----:B------:R-:W-:-:S05]  /*1dcd0*/  @P0 IMAD.MOV.U32 R23, RZ, RZ, R31 ;  /* 0x000000ffff170224 */ /* 0x000fca00078e001f */
[----:B------:R2:W4:Y:S01]  /*1dce0*/  @P0 LDG.E.U16 R198, desc[UR60][R22.64] ;  /* 0x0000003c16c60981 */ /* 0x000522000c1e1500 */
[----:B------:R-:W-:Y:S02]  /*1dcf0*/  ISETP.GT.AND P1, PT, R12, 0x49, PT ;  /* 0x000000490c00780c */ /* 0x000fe40003f24270 */
[----:B------:R-:W-:Y:S02]  /*1dd00*/  PRMT R197, RZ, 0x7610, R197 ;  /* 0x00007610ffc57816 */ /* 0x000fe400000000c5 */
[----:B------:R-:W-:Y:S01]  /*1dd10*/  PRMT R203, RZ, 0x7610, R203 ;  /* 0x00007610ffcb7816 */ /* 0x000fe200000000cb */
        /* <DEDUP_REMOVED lines=8> */
[----:B------:R3:W4:Y:S04]  /*1dda0*/  @P1 LDG.E.U16 R203, desc[UR60][R22.64] ;  /* 0x0000003c16cb1981 */ /* 0x000728000c1e1500 */
[----:B------:R-:W-:Y:S04]  /*1ddb0*/  STL [R1+0x27d4], R199 ;  /* 0x0027d4c701007387 */ /* 0x000fe80000100800 */
[----:B------:R-:W4:Y:S04]  /*1ddc0*/  LDL R80, [R1+0x1708] ;  /* 0x0017080001507983 */ /* 0x000f280000100800 */
[----:B------:R-:W4:Y:S04]  /*1ddd0*/  LDL R9, [R1+0x170c] ;  /* 0x00170c0001097983 */ /* 0x000f280000100800 */
[----:B------:R-:W4:Y:S04]  /*1dde0*/  LDL R31, [R1+0x1704] ;  /* 0x00170400011f7983 */ /* 0x000f280000100800 */
[----:B------:R-:W-:Y:S04]  /*1ddf0*/  STL [R1+0x27d8], R198 ;  /* 0x0027d8c601007387 */ /* 0x000fe80000100800 */
[----:B------:R-:W4:Y:S04]  /*1de00*/  LDL R48, [R1+0x1700] ;  /* 0x0017000001307983 */ /* 0x000f280000100800 */
[----:B------:R-:W4:Y:S04]  /*1de10*/  LDL R62, [R1+0x16f8] ;  /* 0x0016f800013e7983 */ /* 0x000f280000100800 */
[----:B------:R-:W4:Y:S01]  /*1de20*/  LDL R49, [R1+0x16fc] ;  /* 0x0016fc0001317983 */ /* 0x000f220000100800 */
[----:B------:R-:W-:-:S02]  /*1de30*/  PRMT R202, RZ, 0x7610, R202 ;  /* 0x00007610ffca7816 */ /* 0x000fc400000000ca */
[----:B------:R-:W-:Y:S01]  /*1de40*/  PRMT R201, RZ, 0x7610, R201 ;  /* 0x00007610ffc97816 */ /* 0x000fe200000000c9 */
[----:B--2---:R-:W-:Y:S04]  /*1de50*/  STL [R1+0x27dc], R197 ;  /* 0x0027dcc501007387 */ /* 0x004fe80000100800 */
[----:B------:R-:W2:Y:S04]  /*1de60*/  LDL R81, [R1+0x16f0] ;  /* 0x0016f00001517983 */ /* 0x000ea80000100800 */
[----:B------:R-:W2:Y:S01]  /*1de70*/  LDL R50, [R1+0x16f4] ;  /* 0x0016f40001327983 */ /* 0x000ea20000100800 */
[----:B---3--:R-:W-:-:S02]  /*1de80*/  @P1 IMAD.MOV.U32 R23, RZ, RZ, R34 ;  /* 0x000000ffff171224 */ /* 0x008fc400078e0022 */
[----:B----4-:R-:W-:Y:S01]  /*1de90*/  @P1 IMAD.MOV.U32 R22, RZ, RZ, R14 ;  /* 0x000000ffff161224 */ /* 0x010fe200078e000e */
[----:B------:R-:W-:Y:S04]  /*1dea0*/  STL [R1+0x27e0], R203 ;  /* 0x0027e0cb01007387 */ /* 0x000fe80000100800 */
[----:B------:R-:W3:Y:S04]  /*1deb0*/  LDL R34, [R1+0x16e8] ;  /* 0x0016e80001227983 */ /* 0x000ee80000100800 */
[----:B------:R-:W4:Y:S04]  /*1dec0*/  LDL R14, [R1+0x16ec] ;  /* 0x0016ec00010e7983 */ /* 0x000f280000100800 */
[----:B------:R1:W4:Y:S01]  /*1ded0*/  @P1 LDG.E.U16 R202, desc[UR60][R22.64] ;  /* 0x0000003c16ca1981 */ /* 0x000322000c1e1500 */
[----:B------:R-:W-:-:S02]  /*1dee0*/  ISETP.GT.AND P0, PT, R12, 0x4a, PT ;  /* 0x0000004a0c00780c */ /* 0x000fc40003f04270 */
[----:B------:R-:W-:Y:S02]  /*1def0*/  PRMT R200, RZ, 0x7610, R200 ;  /* 0x00007610ffc87816 */ /* 0x000fe400000000c8 */
[----:B------:R-:W-:Y:S02]  /*1df00*/  PRMT R207, RZ, 0x7610, R207 ;  /* 0x00007610ffcf7816 */ /* 0x000fe400000000cf */
[----:B------:R-:W-:Y:S02]  /*1df10*/  PRMT R210, RZ, 0x7610, R210 ;  /* 0x00007610ffd27816 */ /* 0x000fe400000000d2 */
[----:B------:R-:W-:Y:S02]  /*1df20*/  PRMT R209, RZ, 0x7610, R209 ;  /* 0x00007610ffd17816 */ /* 0x000fe400000000d1 */
[----:B------:R-:W-:Y:S02]  /*1df30*/  PRMT R208, RZ, 0x7610, R208 ;  /* 0x00007610ffd07816 */ /* 0x000fe400000000d0 */
[----:B------:R-:W-:-:S02]  /*1df40*/  PRMT R61, RZ, 0x7610, R61 ;  /* 0x00007610ff3d7816 */ /* 0x000fc4000000003d */
[----:B------:R-:W-:Y:S02]  /*1df50*/  PRMT R156, RZ, 0x7610, R156 ;  /* 0x00007610ff9c7816 */ /* 0x000fe4000000009c */
[----:B------:R-:W-:Y:S01]  /*1df60*/  PRMT R59, RZ, 0x7610, R59 ;  /* 0x00007610ff3b7816 */ /* 0x000fe2000000003b */
[----:B-1----:R-:W-:Y:S02]  /*1df70*/  @P1 IMAD.MOV.U32 R23, RZ, RZ, R80 ;  /* 0x000000ffff171224 */ /* 0x002fe400078e0050 */
[----:B------:R-:W-:Y:S01]  /*1df80*/  @P1 IMAD.MOV.U32 R22, RZ, RZ, R9 ;  /* 0x000000ffff161224 */ /* 0x000fe200078e0009 */
[----:B------:R-:W4:Y:S04]  /*1df90*/  LDL R80, [R1+0x16e0] ;  /* 0x0016e00001507983 */ /* 0x000f280000100800 */
[----:B------:R-:W4:Y:S04]  /*1dfa0*/  LDL R9, [R1+0x16e4] ;  /* 0x0016e40001097983 */ /* 0x000f280000100800 */
[----:B------:R1:W4:Y:S01]  /*1dfb0*/  @P1 LDG.E.U16 R201, desc[UR60][R22.64] ;  /* 0x0000003c16c91981 */ /* 0x000322000c1e1500 */
[----:B------:R-:W-:-:S02]  /*1dfc0*/  PRMT R58, RZ, 0x7610, R58 ;  /* 0x00007610ff3a7816 */ /* 0x000fc4000000003a */
[----:B------:R-:W-:Y:S02]  /*1dfd0*/  PRMT R15, RZ, 0x7610, R15 ;  /* 0x00007610ff0f7816 */ /* 0x000fe4000000000f */
[----:B------:R-:W-:Y:S02]  /*1dfe0*/  PRMT R16, RZ, 0x7610, R16 ;  /* 0x00007610ff107816 */ /* 0x000fe40000000010 */
[----:B------:R-:W-:Y:S02]  /*1dff0*/  PRMT R17, RZ, 0x7610, R17 ;  /* 0x00007610ff117816 */ /* 0x000fe40000000011 */
[----:B------:R-:W-:Y:S02]  /*1e000*/  PRMT R18, RZ, 0x7610, R18 ;  /* 0x00007610ff127816 */ /* 0x000fe40000000012 */
[----:B------:R-:W-:Y:S02]  /*1e010*/  PRMT R88, RZ, 0x7610, R88 ;  /* 0x00007610ff587816 */ /* 0x000fe40000000058 */
[----:B------:R-:W-:-:S02]  /*1e020*/  PRMT R89, RZ, 0x7610, R89 ;  /* 0x00007610ff597816 */ /* 0x000fc40000000059 */
[----:B------:R-:W-:Y:S02]  /*1e030*/  PRMT R90, RZ, 0x7610, R90 ;  /* 0x00007610ff5a7816 */ /* 0x000fe4000000005a */
[----:B------:R-:W-:Y:S02]  /*1e040*/  PRMT R91, RZ, 0x7610, R91 ;  /* 0x00007610ff5b7816 */ /* 0x000fe4000000005b */
[----:B------:R-:W-:Y:S02]  /*1e050*/  PRMT R191, RZ, 0x7610, R191 ;  /* 0x00007610ffbf7816 */ /* 0x000fe400000000bf */
[----:B------:R-:W-:Y:S01]  /*1e060*/  PRMT R190, RZ, 0x7610, R190 ;  /* 0x00007610ffbe7816 */ /* 0x000fe200000000be */
[----:B-1----:R-:W-:Y:S01]  /*1e070*/  @P1 IMAD.MOV.U32 R23, RZ, RZ, R48 ;  /* 0x000000ffff171224 */ /* 0x002fe200078e0030 */
[----:B------:R-:W-:Y:S01]  /*1e080*/  PRMT R189, RZ, 0x7610, R189 ;  /* 0x00007610ffbd7816 */ /* 0x000fe200000000bd */
[----:B------:R-:W4:Y:S01]  /*1e090*/  LDL R48, [R1+0x16d8] ;  /* 0x0016d80001307983 */ /* 0x000f220000100800 */
[----:B------:R-:W-:-:S03]  /*1e0a0*/  @P1 IMAD.MOV.U32 R22, RZ, RZ, R31 ;  /* 0x000000ffff161224 */ /* 0x000fc600078e001f */
[----:B------:R-:W4:Y:S01]  /*1e0b0*/  LDL R31, [R1+0x16dc] ;  /* 0x0016dc00011f7983 */ /* 0x000f220000100800 */
[----:B------:R-:W-:Y:S02]  /*1e0c0*/  PRMT R188, RZ, 0x7610, R188 ;  /* 0x00007610ffbc7816 */ /* 0x000fe400000000bc */
[----:B------:R-:W-:Y:S02]  /*1e0d0*/  PRMT R127, RZ, 0x7610, R127 ;  /* 0x00007610ff7f7816 */ /* 0x000fe4000000007f */
[----:B------:R-:W-:Y:S01]  /*1e0e0*/  PRMT R126, RZ, 0x7610, R126 ;  /* 0x00007610ff7e7816 */ /* 0x000fe2000000007e */
[----:B------:R1:W4:Y:S01]  /*1e0f0*/  @P1 LDG.E.U16 R200, desc[UR60][R22.64] ;  /* 0x0000003c16c81981 */ /* 0x000322000c1e1500 */
[----:B------:R-:W-:Y:S02]  /*1e100*/  PRMT R125, RZ, 0x7610, R125 ;  /* 0x00007610ff7d7816 */ /* 0x000fe4000000007d */
[----:B------:R-:W-:Y:S02]  /*1e110*/  PRMT R124, RZ, 0x7610, R124 ;  /* 0x00007610ff7c7816 */ /* 0x000fe4000000007c */
[----:B------:R-:W-:-:S02]  /*1e120*/  PRMT R196, RZ, 0x7610, R196 ;  /* 0x00007610ffc47816 */ /* 0x000fc400000000c4 */
[----:B------:R-:W-:Y:S02]  /*1e130*/  PRMT R151, RZ, 0x7610, R151 ;  /* 0x00007610ff977816 */ /* 0x000fe40000000097 */
[----:B------:R-:W-:Y:S02]  /*1e140*/  PRMT R143, RZ, 0x7610, R143 ;  /* 0x00007610ff8f7816 */ /* 0x000fe4000000008f */
[----:B------:R-:W-:Y:S02]  /*1e150*/  PRMT R135, RZ, 0x7610, R135 ;  /* 0x00007610ff877816 */ /* 0x000fe40000000087 */
[----:B------:R-:W-:Y:S02]  /*1e160*/  PRMT R163, RZ, 0x7610, R163 ;  /* 0x00007610ffa37816 */ /* 0x000fe400000000a3 */
[----:B------:R-:W-:Y:S02]  /*1e170*/  PRMT R162, RZ, 0x7610, R162 ;  /* 0x00007610ffa27816 */ /* 0x000fe400000000a2 */
[----:B------:R-:W-:Y:S01]  /*1e180*/  PRMT R161, RZ, 0x7610, R161 ;  /* 0x00007610ffa17816 */ /* 0x000fe200000000a1 */
[----:B-1----:R-:W-:-:S02]  /*1e190*/  @P0 IMAD.MOV.U32 R22, RZ, RZ, R49 ;  /* 0x000000ffff160224 */ /* 0x002fc400078e0031 */
[----:B------:R-:W-:Y:S01]  /*1e1a0*/  @P0 IMAD.MOV.U32 R23, RZ, RZ, R62 ;  /* 0x000000ffff170224 */ /* 0x000fe200078e003e */
[----:B------:R-:W4:Y:S04]  /*1e1b0*/  LDL R49, [R1+0x16d4] ;  /* 0x0016d40001317983 */ /* 0x000f280000100800 */
        /* <DEDUP_REMOVED lines=11> */
[----:B--2---:R-:W-:Y:S02]  /*1e270*/  @P0 IMAD.MOV.U32 R22, RZ, RZ, R50 ;  /* 0x000000ffff160224 */ /* 0x004fe400078e0032 */
[----:B------:R-:W-:Y:S01]  /*1e280*/  @P0 IMAD.MOV.U32 R23, RZ, RZ, R81 ;  /* 0x000000ffff170224 */ /* 0x000fe200078e0051 */
[----:B------:R-:W2:Y:S04]  /*1e290*/  LDL R50, [R1+0x16cc] ;  /* 0x0016cc0001327983 */ /* 0x000ea80000100800 */
[----:B------:R-:W2:Y:S04]  /*1e2a0*/  LDL R81, [R1+0x16c8] ;  /* 0x0016c80001517983 */ /* 0x000ea80000100800 */
[----:B------:R3:W2:Y:S01]  /*1e2b0*/  @P0 LDG.E.U16 R210, desc[UR60][R22.64] ;  /* 0x0000003c16d20981 */ /* 0x0006a2000c1e1500 */
        /* <DEDUP_REMOVED lines=157> */
[----:B------:R-:W-:Y:S01]  /*1ec90*/  PRMT R228, RZ, 0x7610, R228 ;  /* 0x00007610ffe47816 */ /* 0x000fe200000000e4 */
[----:B------:R-:W2:Y:S01]  /*1eca0*/  LDL R82, [R1+0x10b0] ;  /* 0x0010b00001527983 */ /* 0x000ea20000100800 */
[----:B------:R-:W-:Y:S02]  /*1ecb0*/  PRMT R227, RZ, 0x7610, R227 ;  /* 0x00007610ffe37816 */ /* 0x000fe400000000e3 */
[----:B------:R-:W-:Y:S02]  /*1ecc0*/  PRMT R226, RZ, 0x7610, R226 ;  /* 0x00007610ffe27816 */ /* 0x000fe400000000e2 */
[----:B------:R-:W-:Y:S02]  /*1ecd0*/  PRMT R225, RZ, 0x7610, R225 ;  /* 0x00007610ffe17816 */ /* 0x000fe400000000e1 */
[----:B------:R-:W-:Y:S02]  /*1ece0*/  PRMT R224, RZ, 0x7610, R224 ;  /* 0x00007610ffe07816 */ /* 0x000fe400000000e0 */
[----:B------:R-:W-:-:S02]  /*1ecf0*/  PRMT R223, RZ, 0x7610, R223 ;  /* 0x00007610ffdf7816 */ /* 0x000fc400000000df */
[----:B------:R-:W-:Y:S02]  /*1ed00*/  PRMT R222, RZ, 0x7610, R222 ;  /* 0x00007610ffde7816 */ /* 0x000fe400000000de */
[----:B------:R-:W-:Y:S02]  /*1ed10*/  PRMT R221, RZ, 0x7610, R221 ;  /* 0x00007610ffdd7816 */ /* 0x000fe400000000dd */
[----:B------:R-:W-:Y:S01]  /*1ed20*/  PRMT R220, RZ, 0x7610, R220 ;  /* 0x00007610ffdc7816 */ /* 0x000fe200000000dc */
[----:B0-----:R-:W2:Y:S01]  /*1ed30*/  LDL R83, [R1+0x1070] ;  /* 0x0010700001537983 */ /* 0x001ea20000100800 */
[----:B---3--:R-:W-:Y:S02]  /*1ed40*/  @P0 IMAD.MOV.U32 R23, RZ, RZ, R34 ;  /* 0x000000ffff170224 */ /* 0x008fe400078e0022 */
[----:B----4-:R-:W-:Y:S01]  /*1ed50*/  @P0 IMAD.MOV.U32 R22, RZ, RZ, R14 ;  /* 0x000000ffff160224 */ /* 0x010fe200078e000e */
[----:B------:R-:W3:Y:S04]  /*1ed60*/  LDL R34, [R1+0x16c0] ;  /* 0x0016c00001227983 */ /* 0x000ee80000100800 */
[----:B------:R-:W4:Y:S04]  /*1ed70*/  LDL R14, [R1+0x16c4] ;  /* 0x0016c400010e7983 */ /* 0x000f280000100800 */
[----:B------:R0:W4:Y:S02]  /*1ed80*/  @P0 LDG.E.U16 R209, desc[UR60][R22.64] ;  /* 0x0000003c16d10981 */ /* 0x000124000c1e1500 */
[----:B0-----:R-:W-:-:S02]  /*1ed90*/  @P0 IMAD.MOV.U32 R23, RZ, RZ, R80 ;  /* 0x000000ffff170224 */ /* 0x001fc400078e0050 */
[----:B------:R-:W-:Y:S01]  /*1eda0*/  @P0 IMAD.MOV.U32 R22, RZ, RZ, R9 ;  /* 0x000000ffff160224 */ /* 0x000fe200078e0009 */
[----:B------:R-:W4:Y:S04]  /*1edb0*/  LDL R80, [R1+0x16b8] ;  /* 0x0016b80001507983 */ /* 0x000f280000100800 */
[----:B------:R-:W4:Y:S04]  /*1edc0*/  LDL R9, [R1+0x16bc] ;  /* 0x0016bc0001097983 */ /* 0x000f280000100800 */
[----:B------:R0:W4:Y:S02]  /*1edd0*/  @P0 LDG.E.U16 R208, desc[UR60][R22.64] ;  /* 0x0000003c16d00981 */ /* 0x000124000c1e1500 */
[----:B0-----:R-:W-:-:S02]  /*1ede0*/  @P1 IMAD.MOV.U32 R23, RZ, RZ, R48 ;  /* 0x000000ffff171224 */ /* 0x001fc400078e0030 */
[----:B------:R-:W4:Y:S01]  /*1edf0*/  LDL R48, [R1+0x16b0] ;  /* 0x0016b00001307983 */ /* 0x000f220000100800 */
[----:B------:R-:W-:-:S03]  /*1ee00*/  @P1 IMAD.MOV.U32 R22, RZ, RZ, R31 ;  /* 0x000000ffff161224 */ /* 0x000fc600078e001f */
[----:B------:R-:W4:Y:S04]  /*1ee10*/  LDL R31, [R1+0x16b4] ;  /* 0x0016b400011f7983 */ /* 0x000f280000100800 */
[----:B------:R0:W4:Y:S02]  /*1ee20*/  @P1 LDG.E.U16 R61, desc[UR60][R22.64] ;  /* 0x0000003c163d1981 */ /* 0x000124000c1e1500 */
[----:B0-----:R-:W-:Y:S02]  /*1ee30*/  @P1 IMAD.MOV.U32 R22, RZ, RZ, R49 ;  /* 0x000000ffff161224 */ /* 0x001fe400078e0031 */
[----:B------:R-:W-:Y:S01]  /*1ee40*/  @P1 IMAD.MOV.U32 R23, RZ, RZ, R62 ;  /* 0x000000ffff171224 */ /* 0x000fe200078e003e */
[----:B------:R-:W4:Y:S04]  /*1ee50*/  LDL R49, [R1+0x16ac] ;  /* 0x0016ac0001317983 */ /* 0x000f280000100800 */
[----:B------:R-:W4:Y:S01]  /*1ee60*/  LDL R62, [R1+0x16a8] ;  /* 0x0016a800013e7983 */ /* 0x000f220000100800 */
[----:B------:R-:W-:-:S03]  /*1ee70*/  ISETP.GT.AND P0, PT, R12, 0x4c, PT ;  /* 0x0000004c0c00780c */ /* 0x000fc60003f04270 */
[----:B------:R2:W4:Y:S02]  /*1ee80*/  @P1 LDG.E.U16 R156, desc[UR60][R22.64] ;  /* 0x0000003c169c1981 */ /* 0x000524000c1e1500 */
[----:B--2---:R-:W-:Y:S02]  /*1ee90*/  @P1 IMAD.MOV.U32 R22, RZ, RZ, R50 ;  /* 0x000000ffff161224 */ /* 0x004fe400078e0032 */
[----:B------:R-:W-:Y:S01]  /*1eea0*/  @P1 IMAD.MOV.U32 R23, RZ, RZ, R81 ;  /* 0x000000ffff171224 */ /* 0x000fe200078e0051 */
[----:B------:R-:W2:Y:S04]  /*1eeb0*/  LDL R50, [R1+0x16a4] ;  /* 0x0016a40001327983 */ /* 0x000ea80000100800 */
[----:B------:R-:W2:Y:S04]  /*1eec0*/  LDL R81, [R1+0x16a0] ;  /* 0x0016a00001517983 */ /* 0x000ea80000100800 */
[----:B------:R3:W2:Y:S02]  /*1eed0*/  @P1 LDG.E.U16 R59, desc[UR60][R22.64] ;  /* 0x0000003c163b1981 */ /* 0x0006a4000c1e1500 */
[----:B---3--:R-:W-:-:S02]  /*1eee0*/  @P1 IMAD.MOV.U32 R23, RZ, RZ, R34 ;  /* 0x000000ffff171224 */ /* 0x008fc400078e0022 */
        /* <DEDUP_REMOVED lines=13> */
[----:B------:R0:W4:Y:S01]  /*1efc0*/  @P0 LDG.E.U16 R16, desc[UR60][R22.64] ;  /* 0x0000003c16100981 */ /* 0x000122000c1e1500 */
[----:B------:R-:W-:Y:S01]  /*1efd0*/  ISETP.GT.AND P1, PT, R12, 0x4d, PT ;  /* 0x0000004d0c00780c */ /* 0x000fe20003f24270 */
[----:B0-----:R-:W-:Y:S02]  /*1efe0*/  @P0 IMAD.MOV.U32 R22, RZ, RZ, R49 ;  /* 0x000000ffff160224 */ /* 0x001fe400078e0031 */
[----:B------:R-:W-:Y:S01]  /*1eff0*/  @P0 IMAD.MOV.U32 R23, RZ, RZ, R62 ;  /* 0x000000ffff170224 */ /* 0x000fe200078e003e */
[----:B------:R-:W4:Y:S04]  /*1f000*/  LDL R49, [R1+0x1684] ;  /* 0x0016840001317983 */ /* 0x000f280000100800 */
[----:B------:R-:W4:Y:S04]  /*1f010*/  LDL R62, [R1+0x1680] ;  /* 0x00168000013e7983 */ /* 0x000f280000100800 */
[----:B------:R2:W4:Y:S02]  /*1f020*/  @P0 LDG.E.U16 R17, desc[UR60][R22.64] ;  /* 0x0000003c16110981 */ /* 0x000524000c1e1500 */
[----:B--2---:R-:W-:-:S02]  /*1f030*/  @P0 IMAD.MOV.U32 R22, RZ, RZ, R50 ;  /* 0x000000ffff160224 */ /* 0x004fc400078e0032 */
        /* <DEDUP_REMOVED lines=17> */
[----:B------:R-:W4:Y:S01]  /*1f150*/  LDL R31, [R1+0x1664] ;  /* 0x00166400011f7983 */ /* 0x000f220000100800 */
[----:B------:R-:W-:-:S03]  /*1f160*/  ISETP.GT.AND P0, PT, R12, 0x4e, PT ;  /* 0x0000004e0c00780c */ /* 0x000fc60003f04270 */
[----:B------:R0:W4:Y:S02]  /*1f170*/  @P1 LDG.E.U16 R90, desc[UR60][R22.64] ;  /* 0x0000003c165a1981 */ /* 0x000124000c1e1500 */
        /* <DEDUP_REMOVED lines=25> */
[----:B------:R0:W4:Y:S10]  /*1f310*/  @P0 LDG.E.U16 R188, desc[UR60][R22.64] ;  /* 0x0000003c16bc0981 */ /* 0x000134000c1e1500 */
[----:B0-----:R-:W-:-:S02]  /*1f320*/  @P1 IMAD.MOV.U32 R22, RZ, RZ, R49 ;  /* 0x000000ffff161224 */ /* 0x001fc400078e0031 */
[----:B------:R-:W-:Y:S01]  /*1f330*/  @P1 IMAD.MOV.U32 R23, RZ, RZ, R62 ;  /* 0x000000ffff171224 */ /* 0x000fe200078e003e */
[----:B------:R-:W4:Y:S04]  /*1f340*/  LDL R49, [R1+0x1634] ;  /* 0x0016340001317983 */ /* 0x000f280000100800 */
[----:B------:R-:W4:Y:S04]  /*1f350*/  LDL R62, [R1+0x1630] ;  /* 0x00163000013e7983 */ /* 0x000f280000100800 */
[----:B------:R2:W4:Y:S01]  /*1f360*/  @P1 LDG.E.U16 R127, desc[UR60][R22.64] ;  /* 0x0000003c167f1981 */ /* 0x000522000c1e1500 */
[----:B------:R-:W-:Y:S01]  /*1f370*/  ISETP.GT.AND P0, PT, R12, 0x50, PT ;  /* 0x000000500c00780c */ /* 0x000fe20003f04270 */
        /* <DEDUP_REMOVED lines=941> */
[----:B------:R-:W-:Y:S01]  /*22e50*/  ISETP.GT.AND P1, PT, R12, 0x7d, PT ;  /* 0x0000007d0c00780c */ /* 0x000fe20003f24270 */
[----:B------:R-:W4:Y:S04]  /*22e60*/  LDL R62, [R1+0x1090] ;  /* 0x00109000013e7983 */ /* 0x000f280000100800 */
[----:B------:R0:W4:Y:S04]  /*22e70*/  @P0 LDG.E.U16 R224, desc[UR60][R22.64] ;  /* 0x0000003c16e00981 */ /* 0x000128000c1e1500 */
[----:B------:R-:W4:Y:S01]  /*22e80*/  LDL R49, [R1+0x108c] ;  /* 0x00108c0001317983 */ /* 0x000f220000100800 */
[----:B0-----:R-:W-:-:S02]  /*22e90*/  @P0 IMAD.MOV.U32 R23, RZ, RZ, R82 ;  /* 0x000000ffff170224 */ /* 0x001fc400078e0052 */
[----:B--2---:R-:W-:Y:S01]  /*22ea0*/  @P0 IMAD.MOV.U32 R22, RZ, RZ, R50 ;  /* 0x000000ffff160224 */ /* 0x004fe200078e0032 */
[----:B------:R-:W-:Y:S01]  /*22eb0*/  PRMT R219, RZ, 0x7610, R219 ;  /* 0x00007610ffdb7816 */ /* 0x000fe200000000db */
[----:B------:R-:W2:Y:S04]  /*22ec0*/  LDL R50, [R1+0x1088] ;  /* 0x0010880001327983 */ /* 0x000ea80000100800 */
[----:B------:R3:W2:Y:S01]  /*22ed0*/  @P0 LDG.E.U16 R223, desc[UR60][R22.64] ;  /* 0x0000003c16df0981 */ /* 0x0006a2000c1e1500 */
[----:B------:R-:W-:-:S03]  /*22ee0*/  PRMT R218, RZ, 0x7610, R218 ;  /* 0x00007610ffda7816 */ /* 0x000fc600000000da */
[----:B------:R-:W2:Y:S01]  /*22ef0*/  LDL R82, [R1+0x106c] ;  /* 0x00106c0001527983 */ /* 0x000ea20000100800 */
[----:B---3--:R-:W-:Y:S02]  /*22f00*/  @P0 IMAD.MOV.U32 R23, RZ, RZ, R34 ;  /* 0x000000ffff170224 */ /* 0x008fe400078e0022 */
[----:B----4-:R-:W-:Y:S01]  /*22f10*/  @P0 IMAD.MOV.U32 R22, RZ, RZ, R14 ;  /* 0x000000ffff160224 */ /* 0x010fe200078e000e */
[----:B------:R-:W3:Y:S04]  /*22f20*/  LDL R34, [R1+0x1080] ;  /* 0x0010800001227983 */ /* 0x000ee80000100800 */
[----:B------:R-:W4:Y:S04]  /*22f30*/  LDL R14, [R1+0x1084] ;  /* 0x00108400010e7983 */ /* 0x000f280000100800 */
[----:B------:R0:W4:Y:S02]  /*22f40*/  @P0 LDG.E.U16 R222, desc[UR60][R22.64] ;  /* 0x0000003c16de0981 */ /* 0x000124000c1e1500 */
[----:B0-----:R-:W-:-:S02]  /*22f50*/  @P0 IMAD.MOV.U32 R23, RZ, RZ, R81 ;  /* 0x000000ffff170224 */ /* 0x001fc400078e0051 */
[----:B------:R-:W-:Y:S01]  /*22f60*/  @P0 IMAD.MOV.U32 R22, RZ, RZ, R9 ;  /* 0x000000ffff160224 */ /* 0x000fe200078e0009 */
[----:B------:R-:W-:Y:S01]  /*22f70*/  PRMT R217, RZ, 0x7610, R217 ;  /* 0x00007610ffd97816 */ /* 0x000fe200000000d9 */
[----:B------:R-:W4:Y:S04]  /*22f80*/  LDL R9, [R1+0x107c] ;  /* 0x00107c0001097983 */ /* 0x000f280000100800 */
[----:B------:R0:W4:Y:S04]  /*22f90*/  @P0 LDG.E.U16 R221, desc[UR60][R22.64] ;  /* 0x0000003c16dd0981 */ /* 0x000128000c1e1500 */
[----:B------:R-:W4:Y:S01]  /*22fa0*/  LDL R81, [R1+0x1060] ;  /* 0x0010600001517983 */ /* 0x000f220000100800 */
[----:B0-----:R-:W-:-:S02]  /*22fb0*/  @P1 IMAD.MOV.U32 R23, RZ, RZ, R80 ;  /* 0x000000ffff171224 */ /* 0x001fc400078e0050 */
[----:B------:R-:W-:Y:S01]  /*22fc0*/  @P1 IMAD.MOV.U32 R22, RZ, RZ, R48 ;  /* 0x000000ffff161224 */ /* 0x000fe200078e0030 */
[----:B------:R-:W-:Y:S01]  /*22fd0*/  ISETP.GT.AND P0, PT, R12, 0x7e, PT ;  /* 0x0000007e0c00780c */ /* 0x000fe20003f04270 */
[----:B------:R-:W4:Y:S04]  /*22fe0*/  LDL R48, [R1+0x1078] ;  /* 0x0010780001307983 */ /* 0x000f280000100800 */
[----:B------:R0:W4:Y:S04]  /*22ff0*/  @P1 LDG.E.U16 R220, desc[UR60][R22.64] ;  /* 0x0000003c16dc1981 */ /* 0x000128000c1e1500 */
[----:B------:R-:W4:Y:S01]  /*23000*/  LDL R80, [R1+0x1064] ;  /* 0x0010640001507983 */ /* 0x000f220000100800 */
[----:B0-----:R-:W-:-:S03]  /*23010*/  @P1 IMAD.MOV.U32 R22, RZ, RZ, R31 ;  /* 0x000000ffff161224 */ /* 0x001fc600078e001f */
[----:B------:R-:W4:Y:S01]  /*23020*/  LDL R31, [R1+0x1074] ;  /* 0x00107400011f7983 */ /* 0x000f220000100800 */
[----:B------:R-:W-:Y:S01]  /*23030*/  @P1 IMAD.MOV.U32 R23, RZ, RZ, R62 ;  /* 0x000000ffff171224 */ /* 0x000fe200078e003e */
[----:B------:R-:W-:Y:S02]  /*23040*/  PRMT R167, RZ, 0x7610, R167 ;  /* 0x00007610ffa77816 */ /* 0x000fe400000000a7 */
[----:B------:R-:W4:Y:S04]  /*23050*/  LDL R62, [R1+0x1058] ;  /* 0x00105800013e7983 */ /* 0x000f280000100800 */
[----:B------:R0:W4:Y:S02]  /*23060*/  @P1 LDG.E.U16 R219, desc[UR60][R22.64] ;  /* 0x0000003c16db1981 */ /* 0x000124000c1e1500 */
[----:B0-----:R-:W-:-:S02]  /*23070*/  @P1 IMAD.MOV.U32 R22, RZ, RZ, R49 ;  /* 0x000000ffff161224 */ /* 0x001fc400078e0031 */
[----:B--2---:R-:W-:Y:S01]  /*23080*/  @P1 IMAD.MOV.U32 R23, RZ, RZ, R50 ;  /* 0x000000ffff171224 */ /* 0x004fe200078e0032 */
[----:B------:R-:W2:Y:S04]  /*23090*/  LDL R49, [R1+0x1054] ;  /* 0x0010540001317983 */ /* 0x000ea80000100800 */
[----:B------:R-:W2:Y:S04]  /*230a0*/  LDL R50, [R1+0x1050] ;  /* 0x0010500001327983 */ /* 0x000ea80000100800 */
[----:B------:R3:W2:Y:S01]  /*230b0*/  @P1 LDG.E.U16 R218, desc[UR60][R22.64] ;  /* 0x0000003c16da1981 */ /* 0x0006a2000c1e1500 */
[----:B------:R-:W-:Y:S01]  /*230c0*/  PRMT R166, RZ, 0x7610, R166 ;  /* 0x00007610ffa67816 */ /* 0x000fe200000000a6 */
[----:B---3--:R-:W-:-:S02]  /*230d0*/  @P1 IMAD.MOV.U32 R23, RZ, RZ, R34 ;  /* 0x000000ffff171224 */ /* 0x008fc400078e0022 */
[----:B----4-:R-:W-:Y:S02]  /*230e0*/  @P1 IMAD.MOV.U32 R22, RZ, RZ, R14 ;  /* 0x000000ffff161224 */ /* 0x010fe400078e000e */
[----:B------:R-:W3:Y:S04]  /*230f0*/  LDL R14, [R1+0x1048] ;  /* 0x00104800010e7983 */ /* 0x000ee80000100800 */
[----:B------:R0:W4:Y:S04]  /*23100*/  @P1 LDG.E.U16 R217, desc[UR60][R22.64] ;  /* 0x0000003c16d91981 */ /* 0x000128000c1e1500 */
[----:B------:R-:W2:Y:S01]  /*23110*/  LDL.LU R34, [R1+0x105c] ;  /* 0x00105c0001227983 */ /* 0x000ea20000300800 */
[----:B0-----:R-:W-:-:S02]  /*23120*/  @P0 IMAD.MOV.U32 R22, RZ, RZ, R9 ;  /* 0x000000ffff160224 */ /* 0x001fc400078e0009 */
[----:B------:R-:W-:Y:S02]  /*23130*/  @P0 IMAD.MOV.U32 R23, RZ, RZ, R48 ;  /* 0x000000ffff170224 */ /* 0x000fe400078e0030 */
[----:B------:R-:W4:Y:S04]  /*23140*/  LDL R48, [R1+0x1044] ;  /* 0x0010440001307983 */ /* 0x000f280000100800 */
[----:B------:R0:W4:Y:S04]  /*23150*/  @P0 LDG.E.U16 R167, desc[UR60][R22.64] ;  /* 0x0000003c16a70981 */ /* 0x000128000c1e1500 */
[----:B------:R-:W4:Y:S04]  /*23160*/  LDL.LU R205, [R1+0xc40] ;  /* 0x000c400001cd7983 */ /* 0x000f280000300800 */
[----:B------:R-:W4:Y:S01]  /*23170*/  LDL.LU R9, [R1+0xc3c] ;  /* 0x000c3c0001097983 */ /* 0x000f220000300800 */
[----:B0-----:R-:W-:-:S02]  /*23180*/  @P0 IMAD.MOV.U32 R22, RZ, RZ, R31 ;  /* 0x000000ffff160224 */ /* 0x001fc400078e001f */
[----:B------:R-:W-:Y:S01]  /*23190*/  @P0 IMAD.MOV.U32 R23, RZ, RZ, R83 ;  /* 0x000000ffff170224 */ /* 0x000fe200078e0053 */
[----:B------:R-:W4:Y:S04]  /*231a0*/  LDL.LU R31, [R1+0xc38] ;  /* 0x000c3800011f7983 */ /* 0x000f280000300800 */
[----:B------:R0:W-:Y:S04]  /*231b0*/  STL [R1+0x2104], R216 ;  /* 0x002104d801007387 */ /* 0x0001e80000100800 */
[----:B------:R1:W4:Y:S02]  /*231c0*/  @P0 LDG.E.U16 R166, desc[UR60][R22.64] ;  /* 0x0000003c16a60981 */ /* 0x000324000c1e1500 */
[----:B-1----:R-:W-:-:S02]  /*231d0*/  @P0 IMAD.MOV.U32 R23, RZ, RZ, R216 ;  /* 0x000000ffff170224 */ /* 0x002fc400078e00d8 */
[----:B0-----:R-:W4:Y:S01]  /*231e0*/  LDL.LU R216, [R1+0x104c] ;  /* 0x00104c0001d87983 */ /* 0x001f220000300800 */
[----:B------:R-:W-:Y:S02]  /*231f0*/  PRMT R165, RZ, 0x7610, R165 ;  /* 0x00007610ffa57816 */ /* 0x000fe400000000a5 */
[----:B------:R-:W-:Y:S01]  /*23200*/  ISETP.GT.AND P1, PT, R12, 0x7f, PT ;  /* 0x0000007f0c00780c */ /* 0x000fe20003f24270 */
[----:B------:R-:W-:Y:S01]  /*23210*/  @P0 IMAD.MOV.U32 R22, RZ, RZ, R82 ;  /* 0x000000ffff160224 */ /* 0x000fe200078e0052 */
[----:B------:R-:W-:-:S04]  /*23220*/  PRMT R164, RZ, 0x7610, R164 ;  /* 0x00007610ffa47816 */ /* 0x000fc800000000a4 */
[----:B------:R0:W4:Y:S01]  /*23230*/  @P0 LDG.E.U16 R165, desc[UR60][R22.64] ;  /* 0x0000003c16a50981 */ /* 0x000122000c1e1500 */
[----:B------:R-:W-:Y:S01]  /*23240*/  PRMT R103, RZ, 0x7610, R103 ;  /* 0x00007610ff677816 */ /* 0x000fe20000000067 */
[----:B0-----:R-:W-:Y:S02]  /*23250*/  @P0 IMAD.MOV.U32 R22, RZ, RZ, R80 ;  /* 0x000000ffff160224 */ /* 0x001fe400078e0050 */
[----:B------:R-:W-:-:S05]  /*23260*/  @P0 IMAD.MOV.U32 R23, RZ, RZ, R81 ;  /* 0x000000ffff170224 */ /* 0x000fca00078e0051 */
[----:B------:R0:W4:Y:S01]  /*23270*/  @P0 LDG.E.U16 R164, desc[UR60][R22.64] ;  /* 0x0000003c16a40981 */ /* 0x000122000c1e1500 */
[----:B------:R-:W-:Y:S01]  /*23280*/  PRMT R102, RZ, 0x7610, R102 ;  /* 0x00007610ff667816 */ /* 0x000fe20000000066 */
[----:B0-----:R-:W-:Y:S01]  /*23290*/  @P1 IMAD.MOV.U32 R23, RZ, RZ, R62 ;  /* 0x000000ffff171224 */ /* 0x001fe200078e003e */
[----:B------:R-:W-:Y:S02]  /*232a0*/  PRMT R101, RZ, 0x7610, R101 ;  /* 0x00007610ff657816 */ /* 0x000fe40000000065 */
[----:B------:R-:W-:Y:S01]  /*232b0*/  PRMT R100, RZ, 0x7610, R100 ;  /* 0x00007610ff647816 */ /* 0x000fe20000000064 */
[----:B------:R-:W0:Y:S01]  /*232c0*/  S2R R206, SR_TID.X ;  /* 0x0000000000ce7919 */ /* 0x000e220000002100 */
[----:B--2---:R-:W-:-:S05]  /*232d0*/  @P1 IMAD.MOV.U32 R22, RZ, RZ, R34 ;  /* 0x000000ffff161224 */ /* 0x004fca00078e0022 */
[----:B------:R1:W2:Y:S02]  /*232e0*/  @P1 LDG.E.U16 R103, desc[UR60][R22.64] ;  /* 0x0000003c16671981 */ /* 0x0002a4000c1e1500 */
[----:B-1----:R-:W-:Y:S02]  /*232f0*/  @P1 IMAD.MOV.U32 R22, RZ, RZ, R49 ;  /* 0x000000ffff161224 */ /* 0x002fe400078e0031 */
[----:B------:R-:W-:-:S05]  /*23300*/  @P1 IMAD.MOV.U32 R23, RZ, RZ, R50 ;  /* 0x000000ffff171224 */ /* 0x000fca00078e0032 */
[----:B------:R3:W2:Y:S02]  /*23310*/  @P1 LDG.E.U16 R102, desc[UR60][R22.64] ;  /* 0x0000003c16661981 */ /* 0x0006a4000c1e1500 */
[----:B---3--:R-:W-:Y:S02]  /*23320*/  @P1 IMAD.MOV.U32 R23, RZ, RZ, R14 ;  /* 0x000000ffff171224 */ /* 0x008fe400078e000e */
[----:B----4-:R-:W-:-:S05]  /*23330*/  @P1 IMAD.MOV.U32 R22, RZ, RZ, R216 ;  /* 0x000000ffff161224 */ /* 0x010fca00078e00d8 */
[----:B------:R1:W3:Y:S02]  /*23340*/  @P1 LDG.E.U16 R101, desc[UR60][R22.64] ;  /* 0x0000003c16651981 */ /* 0x0002e4000c1e1500 */
[----:B-1----:R-:W-:Y:S02]  /*23350*/  @P1 IMAD.MOV.U32 R22, RZ, RZ, R48 ;  /* 0x000000ffff161224 */ /* 0x002fe400078e0030 */
[----:B------:R-:W-:-:S05]  /*23360*/  @P1 IMAD.MOV.U32 R23, RZ, RZ, R2 ;  /* 0x000000ffff171224 */ /* 0x000fca00078e0002 */
[----:B------:R-:W4:Y:S01]  /*23370*/  @P1 LDG.E.U16 R100, desc[UR60][R22.64] ;  /* 0x0000003c16641981 */ /* 0x000f22000c1e1500 */
[----:B------:R-:W-:Y:S06]  /*23380*/  BAR.SYNC.DEFER_BLOCKING 0x0 ;  /* 0x0000000000007b1d */ /* 0x000fec0000010000 */
[----:B------:R-:W-:Y:S04]  /*23390*/  STL [R1+0x2108], R216 ;  /* 0x002108d801007387 */ /* 0x000fe80000100800 */
[----:B------:R-:W-:Y:S04]  /*233a0*/  STL [R1+0x2100], R2 ;  /* 0x0021000201007387 */ /* 0x000fe80000100800 */
[----:B------:R-:W2:Y:S01]  /*233b0*/  LDL.LU R203, [R1+0xc34] ;  /* 0x000c340001cb7983 */ /* 0x000ea20000300800 */
[----:B0-----:R-:W-:-:S03]  /*233c0*/  LOP3.LUT R14, R206, 0x7f, RZ, 0xc0, !PT ;  /* 0x0000007fce0e7812 */ /* 0x001fc600078ec0ff */
[----:B------:R0:W-:Y:S04]  /*233d0*/  STS.U16 [R10], R205 ;  /* 0x000000cd0a007388 */ /* 0x0001e80000000400 */
[----:B0-----:R-:W3:Y:S04]  /*233e0*/  LDL.LU R205, [R1+0xbb4] ;  /* 0x000bb40001cd7983 */ /* 0x001ee80000300800 */
[----:B------:R-:W4:Y:S04]  /*233f0*/  LDL.LU R197, [R1+0xbb0] ;  /* 0x000bb00001c57983 */ /* 0x000f280000300800 */
        /* <DEDUP_REMOVED lines=13> */
[----:B------:R-:W4:Y:S01]  /*234d0*/  LDL.LU R81, [R1+0x9f4] ;  /* 0x0009f40001517983 */ /* 0x000f220000300800 */
[----:B------:R-:W-:-:S03]  /*234e0*/  ISETP.GE.AND P0, PT, R14, R12, PT ;  /* 0x0000000c0e00720c */ /* 0x000fc60003f06270 */
[----:B------:R-:W4:Y:S04]  /*234f0*/  LDL.LU R80, [R1+0x97c] ;  /* 0x00097c0001507983 */ /* 0x000f280000300800 */
[----:B------:R-:W4:Y:S04]  /*23500*/  LDL.LU R14, [R1+0x978] ;  /* 0x00097800010e7983 */ /* 0x000f280000300800 */
[----:B------:R-:W4:Y:S04]  /*23510*/  LDL.LU R48, [R1+0x974] ;  /* 0x0009740001307983 */ /* 0x000f280000300800 */
[----:B------:R-:W4:Y:S04]  /*23520*/  LDL.LU R49, [R1+0x970] ;  /* 0x0009700001317983 */ /* 0x000f280000300800 */
[----:B------:R-:W4:Y:S04]  /*23530*/  LDL.LU R50, [R1+0x8fc] ;  /* 0x0008fc0001327983 */ /* 0x000f280000300800 */
[----:B------:R0:W-:Y:S04]  /*23540*/  STS.U16 [R10+0x8000], R9 ;  /* 0x008000090a007388 */ /* 0x0001e80000000400 */
[----:B------:R-:W4:Y:S04]  /*23550*/  LDL.LU R62, [R1+0x8f8] ;  /* 0x0008f800013e7983 */ /* 0x000f280000300800 */
[----:B------:R1:W-:Y:S04]  /*23560*/  STS.U16 [R10+0x10000], R31 ;  /* 0x0100001f0a007388 */ /* 0x0003e80000000400 */
[----:B0-----:R-:W4:Y:S04]  /*23570*/  LDL.LU R9, [R1+0x8f4] ;  /* 0x0008f40001097983 */ /* 0x001f280000300800 */
[----:B-1----:R-:W4:Y:S04]  /*23580*/  LDL.LU R31, [R1+0x8f0] ;  /* 0x0008f000011f7983 */ /* 0x002f280000300800 */
[----:B------:R-:W4:Y:S04]  /*23590*/  LDL.LU R22, [R1+0x87c] ;  /* 0x00087c0001167983 */ /* 0x000f280000300800 */
[----:B------:R-:W4:Y:S04]  /*235a0*/  LDL.LU R23, [R1+0x878] ;  /* 0x0008780001177983 */ /* 0x000f280000300800 */
[----:B------:R-:W4:Y:S04]  /*235b0*/  LDL.LU R2, [R1+0x874] ;  /* 0x0008740001027983 */ /* 0x000f280000300800 */
[----:B------:R-:W4:Y:S04]  /*235c0*/  LDL.LU R216, [R1+0x870] ;  /* 0x0008700001d87983 */ /* 0x000f280000300800 */
[----:B------:R-:W4:Y:S04]  /*235d0*/  LDL.LU R206, [R1+0x7fc] ;  /* 0x0007fc0001ce7983 */ /* 0x000f280000300800 */
[----:B--2---:R0:W-:Y:S04]  /*235e0*/  STS.U16 [R10+0x18000], R203 ;  /* 0x018000cb0a007388 */ /* 0x0041e80000000400 */
[----:B0-----:R-:W2:Y:S04]  /*235f0*/  LDL.LU R203, [R1+0x27e0] ;  /* 0x0027e00001cb7983 */ /* 0x001ea80000300800 */
[----:B---3--:R0:W-:Y:S04]  /*23600*/  STS.U16 [R10+0x400], R205 ;  /* 0x000400cd0a007388 */ /* 0x0081e80000000400 */
[----:B----4-:R1:W-:Y:S04]  /*23610*/  STS.U16 [R10+0x8400], R197 ;  /* 0x008400c50a007388 */ /* 0x0103e80000000400 */
[----:B------:R3:W-:Y:S04]  /*23620*/  STS.U16 [R10+0x10400], R198 ;  /* 0x010400c60a007388 */ /* 0x0007e80000000400 */
[----:B------:R4:W-:Y:S04]  /*23630*/  STS.U16 [R10+0x18400], R199 ;  /* 0x018400c70a007388 */ /* 0x0009e80000000400 */
[----:B------:R4:W-:Y:S04]  /*23640*/  STS.U16 [R10+0x800], R204 ;  /* 0x000800cc0a007388 */ /* 0x0009e80000000400 */
[----:B------:R4:W-:Y:S04]  /*23650*/  STS.U16 [R10+0x8800], R128 ;  /* 0x008800800a007388 */ /* 0x0009e80000000400 */
[----:B0-----:R-:W2:Y:S04]  /*23660*/  LDL.LU R205, [R1+0x7f4] ;  /* 0x0007f40001cd7983 */ /* 0x001ea80000300800 */
[----:B-1----:R-:W2:Y:S04]  /*23670*/  LDL.LU R197, [R1+0x27dc] ;  /* 0x0027dc0001c57983 */ /* 0x002ea80000300800 */
[----:B---3--:R-:W3:Y:S04]  /*23680*/  LDL.LU R198, [R1+0x27d8] ;  /* 0x0027d80001c67983 */ /* 0x008ee80000300800 */
[----:B----4-:R-:W4:Y:S04]  /*23690*/  LDL.LU R199, [R1+0x27d4] ;  /* 0x0027d40001c77983 */ /* 0x010f280000300800 */
[----:B------:R-:W3:Y:S04]  /*236a0*/  LDL.LU R204, [R1+0x27d0] ;  /* 0x0027d00001cc7983 */ /* 0x000ee80000300800 */
[----:B------:R-:W4:Y:S04]  /*236b0*/  LDL.LU R128, [R1+0x27cc] ;  /* 0x0027cc0001807983 */ /* 0x000f280000300800 */
[----:B------:R0:W-:Y:S04]  /*236c0*/  STS.U16 [R10+0x10800], R129 ;  /* 0x010800810a007388 */ /* 0x0001e80000000400 */
[----:B------:R1:W-:Y:S04]  /*236d0*/  STS.U16 [R10+0x18800], R130 ;  /* 0x018800820a007388 */ /* 0x0003e80000000400 */
[----:B------:R1:W-:Y:S04]  /*236e0*/  STS.U16 [R10+0xc00], R131 ;  /* 0x000c00830a007388 */ /* 0x0003e80000000400 */
[----:B------:R1:W-:Y:S04]  /*236f0*/  STS.U16 [R10+0x8c00], R192 ;  /* 0x008c00c00a007388 */ /* 0x0003e80000000400 */
[----:B------:R1:W-:Y:S04]  /*23700*/  STS.U16 [R10+0x10c00], R193 ;  /* 0x010c00c10a007388 */ /* 0x0003e80000000400 */
[----:B------:R1:W-:Y:S04]  /*23710*/  STS.U16 [R10+0x18c00], R194 ;  /* 0x018c00c20a007388 */ /* 0x0003e80000000400 */
[----:B0-----:R-:W4:Y:S04]  /*23720*/  LDL.LU R129, [R1+0x27c8] ;  /* 0x0027c80001817983 */ /* 0x001f280000300800 */
[----:B-1----:R-:W4:Y:S04]  /*23730*/  LDL.LU R130, [R1+0x27c4] ;  /* 0x0027c40001827983 */ /* 0x002f280000300800 */
[----:B------:R-:W4:Y:S04]  /*23740*/  LDL.LU R131, [R1+0x27c0] ;  /* 0x0027c00001837983 */ /* 0x000f280000300800 */
[----:B------:R-:W4:Y:S04]  /*23750*/  LDL.LU R192, [R1+0x27bc] ;  /* 0x0027bc0001c07983 */ /* 0x000f280000300800 */
[----:B------:R-:W4:Y:S04]  /*23760*/  LDL.LU R193, [R1+0x27b8] ;  /* 0x0027b80001c17983 */ /* 0x000f280000300800 */
        /* <DEDUP_REMOVED lines=25> */
[----:B------:R-:W-:Y:S04]  /*23900*/  STS.U16 [R10+0x1b000], R63 ;  /* 0x01b0003f0a007388 */ /* 0x000fe80000000400 */
        /* <DEDUP_REMOVED lines=8> */
[----:B--2---:R-:W-:Y:S04]  /*23990*/  STS.U16 [R10+0x12000], R205 ;  /* 0x012000cd0a007388 */ /* 0x004fe80000000400 */
[----:B---3--:R-:W-:Y:S04]  /*239a0*/  STS.U16 [R10+0x2400], R204 ;  /* 0x002400cc0a007388 */ /* 0x008fe80000000400 */
[----:B----4-:R-:W-:Y:S04]  /*239b0*/  STS.U16 [R10+0x1a000], R9 ;  /* 0x01a000090a007388 */ /* 0x010fe80000000400 */
[----:B------:R0:W-:Y:S04]  /*239c0*/  STS.U16 [R10+0xa000], R31 ;  /* 0x00a0001f0a007388 */ /* 0x0001e80000000400 */
[----:B0-----:R-:W2:Y:S04]  /*239d0*/  LDL.LU R31, [R1+0xc30] ;  /* 0x000c3000011f7983 */ /* 0x001ea80000300800 */
[----:B------:R-:W2:Y:S04]  /*239e0*/  LDL.LU R9, [R1+0x2780] ;  /* 0x0027800001097983 */ /* 0x000ea80000300800 */
[----:B------:R-:W3:Y:S04]  /*239f0*/  LDL.LU R63, [R1+0xc2c] ;  /* 0x000c2c00013f7983 */ /* 0x000ee80000300800 */
        /* <DEDUP_REMOVED lines=21> */
[----:B------:R0:W-:Y:S04]  /*23b50*/  STS.U16 [R10+0x12400], R198 ;  /* 0x012400c60a007388 */ /* 0x0001e80000000400 */
[----:B------:R-:W4:Y:S04]  /*23b60*/  LDL.LU R197, [R1+0x9ec] ;  /* 0x0009ec0001c57983 */ /* 0x000f280000300800 */
        /* <DEDUP_REMOVED lines=13> */
[----:B------:R-:W-:Y:S04]  /*23c40*/  STS.U16 [R10+0x1c00], R22 ;  /* 0x001c00160a007388 */ /* 0x000fe80000000400 */
[----:B------:R-:W-:Y:S04]  /*23c50*/  STS.U16 [R10+0x9c00], R23 ;  /* 0x009c00170a007388 */ /* 0x000fe80000000400 */
[----:B------:R-:W-:Y:S04]  /*23c60*/  STS.U16 [R10+0x11c00], R2 ;  /* 0x011c00020a007388 */ /* 0x000fe80000000400 */
[----:B------:R-:W-:Y:S04]  /*23c70*/  STS.U16 [R10+0x19c00], R216 ;  /* 0x019c00d80a007388 */ /* 0x000fe80000000400 */
[----:B------:R1:W-:Y:S04]  /*23c80*/  STS.U16 [R10+0x13400], R43 ;  /* 0x0134002b0a007388 */ /* 0x0003e80000000400 */
[----:B0-----:R-:W4:Y:S04]  /*23c90*/  LDL.LU R51, [R1+0x8ec] ;  /* 0x0008ec0001337983 */ /* 0x001f280000300800 */
[----:B------:R-:W-:Y:S04]  /*23ca0*/  STS.U16 [R10+0x3c00], R240 ;  /* 0x003c00f00a007388 */ /* 0x000fe80000000400 */
[----:B------:R-:W-:Y:S04]  /*23cb0*/  STS.U16 [R10+0xbc00], R239 ;  /* 0x00bc00ef0a007388 */ /* 0x000fe80000000400 */
[----:B------:R-:W-:Y:S04]  /*23cc0*/  STS.U16 [R10+0x13c00], R238 ;  /* 0x013c00ee0a007388 */ /* 0x000fe80000000400 */
[----:B------:R-:W-:Y:S04]  /*23cd0*/  STS.U16 [R10+0x1bc00], R237 ;  /* 0x01bc00ed0a007388 */ /* 0x000fe80000000400 */
[----:B-1----:R-:W4:Y:S04]  /*23ce0*/  LDL.LU R45, [R1+0x8e8] ;  /* 0x0008e800012d7983 */ /* 0x002f280000300800 */
[----:B------:R-:W4:Y:S04]  /*23cf0*/  LDL.LU R43, [R1+0x8e4] ;  /* 0x0008e400012b7983 */ /* 0x000f280000300800 */
[----:B--2---:R0:W-:Y:S04]  /*23d00*/  STS.U16 [R9+0x80], R31 ;  /* 0x0000801f09007388 */ /* 0x0041e80000000400 */
[----:B---3--:R1:W-:Y:S04]  /*23d10*/  STS.U16 [R9+0x8080], R63 ;  /* 0x0080803f09007388 */ /* 0x0083e80000000400 */
[----:B----4-:R2:W-:Y:S04]  /*23d20*/  STS.U16 [R9+0x10080], R35 ;  /* 0x0100802309007388 */ /* 0x0105e80000000400 */
[----:B------:R3:W-:Y:S04]  /*23d30*/  STS.U16 [R9+0x18080], R33 ;  /* 0x0180802109007388 */ /* 0x0007e80000000400 */
[----:B0-----:R-:W4:Y:S04]  /*23d40*/  LDL.LU R31, [R1+0x8e0] ;  /* 0x0008e000011f7983 */ /* 0x001f280000300800 */
[----:B------:R-:W4:Y:S04]  /*23d50*/  LDL.LU R22, [R1+0x86c] ;  /* 0x00086c0001167983 */ /* 0x000f280000300800 */
[----:B------:R-:W4:Y:S04]  /*23d60*/  LDL.LU R23, [R1+0x868] ;  /* 0x0008680001177983 */ /* 0x000f280000300800 */
[----:B------:R-:W4:Y:S04]  /*23d70*/  LDL.LU R2, [R1+0x864] ;  /* 0x0008640001027983 */ /* 0x000f280000300800 */
[----:B------:R-:W4:Y:S04]  /*23d80*/  LDL.LU R216, [R1+0x860] ;  /* 0x0008600001d87983 */ /* 0x000f280000300800 */
[----:B-1----:R-:W4:Y:S04]  /*23d90*/  LDL.LU R63, [R1+0x277c] ;  /* 0x00277c00013f7983 */ /* 0x002f280000300800 */
[----:B--2---:R-:W2:Y:S04]  /*23da0*/  LDL.LU R35, [R1+0x2778] ;  /* 0x0027780001237983 */ /* 0x004ea80000300800 */
[----:B---3--:R-:W3:Y:S04]  /*23db0*/  LDL.LU R33, [R1+0x2774] ;  /* 0x0027740001217983 */ /* 0x008ee80000300800 */
[----:B------:R0:W-:Y:S04]  /*23dc0*/  STS.U16 [R9+0x480], R206 ;  /* 0x000480ce09007388 */ /* 0x0001e80000000400 */
[----:B------:R1:W-:Y:S04]  /*23dd0*/  STS.U16 [R9+0x8480], R205 ;  /* 0x008480cd09007388 */ /* 0x0003e80000000400 */
[----:B------:R1:W-:Y:S04]  /*23de0*/  STS.U16 [R9+0x10480], R204 ;  /* 0x010480cc09007388 */ /* 0x0003e80000000400 */
[----:B------:R1:W-:Y:S04]  /*23df0*/  STS.U16 [R9+0x18480], R143 ;  /* 0x0184808f09007388 */ /* 0x0003e80000000400 */
[----:B------:R1:W-:Y:S04]  /*23e00*/  STS.U16 [R9+0x880], R8 ;  /* 0x0008800809007388 */ /* 0x0003e80000000400 */
[----:B------:R1:W-:Y:S04]  /*23e10*/  STS.U16 [R9+0x8880], R151 ;  /* 0x0088809709007388 */ /* 0x0003e80000000400 */
[----:B0-----:R-:W2:Y:S04]  /*23e20*/  LDL.LU R206, [R1+0x2770] ;  /* 0x0027700001ce7983 */ /* 0x001ea80000300800 */
[----:B-1----:R-:W3:Y:S04]  /*23e30*/  LDL.LU R205, [R1+0x276c] ;  /* 0x00276c0001cd7983 */ /* 0x002ee80000300800 */
[----:B------:R-:W2:Y:S04]  /*23e40*/  LDL.LU R204, [R1+0x2768] ;  /* 0x0027680001cc7983 */ /* 0x000ea80000300800 */
[----:B------:R-:W3:Y:S04]  /*23e50*/  LDL.LU R143, [R1+0x2764] ;  /* 0x00276400018f7983 */ /* 0x000ee80000300800 */
[----:B------:R-:W2:Y:S04]  /*23e60*/  LDL.LU R8, [R1+0x2760] ;  /* 0x0027600001087983 */ /* 0x000ea80000300800 */
[----:B------:R-:W3:Y:S04]  /*23e70*/  LDL.LU R151, [R1+0x275c] ;  /* 0x00275c0001977983 */ /* 0x000ee80000300800 */
[----:B------:R0:W-:Y:S04]  /*23e80*/  STS.U16 [R9+0x10880], R28 ;  /* 0x0108801c09007388 */ /* 0x0001e80000000400 */
[----:B------:R1:W-:Y:S04]  /*23e90*/  STS.U16 [R9+0x18880], R32 ;  /* 0x0188802009007388 */ /* 0x0003e80000000400 */
[----:B0-----:R-:W3:Y:S04]  /*23ea0*/  LDL.LU R28, [R1+0x2758] ;  /* 0x00275800011c7983 */ /* 0x001ee80000300800 */
[----:B-1----:R-:W3:Y:S04]  /*23eb0*/  LDL.LU R32, [R1+0x2754] ;  /* 0x0027540001207983 */ /* 0x002ee80000300800 */
[----:B------:R0:W-:Y:S04]  /*23ec0*/  STS.U16 [R9+0xc80], R132 ;  /* 0x000c808409007388 */ /* 0x0001e80000000400 */
[----:B------:R1:W-:Y:S04]  /*23ed0*/  STS.U16 [R9+0x8c80], R133 ;  /* 0x008c808509007388 */ /* 0x0003e80000000400 */
[----:B------:R1:W-:Y:S04]  /*23ee0*/  STS.U16 [R9+0x10c80], R134 ;  /* 0x010c808609007388 */ /* 0x0003e80000000400 */
[----:B------:R1:W-:Y:S04]  /*23ef0*/  STS.U16 [R9+0x18c80], R135 ;  /* 0x018c808709007388 */ /* 0x0003e80000000400 */
[----:B------:R1:W-:Y:S04]  /*23f00*/  STS.U16 [R9+0x1080], R196 ;  /* 0x001080c409007388 */ /* 0x0003e80000000400 */
[----:B------:R1:W-:Y:S04]  /*23f10*/  STS.U16 [R9+0x9080], R197 ;  /* 0x009080c509007388 */ /* 0x0003e80000000400 */
[----:B0-----:R-:W3:Y:S04]  /*23f20*/  LDL.LU R132, [R1+0x2750] ;  /* 0x0027500001847983 */ /* 0x001ee80000300800 */
[----:B-1----:R-:W3:Y:S04]  /*23f30*/  LDL.LU R133, [R1+0x274c] ;  /* 0x00274c0001857983 */ /* 0x002ee80000300800 */
[----:B------:R-:W3:Y:S04]  /*23f40*/  LDL.LU R134, [R1+0x2748] ;  /* 0x0027480001867983 */ /* 0x000ee80000300800 */
[----:B------:R-:W3:Y:S04]  /*23f50*/  LDL.LU R135, [R1+0x2744] ;  /* 0x0027440001877983 */ /* 0x000ee80000300800 */
[----:B------:R-:W3:Y:S04]  /*23f60*/  LDL.LU R196, [R1+0x2740] ;  /* 0x0027400001c47983 */ /* 0x000ee80000300800 */
[----:B------:R-:W3:Y:S04]  /*23f70*/  LDL.LU R197, [R1+0x273c] ;  /* 0x00273c0001c57983 */ /* 0x000ee80000300800 */
        /* <DEDUP_REMOVED lines=15> */
[----:B------:R-:W-:Y:S04]  /*24070*/  STS.U16 [R9+0x1a880], R150 ;  /* 0x01a8809609007388 */ /* 0x000fe80000000400 */
[----:B0-----:R-:W3:Y:S04]  /*24080*/  LDL.LU R51, [R1+0x2720] ;  /* 0x0027200001337983 */ /* 0x001ee80000300800 */
[----:B-1----:R-:W3:Y:S04]  /*24090*/  LDL.LU R45, [R1+0x271c] ;  /* 0x00271c00012d7983 */ /* 0x002ee80000300800 */
[----:B------:R-:W3:Y:S04]  /*240a0*/  LDL.LU R43, [R1+0x2718] ;  /* 0x00271800012b7983 */ /* 0x000ee80000300800 */
[----:B------:R-:W-:Y:S04]  /*240b0*/  STS.U16 [R9+0x12c80], R142 ;  /* 0x012c808e09007388 */ /* 0x000fe80000000400 */
[----:B------:R-:W-:Y:S04]  /*240c0*/  STS.U16 [R9+0x1ac80], R141 ;  /* 0x01ac808d09007388 */ /* 0x000fe80000000400 */
[----:B------:R-:W-:Y:S04]  /*240d0*/  STS.U16 [R9+0x3080], R140 ;  /* 0x0030808c09007388 */ /* 0x000fe80000000400 */
[----:B------:R-:W-:Y:S04]  /*240e0*/  STS.U16 [R9+0x1b880], R29 ;  /* 0x01b8801d09007388 */ /* 0x000fe80000000400 */
[----:B----4-:R0:W-:Y:S04]  /*240f0*/  STS.U16 [R9+0x19880], R31 ;  /* 0x0198801f09007388 */ /* 0x0101e80000000400 */
[----:B0-----:R-:W4:Y:S04]  /*24100*/  LDL.LU R31, [R1+0x2714] ;  /* 0x00271400011f7983 */ /* 0x001f280000300800 */
[----:B--2---:R-:W-:Y:S04]  /*24110*/  STS.U16 [R9+0x1a080], R8 ;  /* 0x01a0800809007388 */ /* 0x004fe80000000400 */
[----:B---3--:R-:W-:Y:S04]  /*24120*/  STS.U16 [R9+0x12080], R151 ;  /* 0x0120809709007388 */ /* 0x008fe80000000400 */
[----:B------:R-:W-:Y:S04]  /*24130*/  STS.U16 [R9+0xa080], R28 ;  /* 0x00a0801c09007388 */ /* 0x000fe80000000400 */
[----:B------:R0:W-:Y:S04]  /*24140*/  STS.U16 [R9+0x2080], R32 ;  /* 0x0020802009007388 */ /* 0x0001e80000000400 */
[----:B0-----:R-:W2:Y:S04]  /*24150*/  LDL.LU R32, [R1+0x2710] ;  /* 0x0027100001207983 */ /* 0x001ea80000300800 */
[----:B------:R-:W3:Y:S04]  /*24160*/  LDL.LU R28, [R1+0x270c] ;  /* 0x00270c00011c7983 */ /* 0x000ee80000300800 */
[----:B------:R-:W4:Y:S04]  /*24170*/  LDL.LU R151, [R1+0x2708] ;  /* 0x0027080001977983 */ /* 0x000f280000300800 */
[----:B------:R-:W2:Y:S04]  /*24180*/  LDL.LU R8, [R1+0x2704] ;  /* 0x0027040001087983 */ /* 0x000ea80000300800 */
[----:B------:R-:W2:Y:S04]  /*24190*/  LDL.LU R150, [R1+0xc20] ;  /* 0x000c200001967983 */ /* 0x000ea80000300800 */
[----:B------:R-:W3:Y:S04]  /*241a0*/  LDL.LU R142, [R1+0xc1c] ;  /* 0x000c1c00018e7983 */ /* 0x000ee80000300800 */
        /* <DEDUP_REMOVED lines=44> */
[----:B------:R-:W-:Y:S04]  /*24470*/  STS.U16 [R9+0x3c80], R236 ;  /* 0x003c80ec09007388 */ /* 0x000fe80000000400 */
[----:B------:R-:W-:Y:S04]  /*24480*/  STS.U16 [R9+0xbc80], R235 ;  /* 0x00bc80eb09007388 */ /* 0x000fe80000000400 */
[----:B0-----:R-:W4:Y:S04]  /*24490*/  LDL.LU R42, [R1+0x950] ;  /* 0x00095000012a7983 */ /* 0x001f280000300800 */
[----:B------:R-:W-:Y:S04]  /*244a0*/  STS.U16 [R9+0x13c80], R234 ;  /* 0x013c80ea09007388 */ /* 0x000fe80000000400 */
[----:B-1----:R-:W4:Y:S04]  /*244b0*/  LDL.LU R22, [R1+0x8dc] ;  /* 0x0008dc0001167983 */ /* 0x002f280000300800 */
[----:B------:R-:W4:Y:S04]  /*244c0*/  LDL.LU R23, [R1+0x8d8] ;  /* 0x0008d80001177983 */ /* 0x000f280000300800 */
[----:B------:R-:W-:Y:S04]  /*244d0*/  STS.U16 [R9+0x1bc80], R233 ;  /* 0x01bc80e909007388 */ /* 0x000fe80000000400 */
[----:B------:R-:W4:Y:S04]  /*244e0*/  LDL.LU R2, [R1+0x8d4] ;  /* 0x0008d40001027983 */ /* 0x000f280000300800 */
[----:B------:R-:W4:Y:S04]  /*244f0*/  LDL.LU R216, [R1+0x8d0] ;  /* 0x0008d00001d87983 */ /* 0x000f280000300800 */
[----:B--2---:R0:W-:Y:S04]  /*24500*/  STS.U16 [R8+0x100], R150 ;  /* 0x0001009608007388 */ /* 0x0041e80000000400 */
[----:B---3--:R1:W-:Y:S04]  /*24510*/  STS.U16 [R8+0x8100], R142 ;  /* 0x0081008e08007388 */ /* 0x0083e80000000400 */
[----:B----4-:R2:W-:Y:S04]  /*24520*/  STS.U16 [R8+0x10100], R141 ;  /* 0x0101008d08007388 */ /* 0x0105e80000000400 */
[----:B------:R3:W-:Y:S04]  /*24530*/  STS.U16 [R8+0x18100], R140 ;  /* 0x0181008c08007388 */ /* 0x0007e80000000400 */
[----:B------:R4:W-:Y:S04]  /*24540*/  STS.U16 [R8+0x500], R29 ;  /* 0x0005001d08007388 */ /* 0x0009e80000000400 */
[----:B0-----:R-:W4:Y:S04]  /*24550*/  LDL.LU R150, [R1+0x2700] ;  /* 0x0027000001967983 */ /* 0x001f280000300800 */
[----:B-1----:R-:W4:Y:S04]  /*24560*/  LDL.LU R142, [R1+0x26fc] ;  /* 0x0026fc00018e7983 */ /* 0x002f280000300800 */
[----:B--2---:R-:W2:Y:S04]  /*24570*/  LDL.LU R141, [R1+0x26f8] ;  /* 0x0026f800018d7983 */ /* 0x004ea80000300800 */
[----:B---3--:R-:W3:Y:S04]  /*24580*/  LDL.LU R140, [R1+0x26f4] ;  /* 0x0026f400018c7983 */ /* 0x008ee80000300800 */
[----:B----4-:R-:W4:Y:S04]  /*24590*/  LDL.LU R29, [R1+0x26f0] ;  /* 0x0026f000011d7983 */ /* 0x010f280000300800 */
[----:B------:R0:W-:Y:S04]  /*245a0*/  STS.U16 [R8+0x8500], R136 ;  /* 0x0085008808007388 */ /* 0x0001e80000000400 */
[----:B------:R1:W-:Y:S04]  /*245b0*/  STS.U16 [R8+0x10500], R137 ;  /* 0x0105008908007388 */ /* 0x0003e80000000400 */
[----:B------:R1:W-:Y:S04]  /*245c0*/  STS.U16 [R8+0x18500], R138 ;  /* 0x0185008a08007388 */ /* 0x0003e80000000400 */
[----:B------:R1:W-:Y:S04]  /*245d0*/  STS.U16 [R8+0x900], R139 ;  /* 0x0009008b08007388 */ /* 0x0003e80000000400 */
[----:B------:R1:W-:Y:S04]  /*245e0*/  STS.U16 [R8+0x8900], R200 ;  /* 0x008900c808007388 */ /* 0x0003e80000000400 */
[----:B------:R1:W-:Y:S04]  /*245f0*/  STS.U16 [R8+0x10900], R201 ;  /* 0x010900c908007388 */ /* 0x0003e80000000400 */
[----:B0-----:R-:W2:Y:S04]  /*24600*/  LDL.LU R136, [R1+0x26ec] ;  /* 0x0026ec0001887983 */ /* 0x001ea80000300800 */
[----:B-1----:R-:W2:Y:S04]  /*24610*/  LDL.LU R137, [R1+0x26e8] ;  /* 0x0026e80001897983 */ /* 0x002ea80000300800 */
[----:B------:R-:W2:Y:S04]  /*24620*/  LDL.LU R138, [R1+0x26e4] ;  /* 0x0026e400018a7983 */ /* 0x000ea80000300800 */
[----:B------:R-:W2:Y:S04]  /*24630*/  LDL.LU R139, [R1+0x26e0] ;  /* 0x0026e000018b7983 */ /* 0x000ea80000300800 */
[----:B------:R-:W2:Y:S04]  /*24640*/  LDL.LU R200, [R1+0x26dc] ;  /* 0x0026dc0001c87983 */ /* 0x000ea80000300800 */
[----:B------:R-:W2:Y:S04]  /*24650*/  LDL.LU R201, [R1+0x26d8] ;  /* 0x0026d80001c97983 */ /* 0x000ea80000300800 */
        /* <DEDUP_REMOVED lines=25> */
[----:B------:R-:W-:Y:S04]  /*247f0*/  STS.U16 [R8+0x2100], R143 ;  /* 0x0021008f08007388 */ /* 0x000fe80000000400 */
[----:B------:R-:W-:Y:S04]  /*24800*/  STS.U16 [R8+0xa100], R204 ;  /* 0x00a100cc08007388 */ /* 0x000fe80000000400 */
[----:B------:R-:W-:Y:S04]  /*24810*/  STS.U16 [R8+0x12100], R205 ;  /* 0x012100cd08007388 */ /* 0x000fe80000000400 */
[----:B0-----:R-:W2:Y:S04]  /*24820*/  LDL.LU R42, [R1+0x26a4] ;  /* 0x0026a400012a7983 */ /* 0x001ea80000300800 */
        /* <DEDUP_REMOVED lines=30> */
[----:B----4-:R0:W-:Y:S04]  /*24a10*/  STS.U16 [R8+0x1d00], R29 ;  /* 0x001d001d08007388 */ /* 0x0101e80000000400 */
[----:B---3--:R1:W-:Y:S04]  /*24a20*/  STS.U16 [R8+0x9d00], R140 ;  /* 0x009d008c08007388 */ /* 0x0083e80000000400 */
[----:B--2---:R2:W-:Y:S04]  /*24a30*/  STS.U16 [R8+0x11d00], R141 ;  /* 0x011d008d08007388 */ /* 0x0045e80000000400 */
[----:B0-----:R-:W3:Y:S04]  /*24a40*/  LDL.LU R29, [R1+0x26a0] ;  /* 0x0026a000011d7983 */ /* 0x001ee80000300800 */
[----:B-1----:R-:W4:Y:S04]  /*24a50*/  LDL.LU R140, [R1+0x269c] ;  /* 0x00269c00018c7983 */ /* 0x002f280000300800 */
[----:B--2---:R-:W2:Y:S04]  /*24a60*/  LDL.LU R141, [R1+0x2698] ;  /* 0x00269800018d7983 */ /* 0x004ea80000300800 */
[----:B------:R-:W4:Y:S04]  /*24a70*/  LDL.LU R142, [R1+0x2694] ;  /* 0x00269400018e7983 */ /* 0x000f280000300800 */
[----:B------:R-:W2:Y:S04]  /*24a80*/  LDL.LU R143, [R1+0x2690] ;  /* 0x00269000018f7983 */ /* 0x000ea80000300800 */
[----:B------:R-:W4:Y:S04]  /*24a90*/  LDL.LU R204, [R1+0x268c] ;  /* 0x00268c0001cc7983 */ /* 0x000f280000300800 */
[----:B------:R-:W2:Y:S04]  /*24aa0*/  LDL.LU R205, [R1+0x2688] ;  /* 0x0026880001cd7983 */ /* 0x000ea80000300800 */
[----:B------:R-:W4:Y:S04]  /*24ab0*/  LDL.LU R206, [R1+0x2684] ;  /* 0x0026840001ce7983 */ /* 0x000f280000300800 */
[----:B------:R-:W2:Y:S04]  /*24ac0*/  LDL.LU R207, [R1+0x2680] ;  /* 0x0026800001cf7983 */ /* 0x000ea80000300800 */
[----:B------:R-:W3:Y:S04]  /*24ad0*/  LDL.LU R53, [R1+0xc10] ;  /* 0x000c100001357983 */ /* 0x000ee80000300800 */
[----:B------:R-:W4:Y:S04]  /*24ae0*/  LDL.LU R54, [R1+0xc0c] ;  /* 0x000c0c0001367983 */ /* 0x000f280000300800 */
[----:B------:R-:W2:Y:S04]  /*24af0*/  LDL.LU R27, [R1+0xc08] ;  /* 0x000c0800011b7983 */ /* 0x000ea80000300800 */
        /* <DEDUP_REMOVED lines=23> */
[----:B------:R-:W3:Y:S04]  /*24c70*/  LDL.LU R7, [R1+0x2664] ;  /* 0x0026640001077983 */ /* 0x000ee80000300800 */
[----:B------:R-:W-:Y:S04]  /*24c80*/  STS.U16 [R8+0x3d00], R232 ;  /* 0x003d00e808007388 */ /* 0x000fe80000000400 */
[----:B------:R-:W-:Y:S04]  /*24c90*/  STS.U16 [R8+0xbd00], R231 ;  /* 0x00bd00e708007388 */ /* 0x000fe80000000400 */
[----:B------:R-:W-:Y:S04]  /*24ca0*/  STS.U16 [R8+0x13d00], R230 ;  /* 0x013d00e608007388 */ /* 0x000fe80000000400 */
[----:B------:R-:W-:Y:S04]  /*24cb0*/  STS.U16 [R8+0x1bd00], R229 ;  /* 0x01bd00e508007388 */ /* 0x000fe80000000400 */
[----:B---3--:R0:W-:Y:S04]  /*24cc0*/  STS.U16 [R7+0x180], R53 ;  /* 0x0001803507007388 */ /* 0x0081e80000000400 */
[----:B----4-:R1:W-:Y:S04]  /*24cd0*/  STS.U16 [R7+0x8180], R54 ;  /* 0x0081803607007388 */ /* 0x0103e80000000400 */
[----:B--2---:R2:W-:Y:S04]  /*24ce0*/  STS.U16 [R7+0x10180], R27 ;  /* 0x0101801b07007388 */ /* 0x0045e80000000400 */
[----:B------:R3:W-:Y:S04]  /*24cf0*/  STS.U16 [R7+0x18180], R55 ;  /* 0x0181803707007388 */ /* 0x0007e80000000400 */
[----:B------:R4:W-:Y:S04]  /*24d00*/  STS.U16 [R7+0x580], R64 ;  /* 0x0005804007007388 */ /* 0x0009e80000000400 */
[----:B------:R4:W-:Y:S04]  /*24d10*/  STS.U16 [R7+0x8580], R65 ;  /* 0x0085804107007388 */ /* 0x0009e80000000400 */
[----:B0-----:R-:W4:Y:S04]  /*24d20*/  LDL.LU R53, [R1+0x2660] ;  /* 0x0026600001357983 */ /* 0x001f280000300800 */
[----:B-1----:R-:W4:Y:S04]  /*24d30*/  LDL.LU R54, [R1+0x265c] ;  /* 0x00265c0001367983 */ /* 0x002f280000300800 */
[----:B--2---:R-:W2:Y:S04]  /*24d40*/  LDL.LU R27, [R1+0x2658] ;  /* 0x00265800011b7983 */ /* 0x004ea80000300800 */
[----:B---3--:R-:W3:Y:S04]  /*24d50*/  LDL.LU R55, [R1+0x2654] ;  /* 0x0026540001377983 */ /* 0x008ee80000300800 */
[----:B----4-:R-:W4:Y:S04]  /*24d60*/  LDL.LU R64, [R1+0x2650] ;  /* 0x0026500001407983 */ /* 0x010f280000300800 */
[----:B------:R-:W3:Y:S04]  /*24d70*/  LDL.LU R65, [R1+0x264c] ;  /* 0x00264c0001417983 */ /* 0x000ee80000300800 */
        /* <DEDUP_REMOVED lines=57> */
[----:B---3--:R0:W-:Y:S04]  /*25110*/  STS.U16 [R7+0x1580], R65 ;  /* 0x0015804107007388 */ /* 0x0081e80000000400 */
[----:B----4-:R1:W-:Y:S04]  /*25120*/  STS.U16 [R7+0x9580], R64 ;  /* 0x0095804007007388 */ /* 0x0103e80000000400 */
[----:B------:R2:W-:Y:S04]  /*25130*/  STS.U16 [R7+0x11580], R55 ;  /* 0x0115803707007388 */ /* 0x0005e80000000400 */
[----:B0-----:R-:W3:Y:S04]  /*25140*/  LDL.LU R65, [R1+0x2620] ;  /* 0x0026200001417983 */ /* 0x001ee80000300800 */
[----:B-1----:R-:W4:Y:S04]  /*25150*/  LDL.LU R64, [R1+0x261c] ;  /* 0x00261c0001407983 */ /* 0x002f280000300800 */
[----:B--2---:R-:W2:Y:S04]  /*25160*/  LDL.LU R55, [R1+0x2618] ;  /* 0x0026180001377983 */ /* 0x004ea80000300800 */
[----:B------:R-:W3:Y:S04]  /*25170*/  LDL.LU R27, [R1+0x2614] ;  /* 0x00261400011b7983 */ /* 0x000ee80000300800 */
[----:B------:R-:W4:Y:S04]  /*25180*/  LDL.LU R29, [R1+0x2610] ;  /* 0x00261000011d7983 */ /* 0x000f280000300800 */
[----:B------:R-:W2:Y:S04]  /*25190*/  LDL.LU R42, [R1+0x260c] ;  /* 0x00260c00012a7983 */ /* 0x000ea80000300800 */
[----:B------:R-:W3:Y:S04]  /*251a0*/  LDL.LU R148, [R1+0x2608] ;  /* 0x0026080001947983 */ /* 0x000ee80000300800 */
        /* <DEDUP_REMOVED lines=42> */
[----:B--2---:R1:W-:Y:S04]  /*25450*/  STS.U16 [R6+0x8200], R24 ;  /* 0x0082001806007388 */ /* 0x0043e80000000400 */
[----:B---3--:R2:W-:Y:S04]  /*25460*/  STS.U16 [R6+0x10200], R59 ;  /* 0x0102003b06007388 */ /* 0x0085e80000000400 */
        /* <DEDUP_REMOVED lines=8> */
[----:B------:R-:W2:Y:S04]  /*254f0*/  LDL.LU R56, [R1+0x2598] ;  /* 0x0025980001387983 */ /* 0x000ea80000300800 */
[----:B------:R0:W-:Y:S04]  /*25500*/  STS.U16 [R6+0x10600], R156 ;  /* 0x0106009c06007388 */ /* 0x0001e80000000400 */
[----:B0-----:R-:W3:Y:S04]  /*25510*/  LDL.LU R156, [R1+0x2594] ;  /* 0x00259400019c7983 */ /* 0x001ee80000300800 */
        /* <DEDUP_REMOVED lines=43> */
[----:B---3--:R0:W-:Y:S04]  /*257d0*/  STS.U16 [R6+0x18a00], R156 ;  /* 0x018a009c06007388 */ /* 0x0081e80000000400 */
[----:B0-----:R-:W3:Y:S04]  /*257e0*/  LDL.LU R156, [R1+0x2590] ;  /* 0x00259000019c7983 */ /* 0x001ee80000300800 */
        /* <DEDUP_REMOVED lines=20> */
[----:B------:R-:W4:Y:S04]  /*25930*/  LDL.LU R50, [R1+0x253c] ;  /* 0x00253c0001327983 */ /* 0x000f280000300800 */
        /* <DEDUP_REMOVED lines=21> */
[----:B------:R-:W3:Y:S04]  /*25a90*/  LDL.LU R5, [R1+0x24e4] ;  /* 0x0024e40001057983 */ /* 0x000ee80000300800 */
[----:B------:R-:W-:Y:S04]  /*25aa0*/  STS.U16 [R6+0x18600], R22 ;  /* 0x0186001606007388 */ /* 0x000fe80000000400 */
[----:B------:R-:W-:Y:S04]  /*25ab0*/  STS.U16 [R6+0xa00], R23 ;  /* 0x000a001706007388 */ /* 0x000fe80000000400 */
[----:B------:R-:W-:Y:S04]  /*25ac0*/  STS.U16 [R6+0x8a00], R2 ;  /* 0x008a000206007388 */ /* 0x000fe80000000400 */
[----:B------:R-:W-:Y:S04]  /*25ad0*/  STS.U16 [R6+0x10a00], R216 ;  /* 0x010a00d806007388 */ /* 0x000fe80000000400 */
[----:B------:R0:W-:Y:S04]  /*25ae0*/  STS.U16 [R6+0x1b600], R47 ;  /* 0x01b6002f06007388 */ /* 0x0001e80000000400 */
        /* <DEDUP_REMOVED lines=8> */
[----:B0-----:R-:W4:Y:S04]  /*25b70*/  LDL.LU R47, [R1+0x24e0] ;  /* 0x0024e000012f7983 */ /* 0x001f280000300800 */
[----:B---3--:R0:W-:Y:S04]  /*25b80*/  STS.U16 [R5+0x280], R48 ;  /* 0x0002803005007388 */ /* 0x0081e80000000400 */
[----:B--2---:R1:W-:Y:S04]  /*25b90*/  STS.U16 [R5+0x8280], R49 ;  /* 0x0082803105007388 */ /* 0x0043e80000000400 */
[----:B----4-:R2:W-:Y:S04]  /*25ba0*/  STS.U16 [R5+0x10280], R50 ;  /* 0x0102803205007388 */ /* 0x0105e80000000400 */
        /* <DEDUP_REMOVED lines=10> */
[----:B------:R1:W-:Y:S04]  /*25c50*/  STS.U16 [R5+0x18680], R55 ;  /* 0x0186803705007388 */ /* 0x0003e80000000400 */
[----:B------:R1:W-:Y:S04]  /*25c60*/  STS.U16 [R5+0xa80], R56 ;  /* 0x000a803805007388 */ /* 0x0003e80000000400 */
[----:B------:R1:W-:Y:S04]  /*25c70*/  STS.U16 [R5+0x8a80], R57 ;  /* 0x008a803905007388 */ /* 0x0003e80000000400 */
[----:B------:R1:W-:Y:S04]  /*25c80*/  STS.U16 [R5+0x10a80], R58 ;  /* 0x010a803a05007388 */ /* 0x0003e80000000400 */
[----:B------:R1:W-:Y:S04]  /*25c90*/  STS.U16 [R5+0x18a80], R59 ;  /* 0x018a803b05007388 */ /* 0x0003e80000000400 */
[----:B0-----:R-:W3:Y:S04]  /*25ca0*/  LDL.LU R54, [R1+0x24c4] ;  /* 0x0024c40001367983 */ /* 0x001ee80000300800 */
[----:B-1----:R-:W4:Y:S04]  /*25cb0*/  LDL.LU R55, [R1+0x24c0] ;  /* 0x0024c00001377983 */ /* 0x002f280000300800 */
[----:B------:R-:W2:Y:S04]  /*25cc0*/  LDL.LU R56, [R1+0x24bc] ;  /* 0x0024bc0001387983 */ /* 0x000ea80000300800 */
[----:B------:R-:W3:Y:S04]  /*25cd0*/  LDL.LU R57, [R1+0x24b8] ;  /* 0x0024b80001397983 */ /* 0x000ee80000300800 */
[----:B------:R-:W4:Y:S04]  /*25ce0*/  LDL.LU R58, [R1+0x24b4] ;  /* 0x0024b400013a7983 */ /* 0x000f280000300800 */
        /* <DEDUP_REMOVED lines=74> */
[----:B0-----:R-:W3:Y:S04]  /*26190*/  LDL.LU R4, [R1+0x241c] ;  /* 0x00241c0001047983 */ /* 0x001ee80000300800 */
        /* <DEDUP_REMOVED lines=9> */
[----:B------:R-:W-:Y:S04]  /*26230*/  STS.U16 [R5+0xba80], R243 ;  /* 0x00ba80f305007388 */ /* 0x000fe80000000400 */
[----:B------:R-:W-:Y:S04]  /*26240*/  STS.U16 [R5+0x13a80], R242 ;  /* 0x013a80f205007388 */ /* 0x000fe80000000400 */
[----:B------:R-:W-:Y:S04]  /*26250*/  STS.U16 [R5+0x1ba80], R241 ;  /* 0x01ba80f105007388 */ /* 0x000fe80000000400 */
[----:B------:R-:W-:Y:S04]  /*26260*/  STS.U16 [R5+0x3e80], R220 ;  /* 0x003e80dc05007388 */ /* 0x000fe80000000400 */
[----:B------:R-:W-:Y:S04]  /*26270*/  STS.U16 [R5+0xbe80], R219 ;  /* 0x00be80db05007388 */ /* 0x000fe80000000400 */
[----:B------:R-:W-:Y:S04]  /*26280*/  STS.U16 [R5+0x13e80], R218 ;  /* 0x013e80da05007388 */ /* 0x000fe80000000400 */
[----:B------:R-:W-:Y:S04]  /*26290*/  STS.U16 [R5+0x1be80], R217 ;  /* 0x01be80d905007388 */ /* 0x000fe80000000400 */
[----:B------:R-:W4:Y:S04]  /*262a0*/  LDL R23, [R1+0x205c] ;  /* 0x00205c0001177983 */ /* 0x000f280000100800 */
[----:B------:R-:W4:Y:S04]  /*262b0*/  LDL R22, [R1+0x2060] ;  /* 0x0020600001167983 */ /* 0x000f280000100800 */
[----:B------:R-:W4:Y:S04]  /*262c0*/  LDL R2, [R1+0xfc0] ;  /* 0x000fc00001027983 */ /* 0x000f280000100800 */
[----:B---3--:R0:W-:Y:S04]  /*262d0*/  STS.U16 [R4+0x10300], R31 ;  /* 0x0103001f04007388 */ /* 0x0081e80000000400 */
[----:B------:R1:W-:Y:S04]  /*262e0*/  STS.U16 [R4+0x18300], R30 ;  /* 0x0183001e04007388 */ /* 0x0003e80000000400 */
[----:B------:R3:W-:Y:S04]  /*262f0*/  STS.U16 [R4+0x700], R27 ;  /* 0x0007001b04007388 */ /* 0x0007e80000000400 */
[----:B0-----:R-:W4:Y:S04]  /*26300*/  LDL R31, [R1+0x203c] ;  /* 0x00203c00011f7983 */ /* 0x001f280000100800 */
[----:B-1----:R-:W4:Y:S04]  /*26310*/  LDL R30, [R1+0x2040] ;  /* 0x00204000011e7983 */ /* 0x002f280000100800 */
[----:B---3--:R-:W3:Y:S04]  /*26320*/  LDL R27, [R1+0x1000] ;  /* 0x00100000011b7983 */ /* 0x008ee80000100800 */
[----:B------:R0:W-:Y:S04]  /*26330*/  STS.U16 [R4+0x8700], R29 ;  /* 0x0087001d04007388 */ /* 0x0001e80000000400 */
[----:B0-----:R-:W3:Y:S04]  /*26340*/  LDL R29, [R1+0xffc] ;  /* 0x000ffc00011d7983 */ /* 0x001ee80000100800 */
        /* <DEDUP_REMOVED lines=8> */
[----:B0-----:R-:W3:Y:S04]  /*263d0*/  LDL R24, [R1+0xfbc] ;  /* 0x000fbc0001187983 */ /* 0x001ee80000100800 */
[----:B------:R-:W-:Y:S04]  /*263e0*/  STS.U16 [R4+0xf00], R35 ;  /* 0x000f002304007388 */ /* 0x000fe80000000400 */
[----:B------:R-:W-:Y:S04]  /*263f0*/  STS.U16 [R4+0x8f00], R33 ;  /* 0x008f002104007388 */ /* 0x000fe80000000400 */
[----:B------:R-:W-:Y:S04]  /*26400*/  STS.U16 [R4+0x10f00], R32 ;  /* 0x010f002004007388 */ /* 0x000fe80000000400 */
[----:B------:R-:W-:Y:S04]  /*26410*/  STS.U16 [R4+0x18f00], R28 ;  /* 0x018f001c04007388 */ /* 0x000fe80000000400 */
[----:B------:R0:W-:Y:S04]  /*26420*/  STS.U16 [R4+0x1300], R13 ;  /* 0x0013000d04007388 */ /* 0x0001e80000000400 */
[----:B0-----:R-:W3:Y:S04]  /*26430*/  LDL.LU R13, [R1+0xc9c] ;  /* 0x000c9c00010d7983 */ /* 0x001ee80000300800 */
[----:B------:R-:W3:Y:S04]  /*26440*/  LDL R35, [R1+0xf7c] ;  /* 0x000f7c0001237983 */ /* 0x000ee80000100800 */
[----:B------:R-:W3:Y:S04]  /*26450*/  LDL R33, [R1+0xf80] ;  /* 0x000f800001217983 */ /* 0x000ee80000100800 */
[----:B------:R-:W3:Y:S04]  /*26460*/  LDL R32, [R1+0xf3c] ;  /* 0x000f3c0001207983 */ /* 0x000ee80000100800 */
[----:B------:R-:W3:Y:S01]  /*26470*/  LDL R28, [R1+0xf40] ;  /* 0x000f4000011c7983 */ /* 0x000ee20000100800 */
[----:B--2---:R-:W-:-:S02]  /*26480*/  PRMT R99, RZ, 0x7610, R99 ;  /* 0x00007610ff637816 */ /* 0x004fc40000000063 */
[----:B----4-:R-:W-:-:S04]  /*26490*/  PRMT R98, RZ, 0x7610, R98 ;  /* 0x00007610ff627816 */ /* 0x010fc80000000062 */
[----:B------:R0:W2:Y:S01]  /*264a0*/  @!P0 LDG.E.U16 R99, desc[UR60][R22.64] ;  /* 0x0000003c16638981 */ /* 0x0000a2000c1e1500 */
[----:B------:R-:W-:Y:S02]  /*264b0*/  PRMT R97, RZ, 0x7610, R97 ;  /* 0x00007610ff617816 */ /* 0x000fe40000000061 */
[----:B------:R-:W-:Y:S02]  /*264c0*/  PRMT R96, RZ, 0x7610, R96 ;  /* 0x00007610ff607816 */ /* 0x000fe40000000060 */
[----:B------:R-:W-:Y:S01]  /*264d0*/  PRMT R95, RZ, 0x7610, R95 ;  /* 0x00007610ff5f7816 */ /* 0x000fe2000000005f */
[----:B0-----:R-:W-:Y:S02]  /*264e0*/  @!P0 IMAD.MOV.U32 R23, RZ, RZ, R31 ;  /* 0x000000ffff178224 */ /* 0x001fe400078e001f */
[----:B------:R-:W-:Y:S01]  /*264f0*/  @!P0 IMAD.MOV.U32 R22, RZ, RZ, R30 ;  /* 0x000000ffff168224 */ /* 0x000fe200078e001e */
[----:B------:R-:W4:Y:S04]  /*26500*/  LDL R31, [R1+0xefc] ;  /* 0x000efc00011f7983 */ /* 0x000f280000100800 */
[----:B------:R-:W2:Y:S04]  /*26510*/  LDL R30, [R1+0xf00] ;  /* 0x000f0000011e7983 */ /* 0x000ea80000100800 */
[----:B------:R3:W2:Y:S02]  /*26520*/  @!P0 LDG.E.U16 R98, desc[UR60][R22.64] ;  /* 0x0000003c16628981 */ /* 0x0006a4000c1e1500 */
[----:B---3--:R-:W-:-:S02]  /*26530*/  @!P0 IMAD.MOV.U32 R22, RZ, RZ, R27 ;  /* 0x000000ffff168224 */ /* 0x008fc400078e001b */
[----:B------:R-:W3:Y:S01]  /*26540*/  LDL R27, [R1+0xec0] ;  /* 0x000ec000011b7983 */ /* 0x000ee20000100800 */
[----:B------:R-:W-:-:S03]  /*26550*/  @!P0 IMAD.MOV.U32 R23, RZ, RZ, R29 ;  /* 0x000000ffff178224 */ /* 0x000fc600078e001d */
[----:B------:R-:W3:Y:S04]  /*26560*/  LDL R29, [R1+0xebc] ;  /* 0x000ebc00011d7983 */ /* 0x000ee80000100800 */
[----:B------:R0:W3:Y:S02]  /*26570*/  @!P0 LDG.E.U16 R97, desc[UR60][R22.64] ;  /* 0x0000003c16618981 */ /* 0x0000e4000c1e1500 */
[----:B0-----:R-:W-:Y:S02]  /*26580*/  @!P0 IMAD.MOV.U32 R22, RZ, RZ, R2 ;  /* 0x000000ffff168224 */ /* 0x001fe400078e0002 */
[----:B------:R-:W3:Y:S01]  /*26590*/  LDL R2, [R1+0xe80] ;  /* 0x000e800001027983 */ /* 0x000ee20000100800 */
[----:B------:R-:W-:-:S03]  /*265a0*/  @!P0 IMAD.MOV.U32 R23, RZ, RZ, R24 ;  /* 0x000000ffff178224 */ /* 0x000fc600078e0018 */
[----:B------:R-:W3:Y:S04]  /*265b0*/  LDL R24, [R1+0xe7c] ;  /* 0x000e7c0001187983 */ /* 0x000ee80000100800 */
[----:B------:R0:W3:Y:S02]  /*265c0*/  @!P0 LDG.E.U16 R96, desc[UR60][R22.64] ;  /* 0x0000003c16608981 */ /* 0x0000e4000c1e1500 */
[----:B0-----:R-:W-:Y:S02]  /*265d0*/  @!P0 IMAD.MOV.U32 R22, RZ, RZ, R33 ;  /* 0x000000ffff168224 */ /* 0x001fe400078e0021 */
[----:B------:R-:W-:Y:S01]  /*265e0*/  @!P0 IMAD.MOV.U32 R23, RZ, RZ, R35 ;  /* 0x000000ffff178224 */ /* 0x000fe200078e0023 */
[----:B------:R-:W3:Y:S04]  /*265f0*/  LDL R33, [R1+0xe3c] ;  /* 0x000e3c0001217983 */ /* 0x000ee80000100800 */
[----:B------:R0:W3:Y:S02]  /*26600*/  @!P0 LDG.E.U16 R95, desc[UR60][R22.64] ;  /* 0x0000003c165f8981 */ /* 0x0000e4000c1e1500 */
[----:B0-----:R-:W-:-:S02]  /*26610*/  @!P0 IMAD.MOV.U32 R23, RZ, RZ, R32 ;  /* 0x000000ffff178224 */ /* 0x001fc400078e0020 */
[----:B------:R-:W3:Y:S01]  /*26620*/  LDL R32, [R1+0xe40] ;  /* 0x000e400001207983 */ /* 0x000ee20000100800 */
[----:B------:R-:W-:-:S03]  /*26630*/  @!P0 IMAD.MOV.U32 R22, RZ, RZ, R28 ;  /* 0x000000ffff168224 */ /* 0x000fc600078e001c */
[----:B------:R-:W3:Y:S01]  /*26640*/  LDL R28, [R1+0xe00] ;  /* 0x000e0000011c7983 */ /* 0x000ee20000100800 */
[----:B------:R-:W-:Y:S02]  /*26650*/  PRMT R94, RZ, 0x7610, R94 ;  /* 0x00007610ff5e7816 */ /* 0x000fe4000000005e */
[----:B------:R-:W-:-:S04]  /*26660*/  PRMT R93, RZ, 0x7610, R93 ;  /* 0x00007610ff5d7816 */ /* 0x000fc8000000005d */
[----:B------:R4:W3:Y:S01]  /*26670*/  @!P0 LDG.E.U16 R94, desc[UR60][R22.64] ;  /* 0x0000003c165e8981 */ /* 0x0008e2000c1e1500 */
[----:B------:R-:W-:Y:S02]  /*26680*/  PRMT R92, RZ, 0x7610, R92 ;  /* 0x00007610ff5c7816 */ /* 0x000fe4000000005c */
[----:B------:R-:W-:Y:S02]  /*26690*/  PRMT R91, RZ, 0x7610, R91 ;  /* 0x00007610ff5b7816 */ /* 0x000fe4000000005b */
[----:B------:R-:W-:Y:S01]  /*266a0*/  PRMT R90, RZ, 0x7610, R90 ;  /* 0x00007610ff5a7816 */ /* 0x000fe2000000005a */
[----:B----4-:R-:W-:Y:S02]  /*266b0*/  @!P0 IMAD.MOV.U32 R23, RZ, RZ, R31 ;  /* 0x000000ffff178224 */ /* 0x010fe400078e001f */
[----:B--2---:R-:W-:Y:S01]  /*266c0*/  @!P0 IMAD.MOV.U32 R22, RZ, RZ, R30 ;  /* 0x000000ffff168224 */ /* 0x004fe200078e001e */
[----:B------:R-:W2:Y:S04]  /*266d0*/  LDL R31, [R1+0xdfc] ;  /* 0x000dfc00011f7983 */ /* 0x000ea80000100800 */
[----:B------:R-:W4:Y:S04]  /*266e0*/  LDL R30, [R1+0xdbc] ;  /* 0x000dbc00011e7983 */ /* 0x000f280000100800 */
[----:B------:R3:W4:Y:S02]  /*266f0*/  @!P0 LDG.E.U16 R93, desc[UR60][R22.64] ;  /* 0x0000003c165d8981 */ /* 0x000724000c1e1500 */
[----:B---3--:R-:W-:-:S02]  /*26700*/  @!P0 IMAD.MOV.U32 R22, RZ, RZ, R27 ;  /* 0x000000ffff168224 */ /* 0x008fc400078e001b */
[----:B------:R-:W3:Y:S01]  /*26710*/  LDL R27, [R1+0xdc0] ;  /* 0x000dc000011b7983 */ /* 0x000ee20000100800 */
[----:B------:R-:W-:-:S05]  /*26720*/  @!P0 IMAD.MOV.U32 R23, RZ, RZ, R29 ;  /* 0x000000ffff178224 */ /* 0x000fca00078e001d */
[----:B------:R0:W4:Y:S02]  /*26730*/  @!P0 LDG.E.U16 R92, desc[UR60][R22.64] ;  /* 0x0000003c165c8981 */ /* 0x000124000c1e1500 */
[----:B0-----:R-:W-:Y:S02]  /*26740*/  @!P0 IMAD.MOV.U32 R22, RZ, RZ, R2 ;  /* 0x000000ffff168224 */ /* 0x001fe400078e0002 */
[----:B------:R-:W4:Y:S01]  /*26750*/  LDL R2, [R1+0xd80] ;  /* 0x000d800001027983 */ /* 0x000f220000100800 */
[----:B------:R-:W-:-:S03]  /*26760*/  @!P0 IMAD.MOV.U32 R23, RZ, RZ, R24 ;  /* 0x000000ffff178224 */ /* 0x000fc600078e0018 */
[----:B------:R-:W4:Y:S04]  /*26770*/  LDL R24, [R1+0xd7c] ;  /* 0x000d7c0001187983 */ /* 0x000f280000100800 */
[----:B------:R-:W4:Y:S04]  /*26780*/  LDL.LU R38, [R1+0xd3c] ;  /* 0x000d3c0001267983 */ /* 0x000f280000300800 */
[----:B------:R-:W4:Y:S04]  /*26790*/  LDL.LU R29, [R1+0xd00] ;  /* 0x000d0000011d7983 */ /* 0x000f280000300800 */
[----:B------:R-:W4:Y:S04]  /*267a0*/  LDL R36, [R1+0xd40] ;  /* 0x000d400001247983 */ /* 0x000f280000100800 */
[----:B------:R0:W4:Y:S04]  /*267b0*/  @!P0 LDG.E.U16 R91, desc[UR60][R22.64] ;  /* 0x0000003c165b8981 */ /* 0x000128000c1e1500 */
[----:B------:R-:W4:Y:S01]  /*267c0*/  LDL R35, [R1+0xcfc] ;  /* 0x000cfc0001237983 */ /* 0x000f220000100800 */
[----:B0-----:R-:W-:Y:S01]  /*267d0*/  @!P0 IMAD.MOV.U32 R23, RZ, RZ, R33 ;  /* 0x000000ffff178224 */ /* 0x001fe200078e0021 */
[----:B------:R-:W-:-:S02]  /*267e0*/  PRMT R89, RZ, 0x7610, R89 ;  /* 0x00007610ff597816 */ /* 0x000fc40000000059 */
[----:B------:R-:W4:Y:S01]  /*267f0*/  LDL R33, [R1+0xcbc] ;  /* 0x000cbc0001217983 */ /* 0x000f220000100800 */
[----:B------:R-:W-:Y:S01]  /*26800*/  @!P0 IMAD.MOV.U32 R22, RZ, RZ, R32 ;  /* 0x000000ffff168224 */ /* 0x000fe200078e0020 */
[----:B------:R-:W-:Y:S02]  /*26810*/  PRMT R88, RZ, 0x7610, R88 ;  /* 0x00007610ff587816 */ /* 0x000fe40000000058 */
[----:B------:R-:W4:Y:S04]  /*26820*/  LDL R32, [R1+0x103c] ;  /* 0x00103c0001207983 */ /* 0x000f280000100800 */
[----:B------:R0:W4:Y:S02]  /*26830*/  @!P0 LDG.E.U16 R90, desc[UR60][R22.64] ;  /* 0x0000003c165a8981 */ /* 0x000124000c1e1500 */
[----:B0-----:R-:W-:-:S02]  /*26840*/  @!P0 IMAD.MOV.U32 R22, RZ, RZ, R28 ;  /* 0x000000ffff168224 */ /* 0x001fc400078e001c */
[----:B------:R-:W4:Y:S01]  /*26850*/  LDL R28, [R1+0xcc0] ;  /* 0x000cc000011c7983 */ /* 0x000f220000100800 */
[----:B------:R-:W-:Y:S02]  /*26860*/  PRMT R83, RZ, 0x7610, R83 ;  /* 0x00007610ff537816 */ /* 0x000fe40000000053 */
[----:B------:R-:W-:Y:S02]  /*26870*/  PRMT R82, RZ, 0x7610, R82 ;  /* 0x00007610ff527816 */ /* 0x000fe40000000052 */
[----:B------:R-:W-:Y:S01]  /*26880*/  PRMT R81, RZ, 0x7610, R81 ;  /* 0x00007610ff517816 */ /* 0x000fe20000000051 */
[----:B--2---:R-:W-:Y:S02]  /*26890*/  @!P0 IMAD.MOV.U32 R23, RZ, RZ, R31 ;  /* 0x000000ffff178224 */ /* 0x004fe400078e001f */
[----:B------:R-:W2:Y:S04]  /*268a0*/  LDL R31, [R1+0xff4] ;  /* 0x000ff400011f7983 */ /* 0x000ea80000100800 */
[----:B------:R3:W2:Y:S02]  /*268b0*/  @!P0 LDG.E.U16 R89, desc[UR60][R22.64] ;  /* 0x0000003c16598981 */ /* 0x0006a4000c1e1500 */
[----:B---3--:R-:W-:-:S02]  /*268c0*/  @!P0 IMAD.MOV.U32 R22, RZ, RZ, R27 ;  /* 0x000000ffff168224 */ /* 0x008fc400078e001b */
[----:B------:R-:W3:Y:S01]  /*268d0*/  LDL R27, [R1+0x2034] ;  /* 0x00203400011b7983 */ /* 0x000ee20000100800 */
[----:B----4-:R-:W-:-:S03]  /*268e0*/  @!P0 IMAD.MOV.U32 R23, RZ, RZ, R30 ;  /* 0x000000ffff178224 */ /* 0x010fc600078e001e */
[----:B------:R-:W4:Y:S04]  /*268f0*/  LDL R30, [R1+0x1034] ;  /* 0x00103400011e7983 */ /* 0x000f280000100800 */
[----:B------:R0:W2:Y:S02]  /*26900*/  @!P0 LDG.E.U16 R88, desc[UR60][R22.64] ;  /* 0x0000003c16588981 */ /* 0x0000a4000c1e1500 */
[----:B0-----:R-:W-:Y:S02]  /*26910*/  @!P0 IMAD.MOV.U32 R22, RZ, RZ, R2 ;  /* 0x000000ffff168224 */ /* 0x001fe400078e0002 */
[----:B------:R-:W2:Y:S01]  /*26920*/  LDL R2, [R1+0x2038] ;  /* 0x0020380001027983 */ /* 0x000ea20000100800 */
[----:B------:R-:W-:-:S03]  /*26930*/  @!P0 IMAD.MOV.U32 R23, RZ, RZ, R24 ;  /* 0x000000ffff178224 */ /* 0x000fc600078e0018 */
[----:B------:R-:W2:Y:S04]  /*26940*/  LDL R24, [R1+0xff8] ;  /* 0x000ff80001187983 */ /* 0x000ea80000100800 */
[----:B------:R0:W2:Y:S02]  /*26950*/  @!P0 LDG.E.U16 R83, desc[UR60][R22.64] ;  /* 0x0000003c16538981 */ /* 0x0000a4000c1e1500 */
[----:B0-----:R-:W-:Y:S02]  /*26960*/  @!P0 IMAD.MOV.U32 R22, RZ, RZ, R36 ;  /* 0x000000ffff168224 */ /* 0x001fe400078e0024 */
[----:B------:R-:W-:-:S05]  /*26970*/  @!P0 IMAD.MOV.U32 R23, RZ, RZ, R38 ;  /* 0x000000ffff178224 */ /* 0x000fca00078e0026 */
[----:B------:R0:W2:Y:S02]  /*26980*/  @!P0 LDG.E.U16 R82, desc[UR60][R22.64] ;  /* 0x0000003c16528981 */ /* 0x0000a4000c1e1500 */
[----:B0-----:R-:W-:Y:S02]  /*26990*/  @!P0 IMAD.MOV.U32 R22, RZ, RZ, R29 ;  /* 0x000000ffff168224 */ /* 0x001fe400078e001d */
[----:B------:R-:W-:Y:S01]  /*269a0*/  @!P0 IMAD.MOV.U32 R23, RZ, RZ, R35 ;  /* 0x000000ffff178224 */ /* 0x000fe200078e0023 */
[----:B------:R-:W-:Y:S01]  /*269b0*/  PRMT R80, RZ, 0x7610, R80 ;  /* 0x00007610ff507816 */ /* 0x000fe20000000050 */
[----:B------:R-:W2:Y:S04]  /*269c0*/  LDL R35, [R1+0xfb4] ;  /* 0x000fb40001237983 */ /* 0x000ea80000100800 */
[----:B------:R0:W2:Y:S02]  /*269d0*/  @!P0 LDG.E.U16 R81, desc[UR60][R22.64] ;  /* 0x0000003c16518981 */ /* 0x0000a4000c1e1500 */
[----:B0-----:R-:W-:-:S02]  /*269e0*/  @!P0 IMAD.MOV.U32 R22, RZ, RZ, R28 ;  /* 0x000000ffff168224 */ /* 0x001fc400078e001c */
[----:B------:R-:W2:Y:S01]  /*269f0*/  LDL R28, [R1+0xfb8] ;  /* 0x000fb800011c7983 */ /* 0x000ea20000100800 */
[----:B------:R-:W-:Y:S01]  /*26a00*/  @!P0 IMAD.MOV.U32 R23, RZ, RZ, R33 ;  /* 0x000000ffff178224 */ /* 0x000fe200078e0021 */
[----:B------:R-:W-:Y:S02]  /*26a10*/  PRMT R79, RZ, 0x7610, R79 ;  /* 0x00007610ff4f7816 */ /* 0x000fe4000000004f */
[----:B------:R-:W-:Y:S01]  /*26a20*/  PRMT R78, RZ, 0x7610, R78 ;  /* 0x00007610ff4e7816 */ /* 0x000fe2000000004e */
[----:B------:R-:W2:Y:S04]  /*26a30*/  LDL R33, [R1+0xef4] ;  /* 0x000ef40001217983 */ /* 0x000ea80000100800 */
[----:B------:R0:W2:Y:S02]  /*26a40*/  @!P0 LDG.E.U16 R80, desc[UR60][R22.64] ;  /* 0x0000003c16508981 */ /* 0x0000a4000c1e1500 */
[----:B0-----:R-:W-:-:S02]  /*26a50*/  @!P0 IMAD.MOV.U32 R23, RZ, RZ, R32 ;  /* 0x000000ffff178224 */ /* 0x001fc400078e0020 */
[----:B------:R-:W2:Y:S01]  /*26a60*/  LDL R32, [R1+0xf74] ;  /* 0x000f740001207983 */ /* 0x000ea20000100800 */
[----:B------:R-:W-:Y:S01]  /*26a70*/  PRMT R77, RZ, 0x7610, R77 ;  /* 0x00007610ff4d7816 */ /* 0x000fe2000000004d */
[----:B---3--:R-:W-:Y:S02]  /*26a80*/  @!P0 IMAD.MOV.U32 R22, RZ, RZ, R27 ;  /* 0x000000ffff168224 */ /* 0x008fe400078e001b */
[----:B------:R-:W3:Y:S04]  /*26a90*/  LDL R27, [R1+0xf78] ;  /* 0x000f7800011b7983 */ /* 0x000ee80000100800 */
[----:B------:R4:W3:Y:S02]  /*26aa0*/  @!P0 LDG.E.U16 R79, desc[UR60][R22.64] ;  /* 0x0000003c164f8981 */ /* 0x0008e4000c1e1500 */
[----:B----4-:R-:W-:-:S02]  /*26ab0*/  @!P0 IMAD.MOV.U32 R23, RZ, RZ, R30 ;  /* 0x000000ffff178224 */ /* 0x010fc400078e001e */
[----:B------:R-:W4:Y:S01]  /*26ac0*/  LDL R30, [R1+0xf34] ;  /* 0x000f3400011e7983 */ /* 0x000f220000100800 */
[----:B--2---:R-:W-:-:S03]  /*26ad0*/  @!P0 IMAD.MOV.U32 R22, RZ, RZ, R2 ;  /* 0x000000ffff168224 */ /* 0x004fc600078e0002 */
[----:B------:R-:W2:Y:S04]  /*26ae0*/  LDL R2, [R1+0xf38] ;  /* 0x000f380001027983 */ /* 0x000ea80000100800 */
[----:B------:R0:W2:Y:S02]  /*26af0*/  @!P0 LDG.E.U16 R78, desc[UR60][R22.64] ;  /* 0x0000003c164e8981 */ /* 0x0000a4000c1e1500 */
[----:B0-----:R-:W-:Y:S02]  /*26b00*/  @!P0 IMAD.MOV.U32 R23, RZ, RZ, R31 ;  /* 0x000000ffff178224 */ /* 0x001fe400078e001f */
[----:B------:R-:W2:Y:S01]  /*26b10*/  LDL R31, [R1+0xef8] ;  /* 0x000ef800011f7983 */ /* 0x000ea20000100800 */
[----:B------:R-:W-:-:S03]  /*26b20*/  @!P0 IMAD.MOV.U32 R22, RZ, RZ, R24 ;  /* 0x000000ffff168224 */ /* 0x000fc600078e0018 */
[----:B------:R-:W2:Y:S04]  /*26b30*/  LDL R24, [R1+0xeb8] ;  /* 0x000eb80001187983 */ /* 0x000ea80000100800 */
[----:B------:R0:W2:Y:S02]  /*26b40*/  @!P0 LDG.E.U16 R77, desc[UR60][R22.64] ;  /* 0x0000003c164d8981 */ /* 0x0000a4000c1e1500 */
[----:B0-----:R-:W-:Y:S02]  /*26b50*/  @!P0 IMAD.MOV.U32 R22, RZ, RZ, R28 ;  /* 0x000000ffff168224 */ /* 0x001fe400078e001c */
[----:B------:R-:W2:Y:S01]  /*26b60*/  LDL R28, [R1+0xeb4] ;  /* 0x000eb400011c7983 */ /* 0x000ea20000100800 */
[----:B------:R-:W-:Y:S01]  /*26b70*/  PRMT R76, RZ, 0x7610, R76 ;  /* 0x00007610ff4c7816 */ /* 0x000fe2000000004c */
[----:B------:R-:W-:-:S05]  /*26b80*/  @!P0 IMAD.MOV.U32 R23, RZ, RZ, R35 ;  /* 0x000000ffff178224 */ /* 0x000fca00078e0023 */
[----:B------:R0:W2:Y:S01]  /*26b90*/  @!P0 LDG.E.U16 R76, desc[UR60][R22.64] ;  /* 0x0000003c164c8981 */ /* 0x0000a2000c1e1500 */
[----:B------:R-:W-:Y:S01]  /*26ba0*/  PRMT R75, RZ, 0x7610, R75 ;  /* 0x00007610ff4b7816 */ /* 0x000fe2000000004b */
[----:B0-----:R-:W-:Y:S02]  /*26bb0*/  @!P0 IMAD.MOV.U32 R23, RZ, RZ, R32 ;  /* 0x000000ffff178224 */ /* 0x001fe400078e0020 */
[----:B------:R-:W2:Y:S01]  /*26bc0*/  LDL R32, [R1+0xe74] ;  /* 0x000e740001207983 */ /* 0x000ea20000100800 */
[----:B------:R-:W-:Y:S02]  /*26bd0*/  PRMT R74, RZ, 0x7610, R74 ;  /* 0x00007610ff4a7816 */ /* 0x000fe4000000004a */
        /* <DEDUP_REMOVED lines=8> */
[----:B------:R0:W4:Y:S04]  /*26c60*/  @!P0 LDG.E.U16 R74, desc[UR60][R22.64] ;  /* 0x0000003c164a8981 */ /* 0x000128000c1e1500 */
[----:B------:R-:W4:Y:S01]  /*26c70*/  LDL.LU R35, [R1+0xdf4] ;  /* 0x000df40001237983 */ /* 0x000f220000300800 */
[----:B0-----:R-:W-:-:S03]  /*26c80*/  @!P0 IMAD.MOV.U32 R22, RZ, RZ, R31 ;  /* 0x000000ffff168224 */ /* 0x001fc600078e001f */
[----:B------:R-:W4:Y:S01]  /*26c90*/  LDL R31, [R1+0xdf8] ;  /* 0x000df800011f7983 */ /* 0x000f220000100800 */
[----:B------:R-:W-:-:S05]  /*26ca0*/  @!P0 IMAD.MOV.U32 R23, RZ, RZ, R33 ;  /* 0x000000ffff178224 */ /* 0x000fca00078e0021 */
[----:B------:R0:W4:Y:S02]  /*26cb0*/  @!P0 LDG.E.U16 R73, desc[UR60][R22.64] ;  /* 0x0000003c16498981 */ /* 0x000124000c1e1500 */
[----:B0-----:R-:W-:Y:S02]  /*26cc0*/  @!P0 IMAD.MOV.U32 R22, RZ, RZ, R24 ;  /* 0x000000ffff168224 */ /* 0x001fe400078e0018 */
[----:B------:R-:W4:Y:S01]  /*26cd0*/  LDL R24, [R1+0xdb8] ;  /* 0x000db80001187983 */ /* 0x000f220000100800 */
[----:B------:R-:W-:-:S03]  /*26ce0*/  @!P0 IMAD.MOV.U32 R23, RZ, RZ, R28 ;  /* 0x000000ffff178224 */ /* 0x000fc600078e001c */
[----:B------:R-:W4:Y:S01]  /*26cf0*/  LDL R28, [R1+0xdb4] ;  /* 0x000db400011c7983 */ /* 0x000f220000100800 */
[----:B------:R-:W-:-:S03]  /*26d00*/  PRMT R72, RZ, 0x7610, R72 ;  /* 0x00007610ff487816 */ /* 0x000fc60000000048 */
[----:B------:R-:W4:Y:S04]  /*26d10*/  LDL.LU R33, [R1+0xd78] ;  /* 0x000d780001217983 */ /* 0x000f280000300800 */
[----:B------:R-:W4:Y:S04]  /*26d20*/  LDL.LU R37, [R1+0xd34] ;  /* 0x000d340001257983 */ /* 0x000f280000300800 */
[----:B------:R0:W4:Y:S01]  /*26d30*/  @!P0 LDG.E.U16 R72, desc[UR60][R22.64] ;  /* 0x0000003c16488981 */ /* 0x000122000c1e1500 */
[----:B------:R-:W-:Y:S01]  /*26d40*/  PRMT R71, RZ, 0x7610, R71 ;  /* 0x00007610ff477816 */ /* 0x000fe20000000047 */
[----:B0-----:R-:W-:Y:S01]  /*26d50*/  @!P0 IMAD.MOV.U32 R23, RZ, RZ, R32 ;  /* 0x000000ffff178224 */ /* 0x001fe200078e0020 */
[----:B------:R-:W-:-:S02]  /*26d60*/  PRMT R70, RZ, 0x7610, R70 ;  /* 0x00007610ff467816 */ /* 0x000fc40000000046 */
[----:B------:R-:W-:Y:S01]  /*26d70*/  PRMT R69, RZ, 0x7610, R69 ;  /* 0x00007610ff457816 */ /* 0x000fe20000000045 */
[----:B---3--:R-:W-:Y:S02]  /*26d80*/  @!P0 IMAD.MOV.U32 R22, RZ, RZ, R27 ;  /* 0x000000ffff168224 */ /* 0x008fe400078e001b */
[----:B------:R-:W3:Y:S04]  /*26d90*/  LDL.LU R27, [R1+0xcf8] ;  /* 0x000cf800011b7983 */ /* 0x000ee80000300800 */
[----:B------:R-:W3:Y:S04]  /*26da0*/  LDL R45, [R1+0xd74] ;  /* 0x000d7400012d7983 */ /* 0x000ee80000100800 */
[----:B------:R-:W3:Y:S04]  /*26db0*/  LDL R43, [R1+0xd38] ;  /* 0x000d3800012b7983 */ /* 0x000ee80000100800 */
[----:B------:R-:W3:Y:S04]  /*26dc0*/  LDL R42, [R1+0xcf4] ;  /* 0x000cf400012a7983 */ /* 0x000ee80000100800 */
[----:B------:R2:W3:Y:S04]  /*26dd0*/  @!P0 LDG.E.U16 R71, desc[UR60][R22.64] ;  /* 0x0000003c16478981 */ /* 0x0004e8000c1e1500 */
[----:B------:R-:W3:Y:S01]  /*26de0*/  LDL R32, [R1+0x102c] ;  /* 0x00102c0001207983 */ /* 0x000ee20000100800 */
[----:B------:R-:W-:-:S02]  /*26df0*/  PRMT R68, RZ, 0x7610, R68 ;  /* 0x00007610ff447816 */ /* 0x000fc40000000044 */
[----:B------:R-:W-:Y:S02]  /*26e00*/  PRMT R67, RZ, 0x7610, R67 ;  /* 0x00007610ff437816 */ /* 0x000fe40000000043 */
[----:B------:R-:W-:Y:S02]  /*26e10*/  PRMT R66, RZ, 0x7610, R66 ;  /* 0x00007610ff427816 */ /* 0x000fe40000000042 */
[----:B------:R-:W-:Y:S01]  /*26e20*/  PRMT R65, RZ, 0x7610, R65 ;  /* 0x00007610ff417816 */ /* 0x000fe20000000041 */
[----:B------:R-:W3:Y:S04]  /*26e30*/  LDL R39, [R1+0xfec] ;  /* 0x000fec0001277983 */ /* 0x000ee80000100800 */
[----:B------:R-:W3:Y:S01]  /*26e40*/  LDL R36, [R1+0xff0] ;  /* 0x000ff00001247983 */ /* 0x000ee20000100800 */
[----:B--2---:R-:W-:-:S03]  /*26e50*/  @!P0 IMAD.MOV.U32 R22, RZ, RZ, R2 ;  /* 0x000000ffff168224 */ /* 0x004fc600078e0002 */
[----:B------:R-:W2:Y:S01]  /*26e60*/  LDL R2, [R1+0xcb8] ;  /* 0x000cb80001027983 */ /* 0x000ea20000100800 */
[----:B----4-:R-:W-:-:S03]  /*26e70*/  @!P0 IMAD.MOV.U32 R23, RZ, RZ, R30 ;  /* 0x000000ffff178224 */ /* 0x010fc600078e001e */
[----:B------:R-:W4:Y:S04]  /*26e80*/  LDL R30, [R1+0xcb4] ;  /* 0x000cb400011e7983 */ /* 0x000f280000100800 */
[----:B------:R0:W4:Y:S02]  /*26e90*/  @!P0 LDG.E.U16 R70, desc[UR60][R22.64] ;  /* 0x0000003c16468981 */ /* 0x000124000c1e1500 */
[----:B0-----:R-:W-:Y:S02]  /*26ea0*/  @!P0 IMAD.MOV.U32 R22, RZ, RZ, R31 ;  /* 0x000000ffff168224 */ /* 0x001fe400078e001f */
[----:B------:R-:W4:Y:S01]  /*26eb0*/  LDL R31, [R1+0x2030] ;  /* 0x00203000011f7983 */ /* 0x000f220000100800 */
[----:B------:R-:W-:-:S05]  /*26ec0*/  @!P0 IMAD.MOV.U32 R23, RZ, RZ, R35 ;  /* 0x000000ffff178224 */ /* 0x000fca00078e0023 */
[----:B------:R0:W4:Y:S02]  /*26ed0*/  @!P0 LDG.E.U16 R69, desc[UR60][R22.64] ;  /* 0x0000003c16458981 */ /* 0x000124000c1e1500 */
[----:B0-----:R-:W-:Y:S02]  /*26ee0*/  @!P0 IMAD.MOV.U32 R22, RZ, RZ, R24 ;  /* 0x000000ffff168224 */ /* 0x001fe400078e0018 */
[----:B------:R-:W4:Y:S01]  /*26ef0*/  LDL R24, [R1+0x2058] ;  /* 0x0020580001187983 */ /* 0x000f220000100800 */
[----:B------:R-:W-:-:S03]  /*26f00*/  @!P0 IMAD.MOV.U32 R23, RZ, RZ, R28 ;  /* 0x000000ffff178224 */ /* 0x000fc600078e001c */
[----:B------:R-:W4:Y:S04]  /*26f10*/  LDL R28, [R1+0x1030] ;  /* 0x00103000011c7983 */ /* 0x000f280000100800 */
[----:B------:R0:W4:Y:S02]  /*26f20*/  @!P0 LDG.E.U16 R68, desc[UR60][R22.64] ;  /* 0x0000003c16448981 */ /* 0x000124000c1e1500 */
[----:B0-----:R-:W-:Y:S01]  /*26f30*/  @!P0 IMAD.MOV.U32 R22, RZ, RZ, R33 ;  /* 0x000000ffff168224 */ /* 0x001fe200078e0021 */
[----:B------:R-:W-:Y:S02]  /*26f40*/  PRMT R64, RZ, 0x7610, R64 ;  /* 0x00007610ff407816 */ /* 0x000fe40000000040 */
[----:B------:R-:W-:Y:S01]  /*26f50*/  PRMT R63, RZ, 0x7610, R63 ;  /* 0x00007610ff3f7816 */ /* 0x000fe2000000003f */
[----:B---3--:R-:W-:-:S05]  /*26f60*/  @!P0 IMAD.MOV.U32 R23, RZ, RZ, R45 ;  /* 0x000000ffff178224 */ /* 0x008fca00078e002d */
[----:B------:R0:W3:Y:S02]  /*26f70*/  @!P0 LDG.E.U16 R67, desc[UR60][R22.64] ;  /* 0x0000003c16438981 */ /* 0x0000e4000c1e1500 */
[----:B0-----:R-:W-:Y:S02]  /*26f80*/  @!P0 IMAD.MOV.U32 R22, RZ, RZ, R43 ;  /* 0x000000ffff168224 */ /* 0x001fe400078e002b */
[----:B------:R-:W-:-:S05]  /*26f90*/  @!P0 IMAD.MOV.U32 R23, RZ, RZ, R37 ;  /* 0x000000ffff178224 */ /* 0x000fca00078e0025 */
[----:B------:R0:W3:Y:S02]  /*26fa0*/  @!P0 LDG.E.U16 R66, desc[UR60][R22.64] ;  /* 0x0000003c16428981 */ /* 0x0000e4000c1e1500 */
[----:B0-----:R-:W-:Y:S02]  /*26fb0*/  @!P0 IMAD.MOV.U32 R22, RZ, RZ, R27 ;  /* 0x000000ffff168224 */ /* 0x001fe400078e001b */
[----:B------:R-:W-:Y:S01]  /*26fc0*/  @!P0 IMAD.MOV.U32 R23, RZ, RZ, R42 ;  /* 0x000000ffff178224 */ /* 0x000fe200078e002a */
[----:B------:R-:W-:Y:S02]  /*26fd0*/  PRMT R62, RZ, 0x7610, R62 ;  /* 0x00007610ff3e7816 */ /* 0x000fe4000000003e */
[----:B------:R-:W-:Y:S01]  /*26fe0*/  PRMT R61, RZ, 0x7610, R61 ;  /* 0x00007610ff3d7816 */ /* 0x000fe2000000003d */
[----:B------:R-:W3:Y:S04]  /*26ff0*/  LDL R42, [R1+0xeec] ;  /* 0x000eec00012a7983 */ /* 0x000ee80000100800 */
[----:B------:R2:W3:Y:S02]  /*27000*/  @!P0 LDG.E.U16 R65, desc[UR60][R22.64] ;  /* 0x0000003c16418981 */ /* 0x0004e4000c1e1500 */
[----:B--2---:R-:W-:-:S02]  /*27010*/  @!P0 IMAD.MOV.U32 R22, RZ, RZ, R2 ;  /* 0x000000ffff168224 */ /* 0x004fc400078e0002 */
[----:B------:R-:W2:Y:S01]  /*27020*/  LDL R2, [R1+0xfb0] ;  /* 0x000fb00001027983 */ /* 0x000ea20000100800 */
[----:B----4-:R-:W-:-:S03]  /*27030*/  @!P0 IMAD.MOV.U32 R23, RZ, RZ, R30 ;  /* 0x000000ffff178224 */ /* 0x010fc600078e001e */
[----:B------:R-:W4:Y:S04]  /*27040*/  LDL R30, [R1+0xfac] ;  /* 0x000fac00011e7983 */ /* 0x000f280000100800 */
        /* <DEDUP_REMOVED lines=9> */
[----:B------:R-:W3:Y:S04]  /*270e0*/  LDL R28, [R1+0xf30] ;  /* 0x000f3000011c7983 */ /* 0x000ee80000100800 */
[----:B------:R0:W3:Y:S02]  /*270f0*/  @!P0 LDG.E.U16 R62, desc[UR60][R22.64] ;  /* 0x0000003c163e8981 */ /* 0x0000e4000c1e1500 */
[----:B0-----:R-:W-:-:S02]  /*27100*/  @!P0 IMAD.MOV.U32 R22, RZ, RZ, R36 ;  /* 0x000000ffff168224 */ /* 0x001fc400078e0024 */
[----:B------:R-:W-:Y:S01]  /*27110*/  @!P0 IMAD.MOV.U32 R23, RZ, RZ, R39 ;  /* 0x000000ffff178224 */ /* 0x000fe200078e0027 */
[----:B------:R-:W-:Y:S01]  /*27120*/  PRMT R60, RZ, 0x7610, R60 ;  /* 0x00007610ff3c7816 */ /* 0x000fe2000000003c */
[----:B------:R-:W3:Y:S04]  /*27130*/  LDL R39, [R1+0xef0] ;  /* 0x000ef00001277983 */ /* 0x000ee80000100800 */
[----:B------:R2:W3:Y:S04]  /*27140*/  @!P0 LDG.E.U16 R61, desc[UR60][R22.64] ;  /* 0x0000003c163d8981 */ /* 0x0004e8000c1e1500 */
[----:B------:R-:W3:Y:S01]  /*27150*/  LDL R36, [R1+0xe6c] ;  /* 0x000e6c0001247983 */ /* 0x000ee20000100800 */
[----:B------:R-:W-:Y:S01]  /*27160*/  PRMT R59, RZ, 0x7610, R59 ;  /* 0x00007610ff3b7816 */ /* 0x000fe2000000003b */
[----:B--2---:R-:W-:-:S02]  /*27170*/  @!P0 IMAD.MOV.U32 R22, RZ, RZ, R2 ;  /* 0x000000ffff168224 */ /* 0x004fc400078e0002 */
[----:B------:R-:W2:Y:S01]  /*27180*/  LDL R2, [R1+0xeb0] ;  /* 0x000eb00001027983 */ /* 0x000ea20000100800 */
[----:B----4-:R-:W-:-:S03]  /*27190*/  @!P0 IMAD.MOV.U32 R23, RZ, RZ, R30 ;  /* 0x000000ffff178224 */ /* 0x010fc600078e001e */
[----:B------:R-:W4:Y:S04]  /*271a0*/  LDL R30, [R1+0xeac] ;  /* 0x000eac00011e7983 */ /* 0x000f280000100800 */
[----:B------:R3:W4:Y:S02]  /*271b0*/  @!P0 LDG.E.U16 R60, desc[UR60][R22.64] ;  /* 0x0000003c163c8981 */ /* 0x000724000c1e1500 */
[----:B---3--:R-:W-:Y:S02]  /*271c0*/  @!P0 IMAD.MOV.U32 R23, RZ, RZ, R31 ;  /* 0x000000ffff178224 */ /* 0x008fe400078e001f */
[----:B------:R-:W3:Y:S01]  /*271d0*/  LDL R31, [R1+0xe70] ;  /* 0x000e7000011f7983 */ /* 0x000ee20000100800 */
[----:B------:R-:W-:-:S03]  /*271e0*/  @!P0 IMAD.MOV.U32 R22, RZ, RZ, R24 ;  /* 0x000000ffff168224 */ /* 0x000fc600078e0018 */
[----:B------:R-:W3:Y:S04]  /*271f0*/  LDL.LU R24, [R1+0xdec] ;  /* 0x000dec0001187983 */ /* 0x000ee80000300800 */
[----:B------:R0:W3:Y:S02]  /*27200*/  @!P0 LDG.E.U16 R59, desc[UR60][R22.64] ;  /* 0x0000003c163b8981 */ /* 0x0000e4000c1e1500 */
[----:B0-----:R-:W-:Y:S02]  /*27210*/  @!P0 IMAD.MOV.U32 R23, RZ, RZ, R32 ;  /* 0x000000ffff178224 */ /* 0x001fe400078e0020 */
[----:B------:R-:W-:Y:S01]  /*27220*/  @!P0 IMAD.MOV.U32 R22, RZ, RZ, R28 ;  /* 0x000000ffff168224 */ /* 0x000fe200078e001c */
[----:B------:R-:W3:Y:S04]  /*27230*/  LDL R32, [R1+0xe2c] ;  /* 0x000e2c0001207983 */ /* 0x000ee80000100800 */
[----:B------:R-:W3:Y:S01]  /*27240*/  LDL R28, [R1+0xe30] ;  /* 0x000e3000011c7983 */ /* 0x000ee20000100800 */
[----:B------:R-:W-:-:S02]  /*27250*/  PRMT R58, RZ, 0x7610, R58 ;  /* 0x00007610ff3a7816 */ /* 0x000fc4000000003a */
[----:B------:R-:W-:-:S04]  /*27260*/  PRMT R57, RZ, 0x7610, R57 ;  /* 0x00007610ff397816 */ /* 0x000fc80000000039 */
[----:B------:R0:W3:Y:S02]  /*27270*/  @!P0 LDG.E.U16 R58, desc[UR60][R22.64] ;  /* 0x0000003c163a8981 */ /* 0x0000e4000c1e1500 */
[----:B0-----:R-:W-:Y:S02]  /*27280*/  @!P0 IMAD.MOV.U32 R22, RZ, RZ, R39 ;  /* 0x000000ffff168224 */ /* 0x001fe400078e0027 */
[----:B------:R-:W-:-:S05]  /*27290*/  @!P0 IMAD.MOV.U32 R23, RZ, RZ, R42 ;  /* 0x000000ffff178224 */ /* 0x000fca00078e002a */
[----:B------:R2:W3:Y:S01]  /*272a0*/  @!P0 LDG.E.U16 R57, desc[UR60][R22.64] ;  /* 0x0000003c16398981 */ /* 0x0004e2000c1e1500 */
[----:B------:R-:W-:Y:S02]  /*272b0*/  PRMT R56, RZ, 0x7610, R56 ;  /* 0x00007610ff387816 */ /* 0x000fe40000000038 */
[----:B------:R-:W-:Y:S01]  /*272c0*/  PRMT R55, RZ, 0x7610, R55 ;  /* 0x00007610ff377816 */ /* 0x000fe20000000037 */
[----:B--2---:R-:W-:Y:S02]  /*272d0*/  @!P0 IMAD.MOV.U32 R22, RZ, RZ, R2 ;  /* 0x000000ffff168224 */ /* 0x004fe400078e0002 */
[----:B------:R-:W2:Y:S01]  /*272e0*/  LDL R2, [R1+0xdf0] ;  /* 0x000df00001027983 */ /* 0x000ea20000100800 */
[----:B----4-:R-:W-:-:S03]  /*272f0*/  @!P0 IMAD.MOV.U32 R23, RZ, RZ, R30 ;  /* 0x000000ffff178224 */ /* 0x010fc600078e001e */
[----:B------:R-:W4:Y:S04]  /*27300*/  LDL.LU R30, [R1+0xd70] ;  /* 0x000d7000011e7983 */ /* 0x000f280000300800 */
[----:B------:R-:W4:Y:S04]  /*27310*/  LDL R46, [R1+0xdac] ;  /* 0x000dac00012e7983 */ /* 0x000f280000100800 */
[----:B------:R-:W4:Y:S04]  /*27320*/  LDL R45, [R1+0xdb0] ;  /* 0x000db000012d7983 */ /* 0x000f280000100800 */
[----:B------:R-:W4:Y:S04]  /*27330*/  LDL R43, [R1+0xd6c] ;  /* 0x000d6c00012b7983 */ /* 0x000f280000100800 */
[----:B------:R3:W4:Y:S02]  /*27340*/  @!P0 LDG.E.U16 R56, desc[UR60][R22.64] ;  /* 0x0000003c16388981 */ /* 0x000724000c1e1500 */
[----:B---3--:R-:W-:-:S02]  /*27350*/  @!P0 IMAD.MOV.U32 R22, RZ, RZ, R31 ;  /* 0x000000ffff168224 */ /* 0x008fc400078e001f */
[----:B------:R-:W3:Y:S04]  /*27360*/  LDL.LU R31, [R1+0xd2c] ;  /* 0x000d2c00011f7983 */ /* 0x000ee80000300800 */
[----:B------:R-:W3:Y:S01]  /*27370*/  LDL R42, [R1+0xd30] ;  /* 0x000d3000012a7983 */ /* 0x000ee20000100800 */
[----:B------:R-:W-:-:S03]  /*27380*/  @!P0 IMAD.MOV.U32 R23, RZ, RZ, R36 ;  /* 0x000000ffff178224 */ /* 0x000fc600078e0024 */
[----:B------:R-:W3:Y:S04]  /*27390*/  LDL R39, [R1+0xcec] ;  /* 0x000cec0001277983 */ /* 0x000ee80000100800 */
[----:B------:R-:W3:Y:S04]  /*273a0*/  LDL R36, [R1+0xcf0] ;  /* 0x000cf00001247983 */ /* 0x000ee80000100800 */
[----:B------:R0:W3:Y:S02]  /*273b0*/  @!P0 LDG.E.U16 R55, desc[UR60][R22.64] ;  /* 0x0000003c16378981 */ /* 0x0000e4000c1e1500 */
[----:B0-----:R-:W-:-:S02]  /*273c0*/  @!P0 IMAD.MOV.U32 R23, RZ, RZ, R32 ;  /* 0x000000ffff178224 */ /* 0x001fc400078e0020 */
[----:B------:R-:W-:Y:S01]  /*273d0*/  @!P0 IMAD.MOV.U32 R22, RZ, RZ, R28 ;  /* 0x000000ffff168224 */ /* 0x000fe200078e001c */
[----:B------:R-:W3:Y:S04]  /*273e0*/  LDL R32, [R1+0xcac] ;  /* 0x000cac0001207983 */ /* 0x000ee80000100800 */
[----:B------:R-:W3:Y:S01]  /*273f0*/  LDL R28, [R1+0xcb0] ;  /* 0x000cb000011c7983 */ /* 0x000ee20000100800 */
[----:B------:R-:W-:Y:S02]  /*27400*/  PRMT R54, RZ, 0x7610, R54 ;  /* 0x00007610ff367816 */ /* 0x000fe40000000036 */
[----:B------:R-:W-:-:S04]  /*27410*/  PRMT R53, RZ, 0x7610, R53 ;  /* 0x00007610ff357816 */ /* 0x000fc80000000035 */
[----:B------:R0:W3:Y:S01]  /*27420*/  @!P0 LDG.E.U16 R54, desc[UR60][R22.64] ;  /* 0x0000003c16368981 */ /* 0x0000e2000c1e1500 */
[----:B------:R-:W-:Y:S01]  /*27430*/  PRMT R52, RZ, 0x7610, R52 ;  /* 0x00007610ff347816 */ /* 0x000fe20000000034 */
[----:B0-----:R-:W-:Y:S01]  /*27440*/  @!P0 IMAD.MOV.U32 R23, RZ, RZ, R24 ;  /* 0x000000ffff178224 */ /* 0x001fe200078e0018 */
[----:B------:R-:W-:Y:S02]  /*27450*/  PRMT R51, RZ, 0x7610, R51 ;  /* 0x00007610ff337816 */ /* 0x000fe40000000033 */
[----:B------:R-:W-:Y:S02]  /*27460*/  PRMT R50, RZ, 0x7610, R50 ;  /* 0x00007610ff327816 */ /* 0x000fe40000000032 */
[----:B------:R-:W-:Y:S01]  /*27470*/  PRMT R49, RZ, 0x7610, R49 ;  /* 0x00007610ff317816 */ /* 0x000fe20000000031 */
[----:B--2---:R-:W-:Y:S02]  /*27480*/  @!P0 IMAD.MOV.U32 R22, RZ, RZ, R2 ;  /* 0x000000ffff168224 */ /* 0x004fe400078e0002 */
[----:B------:R-:W2:Y:S04]  /*27490*/  LDL.LU R2, [R1+0x2054] ;  /* 0x0020540001027983 */ /* 0x000ea80000300800 */
[----:B------:R4:W2:Y:S04]  /*274a0*/  @!P0 LDG.E.U16 R53, desc[UR60][R22.64] ;  /* 0x0000003c16358981 */ /* 0x0008a8000c1e1500 */
[----:B------:R-:W2:Y:S04]  /*274b0*/  LDL R212, [R1+0xfe4] ;  /* 0x000fe40001d47983 */ /* 0x000ea80000100800 */
[----:B------:R-:W2:Y:S01]  /*274c0*/  LDL R211, [R1+0xfe8] ;  /* 0x000fe80001d37983 */ /* 0x000ea20000100800 */
[----:B----4-:R-:W-:-:S02]  /*274d0*/  @!P0 IMAD.MOV.U32 R22, RZ, RZ, R45 ;  /* 0x000000ffff168224 */ /* 0x010fc400078e002d */
[----:B------:R-:W-:Y:S01]  /*274e0*/  @!P0 IMAD.MOV.U32 R23, RZ, RZ, R46 ;  /* 0x000000ffff178224 */ /* 0x000fe200078e002e */
[----:B------:R-:W4:Y:S04]  /*274f0*/  LDL R45, [R1+0xf68] ;  /* 0x000f6800012d7983 */ /* 0x000f280000100800 */
[----:B------:R-:W4:Y:S04]  /*27500*/  LDL R46, [R1+0xf64] ;  /* 0x000f6400012e7983 */ /* 0x000f280000100800 */
[----:B------:R0:W4:Y:S02]  /*27510*/  @!P0 LDG.E.U16 R52, desc[UR60][R22.64] ;  /* 0x0000003c16348981 */ /* 0x000124000c1e1500 */
[----:B0-----:R-:W-:-:S02]  /*27520*/  @!P0 IMAD.MOV.U32 R22, RZ, RZ, R30 ;  /* 0x000000ffff168224 */ /* 0x001fc400078e001e */
[----:B------:R-:W-:Y:S02]  /*27530*/  @!P0 IMAD.MOV.U32 R23, RZ, RZ, R43 ;  /* 0x000000ffff178224 */ /* 0x000fe400078e002b */
[----:B------:R-:W4:Y:S04]  /*27540*/  LDL R43, [R1+0x202c] ;  /* 0x00202c00012b7983 */ /* 0x000f280000100800 */
[----:B------:R3:W4:Y:S02]  /*27550*/  @!P0 LDG.E.U16 R51, desc[UR60][R22.64] ;  /* 0x0000003c16338981 */ /* 0x000724000c1e1500 */
[----:B---3--:R-:W-:Y:S02]  /*27560*/  @!P0 IMAD.MOV.U32 R22, RZ, RZ, R42 ;  /* 0x000000ffff168224 */ /* 0x008fe400078e002a */
[----:B------:R-:W-:Y:S01]  /*27570*/  @!P0 IMAD.MOV.U32 R23, RZ, RZ, R31 ;  /* 0x000000ffff178224 */ /* 0x000fe200078e001f */
[----:B------:R-:W-:Y:S01]  /*27580*/  PRMT R44, RZ, 0x7610, R44 ;  /* 0x00007610ff2c7816 */ /* 0x000fe2000000002c */
[----:B------:R-:W3:Y:S04]  /*27590*/  LDL R42, [R1+0xf28] ;  /* 0x000f2800012a7983 */ /* 0x000ee80000100800 */
[----:B------:R0:W3:Y:S02]  /*275a0*/  @!P0 LDG.E.U16 R50, desc[UR60][R22.64] ;  /* 0x0000003c16328981 */ /* 0x0000e4000c1e1500 */
[----:B0-----:R-:W-:-:S02]  /*275b0*/  @!P0 IMAD.MOV.U32 R22, RZ, RZ, R36 ;  /* 0x000000ffff168224 */ /* 0x001fc400078e0024 */
[----:B------:R-:W-:Y:S01]  /*275c0*/  @!P0 IMAD.MOV.U32 R23, RZ, RZ, R39 ;  /* 0x000000ffff178224 */ /* 0x000fe200078e0027 */
[----:B------:R-:W3:Y:S04]  /*275d0*/  LDL R36, [R1+0x1028] ;  /* 0x0010280001247983 */ /* 0x000ee80000100800 */
[----:B------:R-:W3:Y:S04]  /*275e0*/  LDL R39, [R1+0x1024] ;  /* 0x0010240001277983 */ /* 0x000ee80000100800 */
[----:B------:R0:W3:Y:S02]  /*275f0*/  @!P0 LDG.E.U16 R49, desc[UR60][R22.64] ;  /* 0x0000003c16318981 */ /* 0x0000e4000c1e1500 */
[----:B0-----:R-:W-:-:S02]  /*27600*/  @!P0 IMAD.MOV.U32 R23, RZ, RZ, R32 ;  /* 0x000000ffff178224 */ /* 0x001fc400078e0020 */
[----:B------:R-:W-:Y:S01]  /*27610*/  @!P0 IMAD.MOV.U32 R22, RZ, RZ, R28 ;  /* 0x000000ffff168224 */ /* 0x000fe200078e001c */
[----:B------:R-:W3:Y:S04]  /*27620*/  LDL R32, [R1+0xfa4] ;  /* 0x000fa40001207983 */ /* 0x000ee80000100800 */
[----:B------:R-:W3:Y:S01]  /*27630*/  LDL R28, [R1+0xfa8] ;  /* 0x000fa800011c7983 */ /* 0x000ee20000100800 */
[----:B------:R-:W-:-:S03]  /*27640*/  PRMT R41, RZ, 0x7610, R41 ;  /* 0x00007610ff297816 */ /* 0x000fc60000000029 */
[----:B------:R2:W3:Y:S01]  /*27650*/  @!P0 LDG.E.U16 R44, desc[UR60][R22.64] ;  /* 0x0000003c162c8981 */ /* 0x0004e2000c1e1500 */
[----:B------:R-:W-:Y:S02]  /*27660*/  PRMT R40, RZ, 0x7610, R40 ;  /* 0x00007610ff287816 */ /* 0x000fe40000000028 */
[----:B------:R-:W-:Y:S01]  /*27670*/  PRMT R26, RZ, 0x7610, R26 ;  /* 0x00007610ff1a7816 */ /* 0x000fe2000000001a */
[----:B--2---:R-:W-:Y:S02]  /*27680*/  @!P0 IMAD.MOV.U32 R22, RZ, RZ, R2 ;  /* 0x000000ffff168224 */ /* 0x004fe400078e0002 */
[----:B----4-:R-:W-:Y:S02]  /*27690*/  @!P0 IMAD.MOV.U32 R23, RZ, RZ, R43 ;  /* 0x000000ffff178224 */ /* 0x010fe400078e002b */
[----:B------:R-:W2:Y:S04]  /*276a0*/  LDL R43, [R1+0xf24] ;  /* 0x000f2400012b7983 */ /* 0x000ea80000100800 */
[----:B------:R3:W4:Y:S04]  /*276b0*/  @!P0 LDG.E.U16 R41, desc[UR60][R22.64] ;  /* 0x0000003c16298981 */ /* 0x000728000c1e1500 */
[----:B------:R0:W-:Y:S04]  /*276c0*/  STL [R1+0x210c], R2 ;  /* 0x00210c0201007387 */ /* 0x0001e80000100800 */
[----:B0-----:R-:W4:Y:S01]  /*276d0*/  LDL R2, [R1+0xe68] ;  /* 0x000e680001027983 */ /* 0x001f220000100800 */
[----:B---3--:R-:W-:-:S02]  /*276e0*/  @!P0 IMAD.MOV.U32 R22, RZ, RZ, R36 ;  /* 0x000000ffff168224 */ /* 0x008fc400078e0024 */
[----:B------:R-:W-:Y:S01]  /*276f0*/  @!P0 IMAD.MOV.U32 R23, RZ, RZ, R39 ;  /* 0x000000ffff178224 */ /* 0x000fe200078e0027 */
[----:B------:R-:W3:Y:S04]  /*27700*/  LDL R36, [R1+0xee8] ;  /* 0x000ee80001247983 */ /* 0x000ee80000100800 */
[----:B------:R-:W4:Y:S04]  /*27710*/  LDL R39, [R1+0xee4] ;  /* 0x000ee40001277983 */ /* 0x000f280000100800 */
[----:B------:R0:W4:Y:S02]  /*27720*/  @!P0 LDG.E.U16 R40, desc[UR60][R22.64] ;  /* 0x0000003c16288981 */ /* 0x000124000c1e1500 */
[----:B0-----:R-:W-:-:S02]  /*27730*/  @!P0 IMAD.MOV.U32 R22, RZ, RZ, R211 ;  /* 0x000000ffff168224 */ /* 0x001fc400078e00d3 */
[----:B------:R-:W-:Y:S01]  /*27740*/  @!P0 IMAD.MOV.U32 R23, RZ, RZ, R212 ;  /* 0x000000ffff178224 */ /* 0x000fe200078e00d4 */
[----:B------:R-:W-:Y:S02]  /*27750*/  PRMT R25, RZ, 0x7610, R25 ;  /* 0x00007610ff197816 */ /* 0x000fe40000000019 */
[----:B------:R-:W-:Y:S01]  /*27760*/  PRMT R252, RZ, 0x7610, R252 ;  /* 0x00007610fffc7816 */ /* 0x000fe200000000fc */
[----:B------:R-:W4:Y:S04]  /*27770*/  LDL R212, [R1+0xe24] ;  /* 0x000e240001d47983 */ /* 0x000f280000100800 */
[----:B------:R0:W4:Y:S01]  /*27780*/  @!P0 LDG.E.U16 R26, desc[UR60][R22.64] ;  /* 0x0000003c161a8981 */ /* 0x000122000c1e1500 */
[----:B------:R-:W-:-:S03]  /*27790*/  PRMT R251, RZ, 0x7610, R251 ;  /* 0x00007610fffb7816 */ /* 0x000fc600000000fb */
[----:B------:R-:W4:Y:S01]  /*277a0*/  LDL R211, [R1+0xde4] ;  /* 0x000de40001d37983 */ /* 0x000f220000100800 */
[----:B0-----:R-:W-:Y:S02]  /*277b0*/  @!P0 IMAD.MOV.U32 R23, RZ, RZ, R32 ;  /* 0x000000ffff178224 */ /* 0x001fe400078e0020 */
[----:B------:R-:W-:Y:S01]  /*277c0*/  @!P0 IMAD.MOV.U32 R22, RZ, RZ, R28 ;  /* 0x000000ffff168224 */ /* 0x000fe200078e001c */
[----:B------:R-:W4:Y:S04]  /*277d0*/  LDL R32, [R1+0xea4] ;  /* 0x000ea40001207983 */ /* 0x000f280000100800 */
[----:B------:R-:W4:Y:S04]  /*277e0*/  LDL R28, [R1+0xea8] ;  /* 0x000ea800011c7983 */ /* 0x000f280000100800 */
[----:B------:R0:W4:Y:S02]  /*277f0*/  @!P0 LDG.E.U16 R25, desc[UR60][R22.64] ;  /* 0x0000003c16198981 */ /* 0x000124000c1e1500 */
[----:B0-----:R-:W-:-:S02]  /*27800*/  @!P0 IMAD.MOV.U32 R22, RZ, RZ, R45 ;  /* 0x000000ffff168224 */ /* 0x001fc400078e002d */
[----:B------:R-:W-:Y:S01]  /*27810*/  @!P0 IMAD.MOV.U32 R23, RZ, RZ, R46 ;  /* 0x000000ffff178224 */ /* 0x000fe200078e002e */
[----:B------:R-:W4:Y:S04]  /*27820*/  LDL R45, [R1+0xde8] ;  /* 0x000de800012d7983 */ /* 0x000f280000100800 */
[----:B------:R-:W4:Y:S04]  /*27830*/  LDL R46, [R1+0xe28] ;  /* 0x000e2800012e7983 */ /* 0x000f280000100800 */
[----:B------:R0:W4:Y:S02]  /*27840*/  @!P0 LDG.E.U16 R252, desc[UR60][R22.64] ;  /* 0x0000003c16fc8981 */ /* 0x000124000c1e1500 */
[----:B0-----:R-:W-:-:S02]  /*27850*/  @!P0 IMAD.MOV.U32 R22, RZ, RZ, R42 ;  /* 0x000000ffff168224 */ /* 0x001fc400078e002a */
[----:B------:R-:W4:Y:S01]  /*27860*/  LDL R42, [R1+0xe64] ;  /* 0x000e6400012a7983 */ /* 0x000f220000100800 */
[----:B------:R-:W-:Y:S02]  /*27870*/  PRMT R250, RZ, 0x7610, R250 ;  /* 0x00007610fffa7816 */ /* 0x000fe400000000fa */
[----:B------:R-:W-:Y:S01]  /*27880*/  PRMT R249, RZ, 0x7610, R249 ;  /* 0x00007610fff97816 */ /* 0x000fe200000000f9 */
[----:B--2---:R-:W-:-:S05]  /*27890*/  @!P0 IMAD.MOV.U32 R23, RZ, RZ, R43 ;  /* 0x000000ffff178224 */ /* 0x004fca00078e002b */
[----:B------:R3:W2:Y:S02]  /*278a0*/  @!P0 LDG.E.U16 R251, desc[UR60][R22.64] ;  /* 0x0000003c16fb8981 */ /* 0x0006a4000c1e1500 */
[----:B---3--:R-:W-:Y:S02]  /*278b0*/  @!P0 IMAD.MOV.U32 R22, RZ, RZ, R36 ;  /* 0x000000ffff168224 */ /* 0x008fe400078e0024 */
[----:B----4-:R-:W-:Y:S02]  /*278c0*/  @!P0 IMAD.MOV.U32 R23, RZ, RZ, R39 ;  /* 0x000000ffff178224 */ /* 0x010fe400078e0027 */
[----:B------:R-:W3:Y:S04]  /*278d0*/  LDL.LU R39, [R1+0xda8] ;  /* 0x000da80001277983 */ /* 0x000ee80000300800 */
[----:B------:R-:W4:Y:S04]  /*278e0*/  LDL R36, [R1+0xda4] ;  /* 0x000da40001247983 */ /* 0x000f280000100800 */
[----:B------:R0:W2:Y:S02]  /*278f0*/  @!P0 LDG.E.U16 R250, desc[UR60][R22.64] ;  /* 0x0000003c16fa8981 */ /* 0x0000a4000c1e1500 */
[----:B0-----:R-:W-:-:S02]  /*27900*/  @!P0 IMAD.MOV.U32 R23, RZ, RZ, R32 ;  /* 0x000000ffff178224 */ /* 0x001fc400078e0020 */
[----:B------:R-:W-:Y:S01]  /*27910*/  @!P0 IMAD.MOV.U32 R22, RZ, RZ, R28 ;  /* 0x000000ffff168224 */ /* 0x000fe200078e001c */
[----:B------:R-:W2:Y:S04]  /*27920*/  LDL R32, [R1+0xd64] ;  /* 0x000d640001207983 */ /* 0x000ea80000100800 */
[----:B------:R-:W2:Y:S04]  /*27930*/  LDL.LU R43, [R1+0xd68] ;  /* 0x000d6800012b7983 */ /* 0x000ea80000300800 */
[----:B------:R-:W2:Y:S04]  /*27940*/  LDL.LU R28, [R1+0xd24] ;  /* 0x000d2400011c7983 */ /* 0x000ea80000300800 */
[----:B------:R0:W2:Y:S02]  /*27950*/  @!P0 LDG.E.U16 R249, desc[UR60][R22.64] ;  /* 0x0000003c16f98981 */ /* 0x0000a4000c1e1500 */
[----:B0-----:R-:W-:-:S02]  /*27960*/  @!P0 IMAD.MOV.U32 R22, RZ, RZ, R2 ;  /* 0x000000ffff168224 */ /* 0x001fc400078e0002 */
[----:B------:R-:W2:Y:S01]  /*27970*/  LDL R2, [R1+0xd28] ;  /* 0x000d280001027983 */ /* 0x000ea20000100800 */
[----:B------:R-:W-:Y:S02]  /*27980*/  PRMT R248, RZ, 0x7610, R248 ;  /* 0x00007610fff87816 */ /* 0x000fe400000000f8 */
[----:B------:R-:W-:Y:S01]  /*27990*/  PRMT R247, RZ, 0x7610, R247 ;  /* 0x00007610fff77816 */ /* 0x000fe200000000f7 */
[----:B------:R-:W-:Y:S01]  /*279a0*/  @!P0 IMAD.MOV.U32 R23, RZ, RZ, R42 ;  /* 0x000000ffff178224 */ /* 0x000fe200078e002a */
[----:B------:R-:W-:Y:S02]  /*279b0*/  PRMT R246, RZ, 0x7610, R246 ;  /* 0x00007610fff67816 */ /* 0x000fe400000000f6 */
[----:B------:R-:W-:Y:S01]  /*279c0*/  PRMT R245, RZ, 0x7610, R245 ;  /* 0x00007610fff57816 */ /* 0x000fe200000000f5 */
[----:B------:R-:W2:Y:S04]  /*279d0*/  LDL.LU R42, [R1+0xce8] ;  /* 0x000ce800012a7983 */ /* 0x000ea80000300800 */
[----:B------:R0:W2:Y:S01]  /*279e0*/  @!P0 LDG.E.U16 R248, desc[UR60][R22.64] ;  /* 0x0000003c16f88981 */ /* 0x0000a2000c1e1500 */
[----:B------:R-:W-:-:S03]  /*279f0*/  PRMT R244, RZ, 0x7610, R244 ;  /* 0x00007610fff47816 */ /* 0x000fc600000000f4 */
[----:B------:R-:W2:Y:S04]  /*27a00*/  LDL R215, [R1+0x101c] ;  /* 0x00101c0001d77983 */ /* 0x000ea80000100800 */
[----:B------:R-:W2:Y:S01]  /*27a10*/  LDL R214, [R1+0x1020] ;  /* 0x0010200001d67983 */ /* 0x000ea20000100800 */
[----:B------:R-:W-:-:S03]  /*27a20*/  PRMT R243, RZ, 0x7610, R243 ;  /* 0x00007610fff37816 */ /* 0x000fc600000000f3 */
[----:B------:R-:W2:Y:S01]  /*27a30*/  LDL R213, [R1+0xfdc] ;  /* 0x000fdc0001d57983 */ /* 0x000ea20000100800 */
[----:B------:R-:W-:Y:S02]  /*27a40*/  PRMT R242, RZ, 0x7610, R242 ;  /* 0x00007610fff27816 */ /* 0x000fe400000000f2 */
[----:B------:R-:W-:Y:S02]  /*27a50*/  PRMT R241, RZ, 0x7610, R241 ;  /* 0x00007610fff17816 */ /* 0x000fe400000000f1 */
[----:B------:R-:W-:Y:S02]  /*27a60*/  PRMT R240, RZ, 0x7610, R240 ;  /* 0x00007610fff07816 */ /* 0x000fe400000000f0 */
[----:B------:R-:W-:Y:S01]  /*27a70*/  PRMT R239, RZ, 0x7610, R239 ;  /* 0x00007610ffef7816 */ /* 0x000fe200000000ef */
[----:B0-----:R-:W-:Y:S02]  /*27a80*/  @!P0 IMAD.MOV.U32 R22, RZ, RZ, R46 ;  /* 0x000000ffff168224 */ /* 0x001fe400078e002e */
[----:B------:R-:W-:Y:S01]  /*27a90*/  @!P0 IMAD.MOV.U32 R23, RZ, RZ, R212 ;  /* 0x000000ffff178224 */ /* 0x000fe200078e00d4 */
[----:B------:R-:W2:Y:S04]  /*27aa0*/  LDL R46, [R1+0xce4] ;  /* 0x000ce400012e7983 */ /* 0x000ea80000100800 */
[----:B------:R-:W2:Y:S04]  /*27ab0*/  LDL R212, [R1+0xfe0] ;  /* 0x000fe00001d47983 */ /* 0x000ea80000100800 */
[----:B------:R0:W2:Y:S01]  /*27ac0*/  @!P0 LDG.E.U16 R247, desc[UR60][R22.64] ;  /* 0x0000003c16f78981 */ /* 0x0000a2000c1e1500 */
[----:B------:R-:W-:-:S02]  /*27ad0*/  PRMT R238, RZ, 0x7610, R238 ;  /* 0x00007610ffee7816 */ /* 0x000fc400000000ee */
[----:B------:R-:W-:Y:S02]  /*27ae0*/  PRMT R237, RZ, 0x7610, R237 ;  /* 0x00007610ffed7816 */ /* 0x000fe400000000ed */
[----:B------:R-:W-:Y:S02]  /*27af0*/  PRMT R236, RZ, 0x7610, R236 ;  /* 0x00007610ffec7816 */ /* 0x000fe400000000ec */
[----:B------:R-:W-:Y:S01]  /*27b00*/  PRMT R235, RZ, 0x7610, R235 ;  /* 0x00007610ffeb7816 */ /* 0x000fe200000000eb */
[----:B------:R-:W2:Y:S01]  /*27b10*/  LDL R216, [R1+0xe5c] ;  /* 0x000e5c0001d87983 */ /* 0x000ea20000100800 */
[----:B0-----:R-:W-:Y:S02]  /*27b20*/  @!P0 IMAD.MOV.U32 R22, RZ, RZ, R45 ;  /* 0x000000ffff168224 */ /* 0x001fe400078e002d */
[----:B------:R-:W-:Y:S01]  /*27b30*/  @!P0 IMAD.MOV.U32 R23, RZ, RZ, R211 ;  /* 0x000000ffff178224 */ /* 0x000fe200078e00d3 */
[----:B------:R-:W2:Y:S04]  /*27b40*/  LDL R45, [R1+0xca4] ;  /* 0x000ca400012d7983 */ /* 0x000ea80000100800 */
[----:B------:R-:W2:Y:S04]  /*27b50*/  LDL R211, [R1+0xf9c] ;  /* 0x000f9c0001d37983 */ /* 0x000ea80000100800 */
[----:B------:R3:W2:Y:S02]  /*27b60*/  @!P0 LDG.E.U16 R246, desc[UR60][R22.64] ;  /* 0x0000003c16f68981 */ /* 0x0006a4000c1e1500 */
[----:B---3--:R-:W-:-:S02]  /*27b70*/  @!P0 IMAD.MOV.U32 R22, RZ, RZ, R39 ;  /* 0x000000ffff168224 */ /* 0x008fc400078e0027 */
[----:B----4-:R-:W-:Y:S02]  /*27b80*/  @!P0 IMAD.MOV.U32 R23, RZ, RZ, R36 ;  /* 0x000000ffff178224 */ /* 0x010fe400078e0024 */
[----:B------:R-:W3:Y:S04]  /*27b90*/  LDL R36, [R1+0xca8] ;  /* 0x000ca80001247983 */ /* 0x000ee80000100800 */
[----:B------:R2:W4:Y:S02]  /*27ba0*/  @!P0 LDG.E.U16 R245, desc[UR60][R22.64] ;  /* 0x0000003c16f58981 */ /* 0x000524000c1e1500 */
[----:B--2---:R-:W-:Y:S02]  /*27bb0*/  @!P0 IMAD.MOV.U32 R23, RZ, RZ, R32 ;  /* 0x000000ffff178224 */ /* 0x004fe400078e0020 */
[----:B------:R-:W-:Y:S01]  /*27bc0*/  @!P0 IMAD.MOV.U32 R22, RZ, RZ, R43 ;  /* 0x000000ffff168224 */ /* 0x000fe200078e002b */
[----:B------:R-:W2:Y:S04]  /*27bd0*/  LDL R32, [R1+0x2028] ;  /* 0x0020280001207983 */ /* 0x000ea80000100800 */
[----:B------:R0:W4:Y:S02]  /*27be0*/  @!P0 LDG.E.U16 R244, desc[UR60][R22.64] ;  /* 0x0000003c16f48981 */ /* 0x000124000c1e1500 */
[----:B0-----:R-:W-:-:S02]  /*27bf0*/  @!P0 IMAD.MOV.U32 R22, RZ, RZ, R2 ;  /* 0x000000ffff168224 */ /* 0x001fc400078e0002 */
[----:B------:R-:W4:Y:S01]  /*27c00*/  LDL R2, [R1+0x2050] ;  /* 0x0020500001027983 */ /* 0x000f220000100800 */
[----:B------:R-:W-:-:S05]  /*27c10*/  @!P0 IMAD.MOV.U32 R23, RZ, RZ, R28 ;  /* 0x000000ffff178224 */ /* 0x000fca00078e001c */
[----:B------:R0:W4:Y:S02]  /*27c20*/  @!P0 LDG.E.U16 R243, desc[UR60][R22.64] ;  /* 0x0000003c16f38981 */ /* 0x000124000c1e1500 */
[----:B0-----:R-:W-:Y:S02]  /*27c30*/  @!P0 IMAD.MOV.U32 R22, RZ, RZ, R42 ;  /* 0x000000ffff168224 */ /* 0x001fe400078e002a */
[----:B------:R-:W-:Y:S02]  /*27c40*/  @!P0 IMAD.MOV.U32 R23, RZ, RZ, R46 ;  /* 0x000000ffff178224 */ /* 0x000fe400078e002e */
[----:B------:R-:W4:Y:S04]  /*27c50*/  LDL R46, [R1+0xfa0] ;  /* 0x000fa000012e7983 */ /* 0x000f280000100800 */
[----:B------:R0:W4:Y:S02]  /*27c60*/  @!P0 LDG.E.U16 R242, desc[UR60][R22.64] ;  /* 0x0000003c16f28981 */ /* 0x000124000c1e1500 */
[----:B0-----:R-:W-:-:S02]  /*27c70*/  @!P0 IMAD.MOV.U32 R23, RZ, RZ, R45 ;  /* 0x000000ffff178224 */ /* 0x001fc400078e002d */
[----:B------:R-:W4:Y:S01]  /*27c80*/  LDL R45, [R1+0xf5c] ;  /* 0x000f5c00012d7983 */ /* 0x000f220000100800 */
[----:B---3--:R-:W-:-:S03]  /*27c90*/  @!P0 IMAD.MOV.U32 R22, RZ, RZ, R36 ;  /* 0x000000ffff168224 */ /* 0x008fc600078e0024 */
[----:B------:R-:W3:Y:S04]  /*27ca0*/  LDL R36, [R1+0xf60] ;  /* 0x000f600001247983 */ /* 0x000ee80000100800 */
[----:B------:R2:W3:Y:S02]  /*27cb0*/  @!P0 LDG.E.U16 R241, desc[UR60][R22.64] ;  /* 0x0000003c16f18981 */ /* 0x0004e4000c1e1500 */
[----:B--2---:R-:W-:Y:S02]  /*27cc0*/  @!P0 IMAD.MOV.U32 R23, RZ, RZ, R32 ;  /* 0x000000ffff178224 */ /* 0x004fe400078e0020 */
[----:B------:R-:W2:Y:S01]  /*27cd0*/  LDL R32, [R1+0xf1c] ;  /* 0x000f1c0001207983 */ /* 0x000ea20000100800 */
[----:B----4-:R-:W-:-:S03]  /*27ce0*/  @!P0 IMAD.MOV.U32 R22, RZ, RZ, R2 ;  /* 0x000000ffff168224 */ /* 0x010fc600078e0002 */
[----:B------:R-:W4:Y:S04]  /*27cf0*/  LDL R2, [R1+0xf20] ;  /* 0x000f200001027983 */ /* 0x000f280000100800 */
[----:B------:R0:W4:Y:S02]  /*27d00*/  @!P0 LDG.E.U16 R240, desc[UR60][R22.64] ;  /* 0x0000003c16f08981 */ /* 0x000124000c1e1500 */
        /* <DEDUP_REMOVED lines=17> */
[----:B---3--:R-:W-:-:S05]  /*27e20*/  @!P0 IMAD.MOV.U32 R22, RZ, RZ, R36 ;  /* 0x000000ffff168224 */ /* 0x008fca00078e0024 */
[----:B------:R2:W3:Y:S02]  /*27e30*/  @!P0 LDG.E.U16 R236, desc[UR60][R22.64] ;  /* 0x0000003c16ec8981 */ /* 0x0004e4000c1e1500 */
[----:B--2---:R-:W-:Y:S02]  /*27e40*/  @!P0 IMAD.MOV.U32 R23, RZ, RZ, R32 ;  /* 0x000000ffff178224 */ /* 0x004fe400078e0020 */
[----:B----4-:R-:W-:Y:S02]  /*27e50*/  @!P0 IMAD.MOV.U32 R22, RZ, RZ, R2 ;  /* 0x000000ffff168224 */ /* 0x010fe400078e0002 */
[----:B------:R-:W2:Y:S04]  /*27e60*/  LDL.LU R2, [R1+0xde0] ;  /* 0x000de00001027983 */ /* 0x000ea80000300800 */
[----:B------:R-:W4:Y:S04]  /*27e70*/  LDL.LU R36, [R1+0xda0] ;  /* 0x000da00001247983 */ /* 0x000f280000300800 */
[----:B------:R-:W3:Y:S04]  /*27e80*/  LDL.LU R32, [R1+0xd9c] ;  /* 0x000d9c0001207983 */ /* 0x000ee80000300800 */
[----:B------:R0:W3:Y:S04]  /*27e90*/  @!P0 LDG.E.U16 R235, desc[UR60][R22.64] ;  /* 0x0000003c16eb8981 */ /* 0x0000e8000c1e1500 */
[----:B------:R-:W2:Y:S01]  /*27ea0*/  LDL R23, [R1+0xedc] ;  /* 0x000edc0001177983 */ /* 0x000ea20000100800 */
[----:B------:R-:W-:-:S02]  /*27eb0*/  PRMT R234, RZ, 0x7610, R234 ;  /* 0x00007610ffea7816 */ /* 0x000fc400000000ea */
[----:B------:R-:W-:Y:S01]  /*27ec0*/  PRMT R233, RZ, 0x7610, R233 ;  /* 0x00007610ffe97816 */ /* 0x000fe200000000e9 */
[----:B0-----:R-:W-:Y:S02]  /*27ed0*/  @!P0 IMAD.MOV.U32 R22, RZ, RZ, R212 ;  /* 0x000000ffff168224 */ /* 0x001fe400078e00d4 */
[----:B------:R-:W3:Y:S01]  /*27ee0*/  LDL R212, [R1+0xd5c] ;  /* 0x000d5c0001d47983 */ /* 0x000ee20000100800 */
[----:B------:R-:W-:Y:S02]  /*27ef0*/  PRMT R232, RZ, 0x7610, R232 ;  /* 0x00007610ffe87816 */ /* 0x000fe400000000e8 */
[----:B------:R-:W-:Y:S01]  /*27f00*/  PRMT R231, RZ, 0x7610, R231 ;  /* 0x00007610ffe77816 */ /* 0x000fe200000000e7 */
[----:B--2---:R0:W2:Y:S02]  /*27f10*/  @!P0 LDG.E.U16 R234, desc[UR60][R22.64] ;  /* 0x0000003c16ea8981 */ /* 0x0040a4000c1e1500 */
[----:B0-----:R-:W-:Y:S02]  /*27f20*/  @!P0 IMAD.MOV.U32 R22, RZ, RZ, R45 ;  /* 0x000000ffff168224 */ /* 0x001fe400078e002d */
[----:B------:R-:W-:-:S02]  /*27f30*/  @!P0 IMAD.MOV.U32 R23, RZ, RZ, R46 ;  /* 0x000000ffff178224 */ /* 0x000fc400078e002e */
[----:B------:R-:W2:Y:S04]  /*27f40*/  LDL.LU R46, [R1+0xd60] ;  /* 0x000d6000012e7983 */ /* 0x000ea80000300800 */
[----:B------:R0:W2:Y:S04]  /*27f50*/  @!P0 LDG.E.U16 R233, desc[UR60][R22.64] ;  /* 0x0000003c16e98981 */ /* 0x0000a8000c1e1500 */
[----:B------:R-:W2:Y:S01]  /*27f60*/  LDL.LU R45, [R1+0xd20] ;  /* 0x000d2000012d7983 */ /* 0x000ea20000300800 */
[----:B0-----:R-:W-:-:S03]  /*27f70*/  @!P0 IMAD.MOV.U32 R22, RZ, RZ, R211 ;  /* 0x000000ffff168224 */ /* 0x001fc600078e00d3 */
[----:B------:R-:W2:Y:S01]  /*27f80*/  LDL R211, [R1+0xd1c] ;  /* 0x000d1c0001d37983 */ /* 0x000ea20000100800 */
[----:B------:R-:W-:Y:S01]  /*27f90*/  @!P0 IMAD.MOV.U32 R23, RZ, RZ, R216 ;  /* 0x000000ffff178224 */ /* 0x000fe200078e00d8 */
[----:B------:R-:W-:Y:S02]  /*27fa0*/  PRMT R230, RZ, 0x7610, R230 ;  /* 0x00007610ffe67816 */ /* 0x000fe400000000e6 */
[----:B------:R-:W-:Y:S02]  /*27fb0*/  PRMT R229, RZ, 0x7610, R229 ;  /* 0x00007610ffe57816 */ /* 0x000fe400000000e5 */
[----:B------:R-:W-:Y:S02]  /*27fc0*/  PRMT R228, RZ, 0x7610, R228 ;  /* 0x00007610ffe47816 */ /* 0x000fe400000000e4 */
[----:B------:R-:W-:Y:S01]  /*27fd0*/  PRMT R227, RZ, 0x7610, R227 ;  /* 0x00007610ffe37816 */ /* 0x000fe200000000e3 */
[----:B------:R0:W2:Y:S01]  /*27fe0*/  @!P0 LDG.E.U16 R232, desc[UR60][R22.64] ;  /* 0x0000003c16e88981 */ /* 0x0000a2000c1e1500 */
[----:B------:R-:W-:-:S03]  /*27ff0*/  PRMT R226, RZ, 0x7610, R226 ;  /* 0x00007610ffe27816 */ /* 0x000fc600000000e2 */
[----:B------:R-:W2:Y:S01]  /*28000*/  LDL R216, [R1+0x2024] ;  /* 0x0020240001d87983 */ /* 0x000ea20000100800 */
[----:B0-----:R-:W-:Y:S02]  /*28010*/  @!P0 IMAD.MOV.U32 R22, RZ, RZ, R214 ;  /* 0x000000ffff168224 */ /* 0x001fe400078e00d6 */
[----:B------:R-:W-:Y:S01]  /*28020*/  @!P0 IMAD.MOV.U32 R23, RZ, RZ, R215 ;  /* 0x000000ffff178224 */ /* 0x000fe200078e00d7 */
[----:B------:R-:W2:Y:S04]  /*28030*/  LDL R214, [R1+0x1014] ;  /* 0x0010140001d67983 */ /* 0x000ea80000100800 */
[----:B------:R-:W2:Y:S04]  /*28040*/  LDL R215, [R1+0x204c] ;  /* 0x00204c0001d77983 */ /* 0x000ea80000100800 */
[----:B------:R0:W2:Y:S02]  /*28050*/  @!P0 LDG.E.U16 R231, desc[UR60][R22.64] ;  /* 0x0000003c16e78981 */ /* 0x0000a4000c1e1500 */
[----:B0-----:R-:W-:-:S02]  /*28060*/  @!P0 IMAD.MOV.U32 R22, RZ, RZ, R2 ;  /* 0x000000ffff168224 */ /* 0x001fc400078e0002 */
[----:B------:R-:W-:Y:S02]  /*28070*/  @!P0 IMAD.MOV.U32 R23, RZ, RZ, R213 ;  /* 0x000000ffff178224 */ /* 0x000fe400078e00d5 */
[----:B------:R-:W2:Y:S04]  /*28080*/  LDL R213, [R1+0x1018] ;  /* 0x0010180001d57983 */ /* 0x000ea80000100800 */
[----:B------:R4:W2:Y:S02]  /*28090*/  @!P0 LDG.E.U16 R230, desc[UR60][R22.64] ;  /* 0x0000003c16e68981 */ /* 0x0008a4000c1e1500 */
[----:B----4-:R-:W-:Y:S02]  /*280a0*/  @!P0 IMAD.MOV.U32 R22, RZ, RZ, R36 ;  /* 0x000000ffff168224 */ /* 0x010fe400078e0024 */
[----:B---3--:R-:W-:-:S05]  /*280b0*/  @!P0 IMAD.MOV.U32 R23, RZ, RZ, R32 ;  /* 0x000000ffff178224 */ /* 0x008fca00078e0020 */
[----:B------:R0:W3:Y:S02]  /*280c0*/  @!P0 LDG.E.U16 R229, desc[UR60][R22.64] ;  /* 0x0000003c16e58981 */ /* 0x0000e4000c1e1500 */
[----:B0-----:R-:W-:Y:S02]  /*280d0*/  @!P0 IMAD.MOV.U32 R23, RZ, RZ, R212 ;  /* 0x000000ffff178224 */ /* 0x001fe400078e00d4 */
[----:B------:R-:W4:Y:S01]  /*280e0*/  LDL R212, [R1+0xfd4] ;  /* 0x000fd40001d47983 */ /* 0x000f220000100800 */
[----:B--2---:R-:W-:-:S05]  /*280f0*/  @!P0 IMAD.MOV.U32 R22, RZ, RZ, R46 ;  /* 0x000000ffff168224 */ /* 0x004fca00078e002e */
[----:B------:R0:W2:Y:S02]  /*28100*/  @!P0 LDG.E.U16 R228, desc[UR60][R22.64] ;  /* 0x0000003c16e48981 */ /* 0x0000a4000c1e1500 */
[----:B0-----:R-:W-:Y:S02]  /*28110*/  @!P0 IMAD.MOV.U32 R22, RZ, RZ, R45 ;  /* 0x000000ffff168224 */ /* 0x001fe400078e002d */
[----:B------:R-:W-:Y:S02]  /*28120*/  @!P0 IMAD.MOV.U32 R23, RZ, RZ, R211 ;  /* 0x000000ffff178224 */ /* 0x000fe400078e00d3 */
[----:B------:R-:W3:Y:S04]  /*28130*/  LDL R211, [R1+0xfd8] ;  /* 0x000fd80001d37983 */ /* 0x000ee80000100800 */
[----:B------:R0:W2:Y:S04]  /*28140*/  @!P0 LDG.E.U16 R227, desc[UR60][R22.64] ;  /* 0x0000003c16e38981 */ /* 0x0000a8000c1e1500 */
[----:B------:R-:W0:Y:S04]  /*28150*/  LDL R22, [R1+0xcdc] ;  /* 0x000cdc0001167983 */ /* 0x000e280000100800 */
[----:B------:R-:W0:Y:S02]  /*28160*/  LDL R23, [R1+0xce0] ;  /* 0x000ce00001177983 */ /* 0x000e240000100800 */
[----:B0-----:R-:W-:-:S04]  /*28170*/  @!P0 LOP3.LUT R23, R23, R22, RZ, 0x3c, !PT ;  /* 0x0000001617178212 */ /* 0x001fc800078e3cff */
[----:B------:R-:W-:-:S04]  /*28180*/  @!P0 LOP3.LUT R22, R23, R22, RZ, 0x3c, !PT ;  /* 0x0000001617168212 */ /* 0x000fc800078e3cff */
[----:B------:R-:W-:-:S05]  /*28190*/  @!P0 LOP3.LUT R23, R23, R22, RZ, 0x3c, !PT ;  /* 0x0000001617178212 */ /* 0x000fca00078e3cff */
[----:B------:R0:W2:Y:S04]  /*281a0*/  @!P0 LDG.E.U16 R226, desc[UR60][R22.64] ;  /* 0x0000003c16e28981 */ /* 0x0000a8000c1e1500 */
[----:B------:R-:W0:Y:S01]  /*281b0*/  LDL R23, [R1+0xca0] ;  /* 0x000ca00001177983 */ /* 0x000e220000100800 */
[----:B------:R-:W-:Y:S02]  /*281c0*/  PRMT R225, RZ, 0x7610, R225 ;  /* 0x00007610ffe17816 */ /* 0x000fe400000000e1 */
[----:B------:R-:W-:Y:S02]  /*281d0*/  PRMT R224, RZ, 0x7610, R224 ;  /* 0x00007610ffe07816 */ /* 0x000fe400000000e0 */
[----:B------:R-:W-:Y:S02]  /*281e0*/  PRMT R223, RZ, 0x7610, R223 ;  /* 0x00007610ffdf7816 */ /* 0x000fe400000000df */
[----:B------:R-:W-:Y:S01]  /*281f0*/  PRMT R222, RZ, 0x7610, R222 ;  /* 0x00007610ffde7816 */ /* 0x000fe200000000de */
[----:B------:R1:W-:Y:S01]  /*28200*/  STL [R1+0x2090], R13 ;  /* 0x0020900d01007387 */ /* 0x0003e20000100800 */
[----:B0-----:R-:W-:-:S02]  /*28210*/  @!P0 IMAD.MOV.U32 R22, RZ, RZ, R23 ;  /* 0x000000ffff168224 */ /* 0x001fc400078e0017 */
[----:B------:R-:W-:Y:S01]  /*28220*/  @!P0 IMAD.MOV.U32 R23, RZ, RZ, R13 ;  /* 0x000000ffff178224 */ /* 0x000fe200078e000d */
[----:B------:R-:W-:Y:S02]  /*28230*/  PRMT R221, RZ, 0x7610, R221 ;  /* 0x00007610ffdd7816 */ /* 0x000fe400000000dd */
[----:B------:R-:W-:Y:S01]  /*28240*/  PRMT R220, RZ, 0x7610, R220 ;  /* 0x00007610ffdc7816 */ /* 0x000fe200000000dc */
[----:B-1----:R-:W2:Y:S04]  /*28250*/  LDL R13, [R1+0xe58] ;  /* 0x000e5800010d7983 */ /* 0x002ea80000100800 */
[----:B------:R0:W2:Y:S02]  /*28260*/  @!P0 LDG.E.U16 R225, desc[UR60][R22.64] ;  /* 0x0000003c16e18981 */ /* 0x0000a4000c1e1500 */
[----:B0-----:R-:W-:-:S02]  /*28270*/  @!P0 IMAD.MOV.U32 R22, RZ, RZ, R215 ;  /* 0x000000ffff168224 */ /* 0x001fc400078e00d7 */
[----:B------:R-:W-:Y:S01]  /*28280*/  @!P0 IMAD.MOV.U32 R23, RZ, RZ, R216 ;  /* 0x000000ffff178224 */ /* 0x000fe200078e00d8 */
[----:B------:R-:W2:Y:S04]  /*28290*/  LDL R215, [R1+0xed4] ;  /* 0x000ed40001d77983 */ /* 0x000ea80000100800 */
[----:B------:R-:W2:Y:S04]  /*282a0*/  LDL R216, [R1+0xf18] ;  /* 0x000f180001d87983 */ /* 0x000ea80000100800 */
[----:B------:R0:W2:Y:S02]  /*282b0*/  @!P0 LDG.E.U16 R224, desc[UR60][R22.64] ;  /* 0x0000003c16e08981 */ /* 0x0000a4000c1e1500 */
[----:B0-----:R-:W-:-:S02]  /*282c0*/  @!P0 IMAD.MOV.U32 R22, RZ, RZ, R213 ;  /* 0x000000ffff168224 */ /* 0x001fc400078e00d5 */
[----:B------:R-:W-:Y:S01]  /*282d0*/  @!P0 IMAD.MOV.U32 R23, RZ, RZ, R214 ;  /* 0x000000ffff178224 */ /* 0x000fe200078e00d6 */
[----:B------:R-:W2:Y:S04]  /*282e0*/  LDL R213, [R1+0xe94] ;  /* 0x000e940001d57983 */ /* 0x000ea80000100800 */
[----:B------:R-:W2:Y:S04]  /*282f0*/  LDL R214, [R1+0xed8] ;  /* 0x000ed80001d67983 */ /* 0x000ea80000100800 */
[----:B------:R3:W2:Y:S02]  /*28300*/  @!P0 LDG.E.U16 R223, desc[UR60][R22.64] ;  /* 0x0000003c16df8981 */ /* 0x0006a4000c1e1500 */
[----:B---3--:R-:W-:-:S02]  /*28310*/  @!P0 IMAD.MOV.U32 R22, RZ, RZ, R211 ;  /* 0x000000ffff168224 */ /* 0x008fc400078e00d3 */
[----:B----4-:R-:W-:Y:S01]  /*28320*/  @!P0 IMAD.MOV.U32 R23, RZ, RZ, R212 ;  /* 0x000000ffff178224 */ /* 0x010fe200078e00d4 */
[----:B------:R-:W3:Y:S04]  /*28330*/  LDL R211, [R1+0xe54] ;  /* 0x000e540001d37983 */ /* 0x000ee80000100800 */
[----:B------:R-:W4:Y:S04]  /*28340*/  LDL R212, [R1+0xe98] ;  /* 0x000e980001d47983 */ /* 0x000f280000100800 */
[----:B------:R0:W3:Y:S04]  /*28350*/  @!P0 LDG.E.U16 R222, desc[UR60][R22.64] ;  /* 0x0000003c16de8981 */ /* 0x0000e8000c1e1500 */
[----:B------:R-:W0:Y:S04]  /*28360*/  LDL R22, [R1+0xf94] ;  /* 0x000f940001167983 */ /* 0x000e280000100800 */
[----:B------:R-:W0:Y:S02]  /*28370*/  LDL R23, [R1+0xf98] ;  /* 0x000f980001177983 */ /* 0x000e240000100800 */
[----:B0-----:R-:W-:-:S04]  /*28380*/  @!P0 LOP3.LUT R23, R23, R22, RZ, 0x3c, !PT ;  /* 0x0000001617178212 */ /* 0x001fc800078e3cff */
[----:B------:R-:W-:-:S04]  /*28390*/  @!P0 LOP3.LUT R22, R23, R22, RZ, 0x3c, !PT ;  /* 0x0000001617168212 */ /* 0x000fc800078e3cff */
[----:B------:R-:W-:-:S05]  /*283a0*/  @!P0 LOP3.LUT R23, R23, R22, RZ, 0x3c, !PT ;  /* 0x0000001617178212 */ /* 0x000fca00078e3cff */
[----:B------:R0:W3:Y:S04]  /*283b0*/  @!P0 LDG.E.U16 R221, desc[UR60][R22.64] ;  /* 0x0000003c16dd8981 */ /* 0x0000e8000c1e1500 */
[----:B------:R-:W0:Y:S04]  /*283c0*/  LDL R22, [R1+0xf54] ;  /* 0x000f540001167983 */ /* 0x000e280000100800 */
[----:B------:R-:W0:Y:S02]  /*283d0*/  LDL R23, [R1+0xf58] ;  /* 0x000f580001177983 */ /* 0x000e240000100800 */
[----:B0-----:R-:W-:-:S04]  /*283e0*/  @!P0 LOP3.LUT R23, R23, R22, RZ, 0x3c, !PT ;  /* 0x0000001617178212 */ /* 0x001fc800078e3cff */
[----:B------:R-:W-:-:S04]  /*283f0*/  @!P0 LOP3.LUT R22, R23, R22, RZ, 0x3c, !PT ;  /* 0x0000001617168212 */ /* 0x000fc800078e3cff */
[----:B------:R-:W-:-:S05]  /*28400*/  @!P0 LOP3.LUT R23, R23, R22, RZ, 0x3c, !PT ;  /* 0x0000001617178212 */ /* 0x000fca00078e3cff */
[----:B------:R2:W3:Y:S04]  /*28410*/  @!P0 LDG.E.U16 R220, desc[UR60][R22.64] ;  /* 0x0000003c16dc8981 */ /* 0x0004e8000c1e1500 */
[----:B------:R-:W4:Y:S01]  /*28420*/  LDL R23, [R1+0xf14] ;  /* 0x000f140001177983 */ /* 0x000f220000100800 */
[----:B------:R-:W-:Y:S01]  /*28430*/  PRMT R219, RZ, 0x7610, R219 ;  /* 0x00007610ffdb7816 */ /* 0x000fe200000000db */
[----:B--2---:R-:W-:Y:S01]  /*28440*/  @!P0 IMAD.MOV.U32 R22, RZ, RZ, R216 ;  /* 0x000000ffff168224 */ /* 0x004fe200078e00d8 */
[----:B------:R-:W-:Y:S02]  /*28450*/  PRMT R218, RZ, 0x7610, R218 ;  /* 0x00007610ffda7816 */ /* 0x000fe400000000da */
[----:B------:R-:W-:Y:S02]  /*28460*/  PRMT R217, RZ, 0x7610, R217 ;  /* 0x00007610ffd97816 */ /* 0x000fe400000000d9 */
[----:B------:R-:W-:Y:S01]  /*28470*/  PRMT R12, RZ, 0x7610, R12 ;  /* 0x00007610ff0c7816 */ /* 0x000fe2000000000c */
        /* <DEDUP_REMOVED lines=127> */
[----:B------:R0:W-:Y:S04]  /*28c70*/  STL [R1+0x208c], R10 ;  /* 0x00208c0a01007387 */ /* 0x0001e80000100800 */
        /* <DEDUP_REMOVED lines=26> */
[----:B------:R2:W-:Y:S04]  /*28e20*/  STS.U16 [R8+0x22500], R54 ;  /* 0x0225003608007388 */ /* 0x0005e80000000400 */
[----:B------:R3:W-:Y:S04]  /*28e30*/  STS.U16 [R8+0x22900], R53 ;  /* 0x0229003508007388 */ /* 0x0007e80000000400 */
[----:B------:R4:W-:Y:S04]  /*28e40*/  STS.U16 [R8+0x22d00], R52 ;  /* 0x022d003408007388 */ /* 0x0009e80000000400 */
[----:B------:R-:W-:Y:S04]  /*28e50*/  STS.U16 [R8+0x23100], R51 ;  /* 0x0231003308007388 */ /* 0x000fe80000000400 */
[----:B------:R-:W-:Y:S04]  /*28e60*/  STS.U16 [R8+0x23500], R50 ;  /* 0x0235003208007388 */ /* 0x000fe80000000400 */
[----:B------:R-:W-:Y:S04]  /*28e70*/  STS.U16 [R8+0x23900], R49 ;  /* 0x0239003108007388 */ /* 0x000fe80000000400 */
[----:B------:R-:W-:Y:S04]  /*28e80*/  STS.U16 [R8+0x23d00], R44 ;  /* 0x023d002c08007388 */ /* 0x000fe80000000400 */
[----:B------:R4:W-:Y:S04]  /*28e90*/  STL [R1+0x2098], R8 ;  /* 0x0020980801007387 */ /* 0x0009e80000100800 */
[----:B------:R4:W-:Y:S04]  /*28ea0*/  STS.U16 [R7+0x20580], R40 ;  /* 0x0205802807007388 */ /* 0x0009e80000000400 */
[----:B0-----:R-:W4:Y:S04]  /*28eb0*/  LDL R10, [R1+0x2044] ;  /* 0x00204400010a7983 */ /* 0x001f280000100800 */
[----:B-1----:R-:W4:Y:S04]  /*28ec0*/  LDL R9, [R1+0x100c] ;  /* 0x00100c0001097983 */ /* 0x002f280000100800 */
[----:B--2---:R-:W2:Y:S04]  /*28ed0*/  LDL R54, [R1+0x1004] ;  /* 0x0010040001367983 */ /* 0x004ea80000100800 */
[----:B---3--:R-:W3:Y:S04]  /*28ee0*/  LDL R53, [R1+0x1008] ;  /* 0x0010080001357983 */ /* 0x008ee80000100800 */
[----:B------:R0:W-:Y:S04]  /*28ef0*/  STS.U16 [R7+0x20980], R26 ;  /* 0x0209801a07007388 */ /* 0x0001e80000000400 */
[----:B----4-:R-:W4:Y:S04]  /*28f00*/  LDL R52, [R1+0xfcc] ;  /* 0x000fcc0001347983 */ /* 0x010f280000100800 */
[----:B------:R-:W2:Y:S04]  /*28f10*/  LDL R8, [R1+0x1010] ;  /* 0x0010100001087983 */ /* 0x000ea80000100800 */
[----:B------:R-:W3:Y:S04]  /*28f20*/  LDL R40, [R1+0x1038] ;  /* 0x0010380001287983 */ /* 0x000ee80000100800 */
[----:B------:R1:W4:Y:S04]  /*28f30*/  @!P0 LDG.E.U16 R219, desc[UR60][R22.64] ;  /* 0x0000003c16db8981 */ /* 0x000328000c1e1500 */
[----:B0-----:R-:W2:Y:S04]  /*28f40*/  LDL R26, [R1+0xfd0] ;  /* 0x000fd000011a7983 */ /* 0x001ea80000100800 */
[----:B------:R0:W-:Y:S04]  /*28f50*/  STS.U16 [R7+0x20d80], R25 ;  /* 0x020d801907007388 */ /* 0x0001e80000000400 */
[----:B------:R-:W2:Y:S04]  /*28f60*/  LDL R51, [R1+0xfc4] ;  /* 0x000fc40001337983 */ /* 0x000ea80000100800 */
[----:B------:R-:W2:Y:S04]  /*28f70*/  LDL R50, [R1+0xf8c] ;  /* 0x000f8c0001327983 */ /* 0x000ea80000100800 */
[----:B------:R-:W2:Y:S01]  /*28f80*/  LDL R49, [R1+0xf90] ;  /* 0x000f900001317983 */ /* 0x000ea20000100800 */
[----:B-1----:R-:W-:-:S02]  /*28f90*/  @!P0 IMAD.MOV.U32 R22, RZ, RZ, R214 ;  /* 0x000000ffff168224 */ /* 0x002fc400078e00d6 */
[----:B------:R-:W-:Y:S01]  /*28fa0*/  @!P0 IMAD.MOV.U32 R23, RZ, RZ, R215 ;  /* 0x000000ffff178224 */ /* 0x000fe200078e00d7 */
[----:B0-----:R-:W2:Y:S04]  /*28fb0*/  LDL R25, [R1+0xfc8] ;  /* 0x000fc80001197983 */ /* 0x001ea80000100800 */
[----:B------:R0:W3:Y:S02]  /*28fc0*/  @!P0 LDG.E.U16 R218, desc[UR60][R22.64] ;  /* 0x0000003c16da8981 */ /* 0x0000e4000c1e1500 */
[----:B0-----:R-:W-:Y:S02]  /*28fd0*/  @!P0 IMAD.MOV.U32 R22, RZ, RZ, R212 ;  /* 0x000000ffff168224 */ /* 0x001fe400078e00d4 */
[----:B------:R-:W-:-:S05]  /*28fe0*/  @!P0 IMAD.MOV.U32 R23, RZ, RZ, R213 ;  /* 0x000000ffff178224 */ /* 0x000fca00078e00d5 */
[----:B------:R0:W2:Y:S02]  /*28ff0*/  @!P0 LDG.E.U16 R217, desc[UR60][R22.64] ;  /* 0x0000003c16d98981 */ /* 0x0000a4000c1e1500 */
[----:B0-----:R-:W-:Y:S02]  /*29000*/  @!P0 IMAD.MOV.U32 R22, RZ, RZ, R13 ;  /* 0x000000ffff168224 */ /* 0x001fe400078e000d */
[----:B------:R-:W-:-:S05]  /*29010*/  @!P0 IMAD.MOV.U32 R23, RZ, RZ, R211 ;  /* 0x000000ffff178224 */ /* 0x000fca00078e00d3 */
[----:B------:R-:W2:Y:S04]  /*29020*/  @!P0 LDG.E.U16 R12, desc[UR60][R22.64] ;  /* 0x0000003c160c8981 */ /* 0x000ea8000c1e1500 */
[----:B------:R-:W2:Y:S04]  /*29030*/  LDL R23, [R1+0x2020] ;  /* 0x0020200001177983 */ /* 0x000ea80000100800 */
[----:B------:R-:W2:Y:S04]  /*29040*/  LDL R22, [R1+0x2048] ;  /* 0x0020480001167983 */ /* 0x000ea80000100800 */
[----:B------:R-:W2:Y:S04]  /*29050*/  LDL.LU R13, [R1+0xc90] ;  /* 0x000c9000010d7983 */ /* 0x000ea80000300800 */
        /* <DEDUP_REMOVED lines=13> */
[----:B------:R0:W-:Y:S01]  /*29130*/  STL [R1+0x209c], R7 ;  /* 0x00209c0701007387 */ /* 0x0001e20000100800 */
[----:B------:R-:W-:-:S03]  /*29140*/  PRMT R48, RZ, 0x7610, R48 ;  /* 0x00007610ff307816 */ /* 0x000fc60000000030 */
[----:B------:R-:W-:Y:S04]  /*29150*/  STS.U16 [R6+0x20200], R240 ;  /* 0x020200f006007388 */ /* 0x000fe80000000400 */
[----:B------:R-:W-:Y:S04]  /*29160*/  STS.U16 [R6+0x20600], R239 ;  /* 0x020600ef06007388 */ /* 0x000fe80000000400 */
[----:B------:R-:W-:Y:S04]  /*29170*/  STS.U16 [R6+0x20a00], R238 ;  /* 0x020a00ee06007388 */ /* 0x000fe80000000400 */
[----:B------:R-:W-:Y:S04]  /*29180*/  STS.U16 [R6+0x20e00], R237 ;  /* 0x020e00ed06007388 */ /* 0x000fe80000000400 */
[----:B0-----:R-:W2:Y:S04]  /*29190*/  LDL.LU R7, [R1+0xd10] ;  /* 0x000d100001077983 */ /* 0x001ea80000300800 */
[----:B------:R-:W-:Y:S04]  /*291a0*/  STL [R1+0x20a0], R6 ;  /* 0x0020a00601007387 */ /* 0x000fe80000100800 */
[----:B------:R-:W2:Y:S04]  /*291b0*/  LDL R41, [R1+0xf88] ;  /* 0x000f880001297983 */ /* 0x000ea80000100800 */
[----:B------:R-:W2:Y:S04]  /*291c0*/  LDL R44, [R1+0xf84] ;  /* 0x000f8400012c7983 */ /* 0x000ea80000100800 */
        /* <DEDUP_REMOVED lines=14> */
[----:B------:R1:W-:Y:S04]  /*292b0*/  STS.U16 [R5+0x20a80], R222 ;  /* 0x020a80de05007388 */ /* 0x0003e80000000400 */
[----:B------:R1:W-:Y:S04]  /*292c0*/  STS.U16 [R5+0x20e80], R221 ;  /* 0x020e80dd05007388 */ /* 0x0003e80000000400 */
[----:B------:R1:W-:Y:S01]  /*292d0*/  STS.U16 [R5+0x21280], R220 ;  /* 0x021280dc05007388 */ /* 0x0003e20000000400 */
[----:B------:R-:W-:-:S02]  /*292e0*/  PRMT R47, RZ, 0x7610, R47 ;  /* 0x00007610ff2f7816 */ /* 0x000fc4000000002f */
[----:B------:R-:W-:Y:S02]  /*292f0*/  PRMT R252, RZ, 0x7610, R252 ;  /* 0x00007610fffc7816 */ /* 0x000fe400000000fc */
[----:B------:R-:W-:Y:S01]  /*29300*/  PRMT R251, RZ, 0x7610, R251 ;  /* 0x00007610fffb7816 */ /* 0x000fe200000000fb */
[----:B------:R-:W2:Y:S01]  /*29310*/  LDL R55, [R1+0xf0c] ;  /* 0x000f0c0001377983 */ /* 0x000ea20000100800 */
[----:B------:R-:W-:Y:S02]  /*29320*/  PRMT R250, RZ, 0x7610, R250 ;  /* 0x00007610fffa7816 */ /* 0x000fe400000000fa */
[----:B------:R-:W-:Y:S01]  /*29330*/  PRMT R249, RZ, 0x7610, R249 ;  /* 0x00007610fff97816 */ /* 0x000fe200000000f9 */
[----:B0-----:R-:W2:Y:S04]  /*29340*/  LDL R6, [R1+0xed0] ;  /* 0x000ed00001067983 */ /* 0x001ea80000100800 */
[----:B----4-:R0:W-:Y:S04]  /*29350*/  STS.U16 [R5+0x21680], R219 ;  /* 0x021680db05007388 */ /* 0x0101e80000000400 */
[----:B---3--:R3:W-:Y:S04]  /*29360*/  STS.U16 [R5+0x21a80], R218 ;  /* 0x021a80da05007388 */ /* 0x0087e80000000400 */
[----:B--2---:R2:W-:Y:S04]  /*29370*/  STS.U16 [R5+0x21e80], R217 ;  /* 0x021e80d905007388 */ /* 0x0045e80000000400 */
[----:B------:R4:W-:Y:S04]  /*29380*/  STS.U16 [R5+0x22280], R12 ;  /* 0x0222800c05007388 */ /* 0x0009e80000000400 */
[----:B------:R1:W4:Y:S02]  /*29390*/  @!P0 LDG.E.U16 R48, desc[UR60][R22.64] ;  /* 0x0000003c16308981 */ /* 0x000324000c1e1500 */
[----:B-1----:R-:W-:-:S02]  /*293a0*/  @!P0 IMAD.MOV.U32 R22, RZ, RZ, R10 ;  /* 0x000000ffff168224 */ /* 0x002fc400078e000a */
[----:B------:R-:W-:Y:S01]  /*293b0*/  @!P0 IMAD.MOV.U32 R23, RZ, RZ, R40 ;  /* 0x000000ffff178224 */ /* 0x000fe200078e0028 */
[----:B------:R-:W3:Y:S04]  /*293c0*/  LDL R10, [R1+0xf50] ;  /* 0x000f5000010a7983 */ /* 0x000ee80000100800 */
[----:B------:R-:W2:Y:S04]  /*293d0*/  LDL R40, [R1+0xf4c] ;  /* 0x000f4c0001287983 */ /* 0x000ea80000100800 */
[----:B------:R1:W4:Y:S02]  /*293e0*/  @!P0 LDG.E.U16 R47, desc[UR60][R22.64] ;  /* 0x0000003c162f8981 */ /* 0x000324000c1e1500 */
[----:B-1----:R-:W-:-:S02]  /*293f0*/  @!P0 IMAD.MOV.U32 R22, RZ, RZ, R8 ;  /* 0x000000ffff168224 */ /* 0x002fc400078e0008 */
[----:B------:R-:W-:Y:S01]  /*29400*/  @!P0 IMAD.MOV.U32 R23, RZ, RZ, R9 ;  /* 0x000000ffff178224 */ /* 0x000fe200078e0009 */
[----:B------:R-:W4:Y:S04]  /*29410*/  LDL R8, [R1+0xf48] ;  /* 0x000f480001087983 */ /* 0x000f280000100800 */
[----:B------:R-:W4:Y:S04]  /*29420*/  LDL R9, [R1+0xf44] ;  /* 0x000f440001097983 */ /* 0x000f280000100800 */
[----:B------:R1:W4:Y:S02]  /*29430*/  @!P0 LDG.E.U16 R252, desc[UR60][R22.64] ;  /* 0x0000003c16fc8981 */ /* 0x000324000c1e1500 */
[----:B-1----:R-:W-:-:S02]  /*29440*/  @!P0 IMAD.MOV.U32 R22, RZ, RZ, R53 ;  /* 0x000000ffff168224 */ /* 0x002fc400078e0035 */
[----:B------:R-:W-:Y:S01]  /*29450*/  @!P0 IMAD.MOV.U32 R23, RZ, RZ, R54 ;  /* 0x000000ffff178224 */ /* 0x000fe200078e0036 */
[----:B------:R-:W-:Y:S01]  /*29460*/  PRMT R248, RZ, 0x7610, R248 ;  /* 0x00007610fff87816 */ /* 0x000fe200000000f8 */
[----:B------:R-:W4:Y:S04]  /*29470*/  LDL R54, [R1+0xf10] ;  /* 0x000f100001367983 */ /* 0x000f280000100800 */
[----:B------:R1:W4:Y:S01]  /*29480*/  @!P0 LDG.E.U16 R251, desc[UR60][R22.64] ;  /* 0x0000003c16fb8981 */ /* 0x000322000c1e1500 */
[----:B------:R-:W-:Y:S02]  /*29490*/  PRMT R247, RZ, 0x7610, R247 ;  /* 0x00007610fff77816 */ /* 0x000fe400000000f7 */
[----:B------:R-:W-:Y:S01]  /*294a0*/  PRMT R246, RZ, 0x7610, R246 ;  /* 0x00007610fff67816 */ /* 0x000fe200000000f6 */
[----:B------:R-:W4:Y:S01]  /*294b0*/  LDL R53, [R1+0xe84] ;  /* 0x000e840001357983 */ /* 0x000f220000100800 */
[----:B-1----:R-:W-:-:S03]  /*294c0*/  @!P0 IMAD.MOV.U32 R22, RZ, RZ, R26 ;  /* 0x000000ffff168224 */ /* 0x002fc600078e001a */
[----:B------:R-:W4:Y:S01]  /*294d0*/  LDL R26, [R1+0xf08] ;  /* 0x000f0800011a7983 */ /* 0x000f220000100800 */
[----:B------:R-:W-:-:S03]  /*294e0*/  @!P0 IMAD.MOV.U32 R23, RZ, RZ, R52 ;  /* 0x000000ffff178224 */ /* 0x000fc600078e0034 */
[----:B------:R-:W4:Y:S04]  /*294f0*/  LDL R52, [R1+0xf04] ;  /* 0x000f040001347983 */ /* 0x000f280000100800 */
[----:B------:R1:W4:Y:S02]  /*29500*/  @!P0 LDG.E.U16 R250, desc[UR60][R22.64] ;  /* 0x0000003c16fa8981 */ /* 0x000324000c1e1500 */
[----:B-1----:R-:W-:Y:S02]  /*29510*/  @!P0 IMAD.MOV.U32 R22, RZ, RZ, R25 ;  /* 0x000000ffff168224 */ /* 0x002fe400078e0019 */
[----:B------:R-:W-:Y:S01]  /*29520*/  @!P0 IMAD.MOV.U32 R23, RZ, RZ, R51 ;  /* 0x000000ffff178224 */ /* 0x000fe200078e0033 */
[----:B------:R-:W4:Y:S04]  /*29530*/  LDL R25, [R1+0xecc] ;  /* 0x000ecc0001197983 */ /* 0x000f280000100800 */
[----:B------:R-:W4:Y:S04]  /*29540*/  LDL R51, [R1+0xec4] ;  /* 0x000ec40001337983 */ /* 0x000f280000100800 */
        /* <DEDUP_REMOVED lines=10> */
[----:B------:R3:W4:Y:S01]  /*295f0*/  @!P0 LDG.E.U16 R247, desc[UR60][R22.64] ;  /* 0x0000003c16f78981 */ /* 0x000722000c1e1500 */
[----:B------:R-:W-:-:S02]  /*29600*/  PRMT R245, RZ, 0x7610, R245 ;  /* 0x00007610fff57816 */ /* 0x000fc400000000f5 */
[----:B------:R-:W-:Y:S01]  /*29610*/  PRMT R244, RZ, 0x7610, R244 ;  /* 0x00007610fff47816 */ /* 0x000fe200000000f4 */
[----:B---3--:R-:W-:Y:S02]  /*29620*/  @!P0 IMAD.MOV.U32 R22, RZ, RZ, R10 ;  /* 0x000000ffff168224 */ /* 0x008fe400078e000a */
[----:B--2---:R-:W-:Y:S01]  /*29630*/  @!P0 IMAD.MOV.U32 R23, RZ, RZ, R40 ;  /* 0x000000ffff178224 */ /* 0x004fe200078e0028 */
[----:B------:R-:W2:Y:S04]  /*29640*/  LDL R10, [R1+0xe50] ;  /* 0x000e5000010a7983 */ /* 0x000ea80000100800 */
[----:B------:R-:W3:Y:S04]  /*29650*/  LDL R40, [R1+0xe4c] ;  /* 0x000e4c0001287983 */ /* 0x000ee80000100800 */
[----:B------:R4:W3:Y:S02]  /*29660*/  @!P0 LDG.E.U16 R246, desc[UR60][R22.64] ;  /* 0x0000003c16f68981 */ /* 0x0008e4000c1e1500 */
[----:B----4-:R-:W-:-:S02]  /*29670*/  @!P0 IMAD.MOV.U32 R22, RZ, RZ, R8 ;  /* 0x000000ffff168224 */ /* 0x010fc400078e0008 */
[----:B------:R-:W-:Y:S01]  /*29680*/  @!P0 IMAD.MOV.U32 R23, RZ, RZ, R9 ;  /* 0x000000ffff178224 */ /* 0x000fe200078e0009 */
[----:B------:R-:W4:Y:S04]  /*29690*/  LDL R8, [R1+0xe48] ;  /* 0x000e480001087983 */ /* 0x000f280000100800 */
[----:B------:R-:W4:Y:S04]  /*296a0*/  LDL R9, [R1+0xe44] ;  /* 0x000e440001097983 */ /* 0x000f280000100800 */
[----:B------:R1:W4:Y:S02]  /*296b0*/  @!P0 LDG.E.U16 R245, desc[UR60][R22.64] ;  /* 0x0000003c16f58981 */ /* 0x000324000c1e1500 */
[----:B-1----:R-:W-:-:S02]  /*296c0*/  @!P0 IMAD.MOV.U32 R23, RZ, RZ, R55 ;  /* 0x000000ffff178224 */ /* 0x002fc400078e0037 */
[----:B------:R-:W-:-:S05]  /*296d0*/  @!P0 IMAD.MOV.U32 R22, RZ, RZ, R54 ;  /* 0x000000ffff168224 */ /* 0x000fca00078e0036 */
[----:B------:R1:W4:Y:S02]  /*296e0*/  @!P0 LDG.E.U16 R244, desc[UR60][R22.64] ;  /* 0x0000003c16f48981 */ /* 0x000324000c1e1500 */
[----:B-1----:R-:W-:Y:S02]  /*296f0*/  @!P0 IMAD.MOV.U32 R22, RZ, RZ, R26 ;  /* 0x000000ffff168224 */ /* 0x002fe400078e001a */
[----:B------:R-:W4:Y:S01]  /*29700*/  LDL R26, [R1+0xe18] ;  /* 0x000e1800011a7983 */ /* 0x000f220000100800 */
[----:B------:R-:W-:Y:S01]  /*29710*/  PRMT R243, RZ, 0x7610, R243 ;  /* 0x00007610fff37816 */ /* 0x000fe200000000f3 */
[----:B------:R-:W-:Y:S01]  /*29720*/  @!P0 IMAD.MOV.U32 R23, RZ, RZ, R52 ;  /* 0x000000ffff178224 */ /* 0x000fe200078e0034 */
[----:B------:R-:W-:Y:S01]  /*29730*/  PRMT R242, RZ, 0x7610, R242 ;  /* 0x00007610fff27816 */ /* 0x000fe200000000f2 */
[----:B------:R-:W4:Y:S04]  /*29740*/  LDL R52, [R1+0xe14] ;  /* 0x000e140001347983 */ /* 0x000f280000100800 */
[----:B------:R1:W4:Y:S01]  /*29750*/  @!P0 LDG.E.U16 R243, desc[UR60][R22.64] ;  /* 0x0000003c16f38981 */ /* 0x000322000c1e1500 */
[----:B------:R-:W-:Y:S01]  /*29760*/  PRMT R241, RZ, 0x7610, R241 ;  /* 0x00007610fff17816 */ /* 0x000fe200000000f1 */
[----:B-1----:R-:W-:-:S02]  /*29770*/  @!P0 IMAD.MOV.U32 R22, RZ, RZ, R6 ;  /* 0x000000ffff168224 */ /* 0x002fc400078e0006 */
[----:B------:R-:W-:Y:S01]  /*29780*/  @!P0 IMAD.MOV.U32 R23, RZ, RZ, R25 ;  /* 0x000000ffff178224 */ /* 0x000fe200078e0019 */
[----:B------:R-:W4:Y:S04]  /*29790*/  LDL R6, [R1+0xe10] ;  /* 0x000e100001067983 */ /* 0x000f280000100800 */
        /* <DEDUP_REMOVED lines=18> */
[----:B------:R2:W4:Y:S01]  /*298c0*/  @!P0 LDG.E.U16 R239, desc[UR60][R22.64] ;  /* 0x0000003c16ef8981 */ /* 0x000522000c1e1500 */
[----:B------:R-:W-:Y:S01]  /*298d0*/  PRMT R237, RZ, 0x7610, R237 ;  /* 0x00007610ffed7816 */ /* 0x000fe200000000ed */
[----:B--2---:R-:W-:Y:S02]  /*298e0*/  @!P0 IMAD.MOV.U32 R22, RZ, RZ, R10 ;  /* 0x000000ffff168224 */ /* 0x004fe400078e000a */
[----:B---3--:R-:W-:Y:S01]  /*298f0*/  @!P0 IMAD.MOV.U32 R23, RZ, RZ, R40 ;  /* 0x000000ffff178224 */ /* 0x008fe200078e0028 */
[----:B------:R-:W2:Y:S04]  /*29900*/  LDL R10, [R1+0xd54] ;  /* 0x000d5400010a7983 */ /* 0x000ea80000100800 */
[----:B------:R-:W3:Y:S04]  /*29910*/  LDL R40, [R1+0xd98] ;  /* 0x000d980001287983 */ /* 0x000ee80000100800 */
[----:B------:R4:W2:Y:S02]  /*29920*/  @!P0 LDG.E.U16 R238, desc[UR60][R22.64] ;  /* 0x0000003c16ee8981 */ /* 0x0008a4000c1e1500 */
[----:B----4-:R-:W-:-:S02]  /*29930*/  @!P0 IMAD.MOV.U32 R22, RZ, RZ, R8 ;  /* 0x000000ffff168224 */ /* 0x010fc400078e0008 */
[----:B------:R-:W-:Y:S02]  /*29940*/  @!P0 IMAD.MOV.U32 R23, RZ, RZ, R9 ;  /* 0x000000ffff178224 */ /* 0x000fe400078e0009 */
[----:B------:R-:W4:Y:S04]  /*29950*/  LDL R9, [R1+0xd58] ;  /* 0x000d580001097983 */ /* 0x000f280000100800 */
[----:B------:R-:W3:Y:S04]  /*29960*/  LDL.LU R8, [R1+0xdcc] ;  /* 0x000dcc0001087983 */ /* 0x000ee80000300800 */
[----:B------:R1:W2:Y:S02]  /*29970*/  @!P0 LDG.E.U16 R237, desc[UR60][R22.64] ;  /* 0x0000003c16ed8981 */ /* 0x0002a4000c1e1500 */
[----:B-1----:R-:W-:-:S02]  /*29980*/  @!P0 IMAD.MOV.U32 R22, RZ, RZ, R26 ;  /* 0x000000ffff168224 */ /* 0x002fc400078e001a */
[----:B------:R-:W4:Y:S01]  /*29990*/  LDL.LU R26, [R1+0xd94] ;  /* 0x000d9400011a7983 */ /* 0x000f220000300800 */
[----:B------:R-:W-:Y:S01]  /*299a0*/  PRMT R236, RZ, 0x7610, R236 ;  /* 0x00007610ffec7816 */ /* 0x000fe200000000ec */
[----:B------:R-:W-:Y:S01]  /*299b0*/  @!P0 IMAD.MOV.U32 R23, RZ, RZ, R52 ;  /* 0x000000ffff178224 */ /* 0x000fe200078e0034 */
[----:B------:R-:W-:Y:S01]  /*299c0*/  PRMT R235, RZ, 0x7610, R235 ;  /* 0x00007610ffeb7816 */ /* 0x000fe200000000eb */
[----:B------:R-:W2:Y:S04]  /*299d0*/  LDL R54, [R1+0xcd4] ;  /* 0x000cd40001367983 */ /* 0x000ea80000100800 */
[----:B------:R1:W2:Y:S04]  /*299e0*/  @!P0 LDG.E.U16 R236, desc[UR60][R22.64] ;  /* 0x0000003c16ec8981 */ /* 0x0002a8000c1e1500 */
[----:B------:R-:W2:Y:S01]  /*299f0*/  LDL R53, [R1+0xcd8] ;  /* 0x000cd80001357983 */ /* 0x000ea20000100800 */
[----:B------:R-:W-:Y:S01]  /*29a00*/  PRMT R234, RZ, 0x7610, R234 ;  /* 0x00007610ffea7816 */ /* 0x000fe200000000ea */
[----:B-1----:R-:W-:-:S02]  /*29a10*/  @!P0 IMAD.MOV.U32 R22, RZ, RZ, R6 ;  /* 0x000000ffff168224 */ /* 0x002fc400078e0006 */
[----:B------:R-:W-:Y:S01]  /*29a20*/  @!P0 IMAD.MOV.U32 R23, RZ, RZ, R25 ;  /* 0x000000ffff178224 */ /* 0x000fe200078e0019 */
[----:B------:R-:W2:Y:S04]  /*29a30*/  LDL.LU R6, [R1+0xd18] ;  /* 0x000d180001067983 */ /* 0x000ea80000300800 */
[----:B------:R-:W2:Y:S01]  /*29a40*/  LDL.LU R25, [R1+0xd14] ;  /* 0x000d140001197983 */ /* 0x000ea20000300800 */
[----:B------:R-:W-:-:S03]  /*29a50*/  PRMT R233, RZ, 0x7610, R233 ;  /* 0x00007610ffe97816 */ /* 0x000fc600000000e9 */
[----:B------:R-:W2:Y:S04]  /*29a60*/  LDL R52, [R1+0xc98] ;  /* 0x000c980001347983 */ /* 0x000ea80000100800 */
[----:B------:R1:W2:Y:S02]  /*29a70*/  @!P0 LDG.E.U16 R235, desc[UR60][R22.64] ;  /* 0x0000003c16eb8981 */ /* 0x0002a4000c1e1500 */
[----:B-1----:R-:W-:Y:S02]  /*29a80*/  @!P0 IMAD.MOV.U32 R22, RZ, RZ, R50 ;  /* 0x000000ffff168224 */ /* 0x002fe400078e0032 */
[----:B------:R-:W-:Y:S02]  /*29a90*/  @!P0 IMAD.MOV.U32 R23, RZ, RZ, R51 ;  /* 0x000000ffff178224 */ /* 0x000fe400078e0033 */
[----:B------:R-:W2:Y:S04]  /*29aa0*/  LDL R51, [R1+0xd90] ;  /* 0x000d900001337983 */ /* 0x000ea80000100800 */
[----:B------:R1:W2:Y:S02]  /*29ab0*/  @!P0 LDG.E.U16 R234, desc[UR60][R22.64] ;  /* 0x0000003c16ea8981 */ /* 0x0002a4000c1e1500 */
[----:B-1----:R-:W-:-:S02]  /*29ac0*/  @!P0 IMAD.MOV.U32 R22, RZ, RZ, R41 ;  /* 0x000000ffff168224 */ /* 0x002fc400078e0029 */
[----:B------:R-:W-:Y:S01]  /*29ad0*/  @!P0 IMAD.MOV.U32 R23, RZ, RZ, R49 ;  /* 0x000000ffff178224 */ /* 0x000fe200078e0031 */
[----:B------:R-:W2:Y:S04]  /*29ae0*/  LDL.LU R41, [R1+0xc94] ;  /* 0x000c940001297983 */ /* 0x000ea80000300800 */
[----:B------:R-:W2:Y:S04]  /*29af0*/  LDL R50, [R1+0xd4c] ;  /* 0x000d4c0001327983 */ /* 0x000ea80000100800 */
[----:B------:R-:W2:Y:S04]  /*29b00*/  LDL R49, [R1+0xd50] ;  /* 0x000d500001317983 */ /* 0x000ea80000100800 */
[----:B------:R1:W2:Y:S01]  /*29b10*/  @!P0 LDG.E.U16 R233, desc[UR60][R22.64] ;  /* 0x0000003c16e98981 */ /* 0x0002a2000c1e1500 */
[----:B------:R-:W-:Y:S01]  /*29b20*/  PRMT R232, RZ, 0x7610, R232 ;  /* 0x00007610ffe87816 */ /* 0x000fe200000000e8 */
[----:B-1----:R-:W-:-:S02]  /*29b30*/  @!P0 IMAD.MOV.U32 R22, RZ, RZ, R44 ;  /* 0x000000ffff168224 */ /* 0x002fc400078e002c */
[----:B------:R-:W2:Y:S01]  /*29b40*/  LDL.LU R44, [R1+0xd8c] ;  /* 0x000d8c00012c7983 */ /* 0x000ea20000300800 */
[----:B------:R-:W-:-:S03]  /*29b50*/  PRMT R231, RZ, 0x7610, R231 ;  /* 0x00007610ffe77816 */ /* 0x000fc600000000e7 */
[----:B------:R-:W2:Y:S01]  /*29b60*/  LDL R58, [R1+0xccc] ;  /* 0x000ccc00013a7983 */ /* 0x000ea20000100800 */
[----:B------:R-:W-:Y:S02]  /*29b70*/  PRMT R230, RZ, 0x7610, R230 ;  /* 0x00007610ffe67816 */ /* 0x000fe400000000e6 */
[----:B------:R-:W-:Y:S02]  /*29b80*/  PRMT R229, RZ, 0x7610, R229 ;  /* 0x00007610ffe57816 */ /* 0x000fe400000000e5 */
[----:B------:R-:W-:Y:S02]  /*29b90*/  PRMT R228, RZ, 0x7610, R228 ;  /* 0x00007610ffe47816 */ /* 0x000fe400000000e4 */
[----:B------:R-:W-:Y:S02]  /*29ba0*/  PRMT R227, RZ, 0x7610, R227 ;  /* 0x00007610ffe37816 */ /* 0x000fe400000000e3 */
[----:B------:R-:W-:Y:S01]  /*29bb0*/  PRMT R226, RZ, 0x7610, R226 ;  /* 0x00007610ffe27816 */ /* 0x000fe200000000e2 */
[----:B------:R-:W2:Y:S04]  /*29bc0*/  LDL R57, [R1+0xdc4] ;  /* 0x000dc40001397983 */ /* 0x000ea80000100800 */
[----:B------:R-:W2:Y:S01]  /*29bd0*/  LDL R56, [R1+0xdc8] ;  /* 0x000dc80001387983 */ /* 0x000ea20000100800 */
[----:B------:R-:W-:-:S03]  /*29be0*/  PRMT R225, RZ, 0x7610, R225 ;  /* 0x00007610ffe17816 */ /* 0x000fc600000000e1 */
[----:B------:R-:W2:Y:S01]  /*29bf0*/  LDL R55, [R1+0xd84] ;  /* 0x000d840001377983 */ /* 0x000ea20000100800 */
[----:B---3--:R-:W-:-:S05]  /*29c00*/  @!P0 IMAD.MOV.U32 R23, RZ, RZ, R8 ;  /* 0x000000ffff178224 */ /* 0x008fca00078e0008 */
[----:B------:R1:W3:Y:S02]  /*29c10*/  @!P0 LDG.E.U16 R232, desc[UR60][R22.64] ;  /* 0x0000003c16e88981 */ /* 0x0002e4000c1e1500 */
[----:B-1----:R-:W-:Y:S02]  /*29c20*/  @!P0 IMAD.MOV.U32 R22, RZ, RZ, R40 ;  /* 0x000000ffff168224 */ /* 0x002fe400078e0028 */
[----:B------:R-:W3:Y:S01]  /*29c30*/  LDL R40, [R1+0xd0c] ;  /* 0x000d0c0001287983 */ /* 0x000ee20000100800 */
[----:B----4-:R-:W-:-:S05]  /*29c40*/  @!P0 IMAD.MOV.U32 R23, RZ, RZ, R26 ;  /* 0x000000ffff178224 */ /* 0x010fca00078e001a */
[----:B------:R1:W4:Y:S02]  /*29c50*/  @!P0 LDG.E.U16 R231, desc[UR60][R22.64] ;  /* 0x0000003c16e78981 */ /* 0x000324000c1e1500 */
[----:B-1----:R-:W-:Y:S02]  /*29c60*/  @!P0 IMAD.MOV.U32 R22, RZ, RZ, R9 ;  /* 0x000000ffff168224 */ /* 0x002fe400078e0009 */
[----:B------:R-:W4:Y:S01]  /*29c70*/  LDL R9, [R1+0xcd0] ;  /* 0x000cd00001097983 */ /* 0x000f220000100800 */
[----:B--2---:R-:W-:-:S03]  /*29c80*/  @!P0 IMAD.MOV.U32 R23, RZ, RZ, R10 ;  /* 0x000000ffff178224 */ /* 0x004fc600078e000a */
[----:B------:R-:W2:Y:S04]  /*29c90*/  LDL R10, [R1+0xc8c] ;  /* 0x000c8c00010a7983 */ /* 0x000ea80000100800 */
[----:B------:R1:W2:Y:S02]  /*29ca0*/  @!P0 LDG.E.U16 R230, desc[UR60][R22.64] ;  /* 0x0000003c16e68981 */ /* 0x0002a4000c1e1500 */
[----:B-1----:R-:W-:Y:S02]  /*29cb0*/  @!P0 IMAD.MOV.U32 R22, RZ, RZ, R6 ;  /* 0x000000ffff168224 */ /* 0x002fe400078e0006 */
[----:B------:R-:W-:-:S05]  /*29cc0*/  @!P0 IMAD.MOV.U32 R23, RZ, RZ, R25 ;  /* 0x000000ffff178224 */ /* 0x000fca00078e0019 */
[----:B------:R1:W2:Y:S02]  /*29cd0*/  @!P0 LDG.E.U16 R229, desc[UR60][R22.64] ;  /* 0x0000003c16e58981 */ /* 0x0002a4000c1e1500 */
[----:B-1----:R-:W-:Y:S02]  /*29ce0*/  @!P0 IMAD.MOV.U32 R22, RZ, RZ, R53 ;  /* 0x000000ffff168224 */ /* 0x002fe400078e0035 */
[----:B------:R-:W-:Y:S01]  /*29cf0*/  @!P0 IMAD.MOV.U32 R23, RZ, RZ, R54 ;  /* 0x000000ffff178224 */ /* 0x000fe200078e0036 */
[----:B------:R-:W-:Y:S01]  /*29d00*/  PRMT R224, RZ, 0x7610, R224 ;  /* 0x00007610ffe07816 */ /* 0x000fe200000000e0 */
[----:B------:R-:W2:Y:S04]  /*29d10*/  LDL R54, [R1+0xd88] ;  /* 0x000d880001367983 */ /* 0x000ea80000100800 */
[----:B------:R1:W2:Y:S04]  /*29d20*/  @!P0 LDG.E.U16 R228, desc[UR60][R22.64] ;  /* 0x0000003c16e48981 */ /* 0x0002a8000c1e1500 */
[----:B------:R-:W2:Y:S01]  /*29d30*/  LDL R53, [R1+0xd48] ;  /* 0x000d480001357983 */ /* 0x000ea20000100800 */
[----:B-1----:R-:W-:-:S02]  /*29d40*/  @!P0 IMAD.MOV.U32 R22, RZ, RZ, R52 ;  /* 0x000000ffff168224 */ /* 0x002fc400078e0034 */
[----:B------:R-:W-:Y:S01]  /*29d50*/  @!P0 IMAD.MOV.U32 R23, RZ, RZ, R41 ;  /* 0x000000ffff178224 */ /* 0x000fe200078e0029 */
[----:B------:R-:W2:Y:S04]  /*29d60*/  LDL R52, [R1+0xd04] ;  /* 0x000d040001347983 */ /* 0x000ea80000100800 */
[----:B------:R1:W2:Y:S02]  /*29d70*/  @!P0 LDG.E.U16 R227, desc[UR60][R22.64] ;  /* 0x0000003c16e38981 */ /* 0x0002a4000c1e1500 */
[----:B-1----:R-:W-:Y:S02]  /*29d80*/  @!P0 IMAD.MOV.U32 R22, RZ, RZ, R51 ;  /* 0x000000ffff168224 */ /* 0x002fe400078e0033 */
[----:B------:R-:W-:Y:S01]  /*29d90*/  @!P0 IMAD.MOV.U32 R23, RZ, RZ, R44 ;  /* 0x000000ffff178224 */ /* 0x000fe200078e002c */
[----:B------:R-:W2:Y:S04]  /*29da0*/  LDL R51, [R1+0xcc4] ;  /* 0x000cc40001337983 */ /* 0x000ea80000100800 */
[----:B------:R1:W2:Y:S02]  /*29db0*/  @!P0 LDG.E.U16 R226, desc[UR60][R22.64] ;  /* 0x0000003c16e28981 */ /* 0x0002a4000c1e1500 */
[----:B-1----:R-:W-:-:S02]  /*29dc0*/  @!P0 IMAD.MOV.U32 R22, RZ, RZ, R49 ;  /* 0x000000ffff168224 */ /* 0x002fc400078e0031 */
[----:B------:R-:W-:Y:S01]  /*29dd0*/  @!P0 IMAD.MOV.U32 R23, RZ, RZ, R50 ;  /* 0x000000ffff178224 */ /* 0x000fe200078e0032 */
[----:B------:R-:W2:Y:S04]  /*29de0*/  LDL R49, [R1+0xc84] ;  /* 0x000c840001317983 */ /* 0x000ea80000100800 */
[----:B------:R-:W2:Y:S04]  /*29df0*/  LDL R50, [R1+0xcc8] ;  /* 0x000cc80001327983 */ /* 0x000ea80000100800 */
[----:B------:R1:W2:Y:S02]  /*29e00*/  @!P0 LDG.E.U16 R225, desc[UR60][R22.64] ;  /* 0x0000003c16e18981 */ /* 0x0002a4000c1e1500 */
[----:B-1----:R-:W-:Y:S01]  /*29e10*/  @!P0 IMAD.MOV.U32 R22, RZ, RZ, R7 ;  /* 0x000000ffff168224 */ /* 0x002fe200078e0007 */
[----:B------:R-:W-:Y:S01]  /*29e20*/  PRMT R223, RZ, 0x7610, R223 ;  /* 0x00007610ffdf7816 */ /* 0x000fe200000000df */
[----:B---3--:R-:W-:-:S02]  /*29e30*/  @!P0 IMAD.MOV.U32 R23, RZ, RZ, R40 ;  /* 0x000000ffff178224 */ /* 0x008fc400078e0028 */
[----:B------:R-:W3:Y:S04]  /*29e40*/  LDL.LU R40, [R1+0xd44] ;  /* 0x000d440001287983 */ /* 0x000ee80000300800 */
[----:B------:R1:W3:Y:S04]  /*29e50*/  @!P0 LDG.E.U16 R224, desc[UR60][R22.64] ;  /* 0x0000003c16e08981 */ /* 0x0002e8000c1e1500 */
[----:B------:R-:W-:Y:S01]  /*29e60*/  STL [R1+0x20c8], R7 ;  /* 0x0020c80701007387 */ /* 0x000fe20000100800 */
[----:B-1----:R-:W-:Y:S02]  /*29e70*/  @!P0 IMAD.MOV.U32 R23, RZ, RZ, R58 ;  /* 0x000000ffff178224 */ /* 0x002fe400078e003a */
[----:B----4-:R-:W-:-:S02]  /*29e80*/  @!P0 IMAD.MOV.U32 R22, RZ, RZ, R9 ;  /* 0x000000ffff168224 */ /* 0x010fc400078e0009 */
[----:B------:R-:W4:Y:S04]  /*29e90*/  LDL.LU R9, [R1+0xd08] ;  /* 0x000d080001097983 */ /* 0x000f280000300800 */
[----:B------:R2:W4:Y:S04]  /*29ea0*/  @!P0 LDG.E.U16 R223, desc[UR60][R22.64] ;  /* 0x0000003c16df8981 */ /* 0x000528000c1e1500 */
[----:B------:R-:W-:Y:S01]  /*29eb0*/  STL [R1+0x20a4], R13 ;  /* 0x0020a40d01007387 */ /* 0x000fe20000100800 */
[----:B--2---:R-:W-:-:S03]  /*29ec0*/  @!P0 IMAD.MOV.U32 R23, RZ, RZ, R10 ;  /* 0x000000ffff178224 */ /* 0x004fc600078e000a */
[----:B------:R-:W2:Y:S01]  /*29ed0*/  LDL.LU R10, [R1+0xc88] ;  /* 0x000c8800010a7983 */ /* 0x000ea20000300800 */
[----:B------:R-:W-:Y:S01]  /*29ee0*/  PRMT R222, RZ, 0x7610, R222 ;  /* 0x00007610ffde7816 */ /* 0x000fe200000000de */
[----:B------:R-:W-:Y:S01]  /*29ef0*/  @!P0 IMAD.MOV.U32 R22, RZ, RZ, R13 ;  /* 0x000000ffff168224 */ /* 0x000fe200078e000d */
[----:B------:R-:W-:-:S04]  /*29f00*/  PRMT R221, RZ, 0x7610, R221 ;  /* 0x00007610ffdd7816 */ /* 0x000fc800000000dd */
[----:B------:R1:W2:Y:S01]  /*29f10*/  @!P0 LDG.E.U16 R222, desc[UR60][R22.64] ;  /* 0x0000003c16de8981 */ /* 0x0002a2000c1e1500 */
[----:B------:R-:W-:Y:S01]  /*29f20*/  PRMT R220, RZ, 0x7610, R220 ;  /* 0x00007610ffdc7816 */ /* 0x000fe200000000dc */
[----:B-1----:R-:W-:Y:S02]  /*29f30*/  @!P0 IMAD.MOV.U32 R22, RZ, RZ, R56 ;  /* 0x000000ffff168224 */ /* 0x002fe400078e0038 */
[----:B------:R-:W-:-:S05]  /*29f40*/  @!P0 IMAD.MOV.U32 R23, RZ, RZ, R57 ;  /* 0x000000ffff178224 */ /* 0x000fca00078e0039 */
[----:B------:R1:W2:Y:S01]  /*29f50*/  @!P0 LDG.E.U16 R221, desc[UR60][R22.64] ;  /* 0x0000003c16dd8981 */ /* 0x0002a2000c1e1500 */
[----:B0-----:R-:W-:Y:S01]  /*29f60*/  PRMT R219, RZ, 0x7610, R219 ;  /* 0x00007610ffdb7816 */ /* 0x001fe200000000db */
[----:B-1----:R-:W-:Y:S02]  /*29f70*/  @!P0 IMAD.MOV.U32 R22, RZ, RZ, R54 ;  /* 0x000000ffff168224 */ /* 0x002fe400078e0036 */
[----:B------:R-:W-:-:S05]  /*29f80*/  @!P0 IMAD.MOV.U32 R23, RZ, RZ, R55 ;  /* 0x000000ffff178224 */ /* 0x000fca00078e0037 */
[----:B------:R0:W2:Y:S01]  /*29f90*/  @!P0 LDG.E.U16 R220, desc[UR60][R22.64] ;  /* 0x0000003c16dc8981 */ /* 0x0000a2000c1e1500 */
[----:B------:R-:W-:Y:S01]  /*29fa0*/  PRMT R218, RZ, 0x7610, R218 ;  /* 0x00007610ffda7816 */ /* 0x000fe200000000da */
[----:B0-----:R-:W-:Y:S01]  /*29fb0*/  @!P0 IMAD.MOV.U32 R22, RZ, RZ, R53 ;  /* 0x000000ffff168224 */ /* 0x001fe200078e0035 */
[----:B------:R-:W-:Y:S02]  /*29fc0*/  PRMT R217, RZ, 0x7610, R217 ;  /* 0x00007610ffd97816 */ /* 0x000fe400000000d9 */
[----:B------:R-:W-:Y:S01]  /*29fd0*/  PRMT R12, RZ, 0x7610, R12 ;  /* 0x00007610ff0c7816 */ /* 0x000fe2000000000c */
[----:B---3--:R-:W-:-:S05]  /*29fe0*/  @!P0 IMAD.MOV.U32 R23, RZ, RZ, R40 ;  /* 0x000000ffff178224 */ /* 0x008fca00078e0028 */
[----:B------:R0:W3:Y:S02]  /*29ff0*/  @!P0 LDG.E.U16 R219, desc[UR60][R22.64] ;  /* 0x0000003c16db8981 */ /* 0x0000e4000c1e1500 */
[----:B0-----:R-:W-:Y:S02]  /*2a000*/  @!P0 IMAD.MOV.U32 R23, RZ, RZ, R52 ;  /* 0x000000ffff178224 */ /* 0x001fe400078e0034 */
[----:B----4-:R-:W-:-:S05]  /*2a010*/  @!P0 IMAD.MOV.U32 R22, RZ, RZ, R9 ;  /* 0x000000ffff168224 */ /* 0x010fca00078e0009 */
[----:B------:R0:W4:Y:S02]  /*2a020*/  @!P0 LDG.E.U16 R218, desc[UR60][R22.64] ;  /* 0x0000003c16da8981 */ /* 0x000124000c1e1500 */
[----:B0-----:R-:W-:Y:S02]  /*2a030*/  @!P0 IMAD.MOV.U32 R22, RZ, RZ, R50 ;  /* 0x000000ffff168224 */ /* 0x001fe400078e0032 */
[----:B------:R-:W-:-:S05]  /*2a040*/  @!P0 IMAD.MOV.U32 R23, RZ, RZ, R51 ;  /* 0x000000ffff178224 */ /* 0x000fca00078e0033 */
[----:B------:R2:W4:Y:S02]  /*2a050*/  @!P0 LDG.E.U16 R217, desc[UR60][R22.64] ;  /* 0x0000003c16d98981 */ /* 0x000524000c1e1500 */
[----:B--2---:R-:W-:Y:S02]  /*2a060*/  @!P0 IMAD.MOV.U32 R22, RZ, RZ, R10 ;  /* 0x000000ffff168224 */ /* 0x004fe400078e000a */
[----:B------:R-:W-:-:S05]  /*2a070*/  @!P0 IMAD.MOV.U32 R23, RZ, RZ, R49 ;  /* 0x000000ffff178224 */ /* 0x000fca00078e0031 */
[----:B------:R-:W2:Y:S04]  /*2a080*/  @!P0 LDG.E.U16 R12, desc[UR60][R22.64] ;  /* 0x0000003c160c8981 */ /* 0x000ea8000c1e1500 */
[----:B------:R-:W-:Y:S04]  /*2a090*/  STL [R1+0x20cc], R9 ;  /* 0x0020cc0901007387 */ /* 0x000fe80000100800 */
[----:B------:R-:W-:Y:S04]  /*2a0a0*/  STL [R1+0x20a8], R10 ;  /* 0x0020a80a01007387 */ /* 0x000fe80000100800 */
[----:B------:R-:W-:Y:S04]  /*2a0b0*/  STL [R1+0x20ac], R5 ;  /* 0x0020ac0501007387 */ /* 0x000fe80000100800 */
[----:B------:R-:W-:Y:S04]  /*2a0c0*/  STL [R1+0x20b0], R4 ;  /* 0x0020b00401007387 */ /* 0x000fe80000100800 */
[----:B------:R-:W2:Y:S04]  /*2a0d0*/  LDL.LU.64 R152, [R1+0x400] ;  /* 0x0004000001987983 */ /* 0x000ea80000300a00 */
        /* <DEDUP_REMOVED lines=31> */
[----:B------:R-:W-:Y:S04]  /*2a2d0*/  STS.U16 [R5+0x22680], R236 ;  /* 0x022680ec05007388 */ /* 0x000fe80000000400 */
[----:B------:R-:W-:Y:S04]  /*2a2e0*/  STS.U16 [R5+0x22a80], R233 ;  /* 0x022a80e905007388 */ /* 0x000fe80000000400 */
        /* <DEDUP_REMOVED lines=11> */
[----:B------:R-:W-:Y:S01]  /*2a3a0*/  STS.U16 [R4+0x21b00], R242 ;  /* 0x021b00f204007388 */ /* 0x000fe20000000400 */
[----:B0-----:R-:W0:Y:S03]  /*2a3b0*/  S2R R5, SR_CgaCtaId ;  /* 0x0000000000057919 */ /* 0x001e260000008800 */
        /* <DEDUP_REMOVED lines=20> */
[----:B------:R-:W-:Y:S01]  /*2a500*/  STS.U16 [R3+0x22f80], R220 ;  /* 0x022f80dc03007388 */ /* 0x000fe20000000400 */
[----:B-1----:R-:W-:Y:S01]  /*2a510*/  MOV R4, 0x400 ;  /* 0x0000040000047802 */ /* 0x002fe20000000f00 */
[----:B------:R-:W-:-:S02]  /*2a520*/  UMOV UR33, 0x40000040 ;  /* 0x4000004000217882 */ /* 0x000fc40000000000 */
[----:B------:R-:W2:Y:S04]  /*2a530*/  LDL.LU.64 R88, [R1+0x300] ;  /* 0x0003000001587983 */ /* 0x000ea80000300a00 */
[----:B------:R-:W2:Y:S04]  /*2a540*/  LDL.LU.64 R90, [R1+0x308] ;  /* 0x00030800015a7983 */ /* 0x000ea80000300a00 */
[----:B------:R-:W2:Y:S04]  /*2a550*/  LDL.LU.64 R92, [R1+0x310] ;  /* 0x00031000015c7983 */ /* 0x000ea80000300a00 */
[----:B------:R-:W2:Y:S04]  /*2a560*/  LDL.LU.64 R94, [R1+0x318] ;  /* 0x00031800015e7983 */ /* 0x000ea80000300a00 */
[----:B------:R-:W2:Y:S04]  /*2a570*/  LDL.LU.64 R96, [R1+0x320] ;  /* 0x0003200001607983 */ /* 0x000ea80000300a00 */
[----:B------:R-:W2:Y:S04]  /*2a580*/  LDL.LU.64 R98, [R1+0x328] ;  /* 0x0003280001627983 */ /* 0x000ea80000300a00 */
[----:B------:R-:W2:Y:S04]  /*2a590*/  LDL.LU.64 R100, [R1+0x330] ;  /* 0x0003300001647983 */ /* 0x000ea80000300a00 */
[----:B------:R-:W2:Y:S01]  /*2a5a0*/  LDL.LU.64 R102, [R1+0x338] ;  /* 0x0003380001667983 */ /* 0x000ea20000300a00 */
[----:B0-----:R-:W-:-:S03]  /*2a5b0*/  LEA R4, R5, R4, 0x18 ;  /* 0x0000000405047211 */ /* 0x001fc600078ec0ff */
[----:B------:R-:W2:Y:S04]  /*2a5c0*/  LDL.LU.64 R104, [R1+0x340] ;  /* 0x0003400001687983 */ /* 0x000ea80000300a00 */
[----:B------:R-:W2:Y:S04]  /*2a5d0*/  LDL.LU.64 R106, [R1+0x348] ;  /* 0x00034800016a7983 */ /* 0x000ea80000300a00 */
[----:B------:R-:W2:Y:S01]  /*2a5e0*/  LDL.LU.64 R108, [R1+0x350] ;  /* 0x00035000016c7983 */ /* 0x000ea20000300a00 */
[----:B------:R-:W-:-:S03]  /*2a5f0*/  SHF.R.U32.HI R4, RZ, 0x4, R4 ;  /* 0x00000004ff047819 */ /* 0x000fc60000011604 */
[----:B------:R-:W2:Y:S04]  /*2a600*/  LDL.LU.64 R110, [R1+0x358] ;  /* 0x00035800016e7983 */ /* 0x000ea80000300a00 */
[----:B------:R-:W2:Y:S04]  /*2a610*/  LDL.LU.64 R112, [R1+0x360] ;  /* 0x0003600001707983 */ /* 0x000ea80000300a00 */
[----:B------:R-:W2:Y:S01]  /*2a620*/  LDL.LU.64 R114, [R1+0x368] ;  /* 0x0003680001727983 */ /* 0x000ea20000300a00 */
[----:B------:R-:W-:-:S03]  /*2a630*/  SGXT.U32 R4, R4, 0xe ;  /* 0x0000000e0404781a */ /* 0x000fc60000000000 */
[----:B------:R-:W2:Y:S04]  /*2a640*/  LDL.LU.64 R116, [R1+0x370] ;  /* 0x0003700001747983 */ /* 0x000ea80000300a00 */
[----:B------:R-:W2:Y:S04]  /*2a650*/  LDL.LU.64 R118, [R1+0x378] ;  /* 0x0003780001767983 */ /* 0x000ea80000300a00 */
[----:B------:R-:W2:Y:S01]  /*2a660*/  LDL.LU.64 R120, [R1+0x380] ;  /* 0x0003800001787983 */ /* 0x000ea20000300a00 */
[----:B------:R-:W-:-:S03]  /*2a670*/  R2UR UR32, R4 ;  /* 0x00000000042072ca */ /* 0x000fc600000e0000 */
        /* <DEDUP_REMOVED lines=15> */
[----:B---3--:R-:W-:Y:S04]  /*2a770*/  STS.U16 [R3+0x23380], R219 ;  /* 0x023380db03007388 */ /* 0x008fe80000000400 */
[----:B----4-:R0:W-:Y:S04]  /*2a780*/  STS.U16 [R3+0x23780], R218 ;  /* 0x023780da03007388 */ /* 0x0101e80000000400 */
[----:B------:R-:W-:Y:S04]  /*2a790*/  STS.U16 [R3+0x23b80], R217 ;  /* 0x023b80d903007388 */ /* 0x000fe80000000400 */
[----:B--2---:R-:W-:Y:S01]  /*2a7a0*/  STS.U16 [R3+0x23f80], R12 ;  /* 0x023f800c03007388 */ /* 0x004fe20000000400 */
[----:B------:R1:W-:Y:S06]  /*2a7b0*/  MEMBAR.ALL.CTA ;  /* 0x0000000000007992 */ /* 0x0003ec0000008000 */
[----:B-1----:R-:W1:Y:S02]  /*2a7c0*/  FENCE.VIEW.ASYNC.S ;  /* 0x00000000000073c6 */ /* 0x002e640000000000 */
[----:B-1----:R-:W-:Y:S06]  /*2a7d0*/  BAR.SYNC.DEFER_BLOCKING 0x0 ;  /* 0x0000000000007b1d */ /* 0x002fec0000010000 */
[----:B------:R-:W-:-:S06]  /*2a7e0*/  WARPGROUP.ARRIVE ;  /* 0x00000000000079c5 */ /* 0x000fcc0000000000 */
[----:B------:R-:W-:Y:S03]  /*2a7f0*/  HGMMA.64x128x16.F32 R152, gdesc[UR32].tnspA, R152, gsb0 ;  /* 0x21e00000209879f0 */ /* 0x000fe60008000898 */
[----:B------:R-:W-:Y:S02]  /*2a800*/  WARPGROUP.DEPBAR.LE gsb0, 0x0 ;  /* 0x00008000000079c5 */ /* 0x000fe40000010000 */
[----:B------:R-:W-:-:S07]  /*2a810*/  WARPGROUP.ARRIVE ;  /* 0x00000000000079c5 */ /* 0x000fce0000000000 */
        /* <DEDUP_REMOVED lines=15> */
[----:B------:R-:W-:Y:S01]  /*2a910*/  HGMMA.64x128x16.F32 R152, gdesc[UR24].tnspA, R152, gsb0 ;  /* 0x21e00000189879f0 */ /* 0x000fe20008000898 */
[----:B------:R-:W-:Y:S01]  /*2a920*/  UIADD3.64 UR52, UR4, 0x380, URZ ;  /* 0x0000038004347897 */ /* 0x000fe2000fffe03f */
[----:B------:R-:W-:Y:S01]  /*2a930*/  UMOV UR54, UR34 ;  /* 0x0000002200367c82 */ /* 0x000fe20008000000 */
[----:B------:R-:W-:Y:S01]  /*2a940*/  UMOV UR55, UR35 ;  /* 0x0000002300377c82 */ /* 0x000fe20008000000 */
[----:B------:R-:W-:Y:S02]  /*2a950*/  WARPGROUP.DEPBAR.LE gsb0, 0x0 ;  /* 0x00008000000079c5 */ /* 0x000fe40000010000 */
[----:B------:R-:W-:-:S06]  /*2a960*/  WARPGROUP.ARRIVE ;  /* 0x00000000000079c5 */ /* 0x000fcc0000000000 */
        /* <DEDUP_REMOVED lines=43> */
[----:B------:R-:W-:Y:S04]  /*2ac20*/  STL [R1+0x20b4], R3 ;  /* 0x0020b40301007387 */ /* 0x000fe80000100800 */
[----:B------:R1:W-:Y:S04]  /*2ac30*/  STL.64 [R1+0x400], R152 ;  /* 0x0004009801007387 */ /* 0x0003e80000100a00 */
        /* <DEDUP_REMOVED lines=26> */
[----:B------:R4:W-:Y:S01]  /*2ade0*/  STL.64 [R1+0x4d8], R206 ;  /* 0x0004d8ce01007387 */ /* 0x0009e20000100a00 */
[----:B0-----:R-:W-:Y:S01]  /*2adf0*/  IMAD.MOV.U32 R218, RZ, RZ, R152 ;  /* 0x000000ffffda7224 */ /* 0x001fe200078e0098 */
[----:B------:R-:W-:-:S02]  /*2ae00*/  WARPGROUP.DEPBAR.LE gsb0, 0x0 ;  /* 0x00008000000079c5 */ /* 0x000fc40000010000 */
[----:B------:R-:W-:-:S06]  /*2ae10*/  WARPGROUP.ARRIVE ;  /* 0x00000000000079c5 */ /* 0x000fcc0000000000 */
[----:B------:R-:W-:Y:S01]  /*2ae20*/  HGMMA.64x128x16.F32 R88, gdesc[UR48].tnspA, R88, gsb0 ;  /* 0x21e00000305879f0 */ /* 0x000fe20008000858 */
[----:B------:R-:W-:Y:S01]  /*2ae30*/  IMAD.MOV.U32 R220, RZ, RZ, R154 ;  /* 0x000000ffffdc7224 */ /* 0x000fe200078e009a */
[----:B------:R0:W-:Y:S01]  /*2ae40*/  STL.64 [R1+0x4e0], R208 ;  /* 0x0004e0d001007387 */ /* 0x0001e20000100a00 */
[----:B------:R-:W-:-:S03]  /*2ae50*/  IMAD.MOV.U32 R228, RZ, RZ, R153 ;  /* 0x000000ffffe47224 */ /* 0x000fc600078e0099 */
[----:B------:R0:W-:Y:S01]  /*2ae60*/  STL.64 [R1+0x4e8], R210 ;  /* 0x0004e8d201007387 */ /* 0x0001e20000100a00 */
[----:B------:R-:W-:-:S03]  /*2ae70*/  IMAD.MOV.U32 R230, RZ, RZ, R155 ;  /* 0x000000ffffe67224 */ /* 0x000fc600078e009b */
[----:B------:R0:W-:Y:S01]  /*2ae80*/  STL.64 [R1+0x4f0], R212 ;  /* 0x0004f0d401007387 */ /* 0x0001e20000100a00 */
[----:B------:R-:W-:-:S03]  /*2ae90*/  IMAD.MOV.U32 R238, RZ, RZ, R156 ;  /* 0x000000ffffee7224 */ /* 0x000fc600078e009c */
[----:B------:R0:W-:Y:S01]  /*2aea0*/  STL.64 [R1+0x4f8], R214 ;  /* 0x0004f8d601007387 */ /* 0x0001e20000100a00 */
[----:B------:R-:W-:-:S03]  /*2aeb0*/  IMAD.MOV.U32 R240, RZ, RZ, R158 ;  /* 0x000000fffff07224 */ /* 0x000fc600078e009e */
[----:B------:R-:W-:Y:S01]  /*2aec0*/  STL [R1+0x20d8], R218 ;  /* 0x0020d8da01007387 */ /* 0x000fe20000100800 */
[----:B------:R-:W-:-:S03]  /*2aed0*/  IMAD.MOV.U32 R252, RZ, RZ, R157 ;  /* 0x000000fffffc7224 */ /* 0x000fc600078e009d */
[----:B------:R-:W-:Y:S04]  /*2aee0*/  STL [R1+0x20d4], R220 ;  /* 0x0020d4dc01007387 */ /* 0x000fe80000100800 */
[----:B------:R-:W-:Y:S04]  /*2aef0*/  STL [R1+0x20d0], R228 ;  /* 0x0020d0e401007387 */ /* 0x000fe80000100800 */
[----:B------:R-:W-:Y:S04]  /*2af00*/  STL [R1+0x20c4], R230 ;  /* 0x0020c4e601007387 */ /* 0x000fe80000100800 */
[----:B------:R-:W-:Y:S04]  /*2af10*/  STL [R1+0x20c0], R238 ;  /* 0x0020c0ee01007387 */ /* 0x000fe80000100800 */
[----:B------:R-:W-:Y:S04]  /*2af20*/  STL [R1+0x20bc], R240 ;  /* 0x0020bcf001007387 */ /* 0x000fe80000100800 */
[----:B------:R-:W-:Y:S01]  /*2af30*/  STL [R1+0x20b8], R252 ;  /* 0x0020b8fc01007387 */ /* 0x000fe20000100800 */
[----:B------:R-:W-:-:S03]  /*2af40*/  WARPGROUP.DEPBAR.LE gsb0, 0x0 ;  /* 0x00008000000079c5 */ /* 0x000fc60000010000 */
        /* <DEDUP_REMOVED lines=32> */
[----:B-1----:R-:W4:Y:S04]  /*2b150*/  LDL.LU.64 R152, [R1+0x200] ;  /* 0x0002000001987983 */ /* 0x002f280000300a00 */
[----:B--2---:R-:W2:Y:S04]  /*2b160*/  LDL.LU.64 R154, [R1+0x208] ;  /* 0x00020800019a7983 */ /* 0x004ea80000300a00 */
[----:B---3--:R-:W2:Y:S04]  /*2b170*/  LDL.LU.64 R156, [R1+0x210] ;  /* 0x00021000019c7983 */ /* 0x008ea80000300a00 */
[----:B----4-:R-:W2:Y:S04]  /*2b180*/  LDL.LU.64 R158, [R1+0x218] ;  /* 0x00021800019e7983 */ /* 0x010ea80000300a00 */
        /* <DEDUP_REMOVED lines=24> */
[----:B0-----:R-:W2:Y:S04]  /*2b310*/  LDL.LU.64 R208, [R1+0x2e0] ;  /* 0x0002e00001d07983 */ /* 0x001ea80000300a00 */
[----:B------:R-:W2:Y:S04]  /*2b320*/  LDL.LU.64 R210, [R1+0x2e8] ;  /* 0x0002e80001d27983 */ /* 0x000ea80000300a00 */
[----:B------:R-:W2:Y:S04]  /*2b330*/  LDL.LU.64 R212, [R1+0x2f0] ;  /* 0x0002f00001d47983 */ /* 0x000ea80000300a00 */
[----:B------:R-:W2:Y:S01]  /*2b340*/  LDL.LU.64 R214, [R1+0x2f8] ;  /* 0x0002f80001d67983 */ /* 0x000ea20000300a00 */
[----:B------:R-:W-:Y:S01]  /*2b350*/  UIADD3.64 UR52, UR4, 0x780, URZ ;  /* 0x0000078004347897 */ /* 0x000fe2000fffe03f */
[----:B------:R-:W-:Y:S01]  /*2b360*/  UMOV UR54, UR34 ;  /* 0x0000002200367c82 */ /* 0x000fe20008000000 */
[----:B------:R-:W-:Y:S01]  /*2b370*/  UMOV UR55, UR35 ;  /* 0x0000002300377c82 */ /* 0x000fe20008000000 */
[----:B------:R-:W-:Y:S01]  /*2b380*/  UIADD3.64 UR48, UR4, 0x800, URZ ;  /* 0x0000080004307897 */ /* 0x000fe2000fffe03f */
[----:B------:R-:W-:Y:S01]  /*2b390*/  UMOV UR50, UR6 ;  /* 0x0000000600327c82 */ /* 0x000fe20008000000 */
[----:B------:R-:W-:Y:S01]  /*2b3a0*/  UMOV UR51, UR7 ;  /* 0x0000000700337c82 */ /* 0x000fe20008000000 */
[----:B--2---:R-:W-:-:S06]  /*2b3b0*/  WARPGROUP.ARRIVE ;  /* 0x00000000000079c5 */ /* 0x004fcc0000000000 */
        /* <DEDUP_REMOVED lines=22> */
[----:B------:R-:W-:Y:S02]  /*2b520*/  IMAD.MOV.U32 R232, RZ, RZ, R89 ;  /* 0x000000ffffe87224 */ /* 0x000fe400078e0059 */
[----:B------:R-:W-:Y:S02]  /*2b530*/  IMAD.MOV.U32 R222, RZ, RZ, R88 ;  /* 0x000000ffffde7224 */ /* 0x000fe400078e0058 */
[----:B------:R-:W-:Y:S02]  /*2b540*/  IMAD.MOV.U32 R234, RZ, RZ, R91 ;  /* 0x000000ffffea7224 */ /* 0x000fe400078e005b */
[----:B------:R-:W-:Y:S01]  /*2b550*/  IMAD.MOV.U32 R224, RZ, RZ, R90 ;  /* 0x000000ffffe07224 */ /* 0x000fe200078e005a */
[----:B------:R-:W2:Y:S01]  /*2b560*/  LDL.LU.64 R88, [R1+0x100] ;  /* 0x0001000001587983 */ /* 0x000ea20000300a00 */
[----:B------:R-:W-:-:S03]  /*2b570*/  IMAD.MOV.U32 R242, RZ, RZ, R92 ;  /* 0x000000fffff27224 */ /* 0x000fc600078e005c */
[----:B------:R-:W2:Y:S01]  /*2b580*/  LDL.LU.64 R90, [R1+0x108] ;  /* 0x00010800015a7983 */ /* 0x000ea20000300a00 */
[----:B------:R-:W-:-:S03]  /*2b590*/  IMAD.MOV.U32 R244, RZ, RZ, R94 ;  /* 0x000000fffff47224 */ /* 0x000fc600078e005e */
        /* <DEDUP_REMOVED lines=31> */
[----:B------:R-:W-:-:S02]  /*2b790*/  WARPGROUP.DEPBAR.LE gsb0, 0x0 ;  /* 0x00008000000079c5 */ /* 0x000fc40000010000 */
        /* <DEDUP_REMOVED lines=100> */
[----:B------:R0:W-:Y:S04]  /*2bde0*/  STL.64 [R1+0x2f8], R214 ;  /* 0x0002f8d601007387 */ /* 0x0001e80000100a00 */
[----:B0-----:R-:W2:Y:S04]  /*2bdf0*/  LDL.LU.64 R214, [R1+0x2410] ;  /* 0x0024100001d67983 */ /* 0x001ea80000300a00 */
        /* <DEDUP_REMOVED lines=27> */
[----:B------:R-:W2:Y:S01]  /*2bfb0*/  LDL.LU.64 R160, [R1+0x2338] ;  /* 0x0023380001a07983 */ /* 0x000ea20000300a00 */
[----:B------:R-:W-:-:S03]  /*2bfc0*/  IMAD.MOV.U32 R239, RZ, RZ, R156 ;  /* 0x000000ffffef7224 */ /* 0x000fc600078e009c */
[----:B------:R-:W2:Y:S01]  /*2bfd0*/  LDL.LU.64 R158, [R1+0x2330] ;  /* 0x00233000019e7983 */ /* 0x000ea20000300a00 */
[----:B------:R-:W-:Y:S02]  /*2bfe0*/  IMAD.MOV.U32 R231, RZ, RZ, R155 ;  /* 0x000000ffffe77224 */ /* 0x000fe400078e009b */
[----:B------:R-:W-:Y:S01]  /*2bff0*/  IMAD.MOV.U32 R221, RZ, RZ, R154 ;  /* 0x000000ffffdd7224 */ /* 0x000fe200078e009a */
[----:B------:R-:W2:Y:S01]  /*2c000*/  LDL.LU.64 R156, [R1+0x2328] ;  /* 0x00232800019c7983 */ /* 0x000ea20000300a00 */
[----:B------:R-:W-:Y:S02]  /*2c010*/  IMAD.MOV.U32 R229, RZ, RZ, R153 ;  /* 0x000000ffffe57224 */ /* 0x000fe400078e0099 */
[----:B------:R-:W-:Y:S01]  /*2c020*/  IMAD.MOV.U32 R219, RZ, RZ, R152 ;  /* 0x000000ffffdb7224 */ /* 0x000fe200078e0098 */
[----:B------:R-:W2:Y:S04]  /*2c030*/  LDL.LU.64 R154, [R1+0x2320] ;  /* 0x00232000019a7983 */ /* 0x000ea80000300a00 */
[----:B------:R-:W2:Y:S01]  /*2c040*/  LDL.LU.64 R152, [R1+0x2318] ;  /* 0x0023180001987983 */ /* 0x000ea20000300a00 */
[----:B------:R-:W-:-:S02]  /*2c050*/  WARPGROUP.DEPBAR.LE gsb0, 0x0 ;  /* 0x00008000000079c5 */ /* 0x000fc40000010000 */
[----:B------:R-:W-:-:S06]  /*2c060*/  WARPGROUP.ARRIVE ;  /* 0x00000000000079c5 */ /* 0x000fcc0000000000 */
[----:B------:R-:W-:Y:S01]  /*2c070*/  HGMMA.64x128x16.F32 R88, gdesc[UR48].tnspA, R88, gsb0 ;  /* 0x21e00000305879f0 */ /* 0x000fe20008000858 */
[----:B------:R0:W-:Y:S01]  /*2c080*/  STL [R1+0x20f8], R241 ;  /* 0x0020f8f101007387 */ /* 0x0001e20000100800 */
[----:B------:R-:W-:Y:S02]  /*2c090*/  IMAD.MOV.U32 R228, RZ, RZ, R25 ;  /* 0x000000ffffe47224 */ /* 0x000fe400078e0019 */
[----:B------:R-:W-:Y:S02]  /*2c0a0*/  IMAD.MOV.U32 R230, RZ, RZ, R24 ;  /* 0x000000ffffe67224 */ /* 0x000fe400078e0018 */
[----:B------:R-:W-:Y:S02]  /*2c0b0*/  IMAD.MOV.U32 R218, RZ, RZ, R27 ;  /* 0x000000ffffda7224 */ /* 0x000fe400078e001b */
[----:B------:R-:W-:Y:S02]  /*2c0c0*/  IMAD.MOV.U32 R220, RZ, RZ, R26 ;  /* 0x000000ffffdc7224 */ /* 0x000fe400078e001a */
[----:B------:R-:W-:-:S02]  /*2c0d0*/  IMAD.MOV.U32 R12, RZ, RZ, R29 ;  /* 0x000000ffff0c7224 */ /* 0x000fc400078e001d */
[----:B------:R-:W-:Y:S02]  /*2c0e0*/  IMAD.MOV.U32 R3, RZ, RZ, R28 ;  /* 0x000000ffff037224 */ /* 0x000fe400078e001c */
        /* <DEDUP_REMOVED lines=19> */
[----:B0-----:R-:W-:Y:S02]  /*2c220*/  IMAD.MOV.U32 R241, RZ, RZ, R84 ;  /* 0x000000fffff17224 */ /* 0x001fe400078e0054 */
[----:B------:R-:W-:Y:S02]  /*2c230*/  IMAD.MOV.U32 R251, RZ, RZ, R85 ;  /* 0x000000fffffb7224 */ /* 0x000fe400078e0055 */
[----:B------:R-:W-:Y:S02]  /*2c240*/  IMAD.MOV.U32 R249, RZ, RZ, R2 ;  /* 0x000000fffff97224 */ /* 0x000fe400078e0002 */
[----:B------:R-:W-:-:S02]  /*2c250*/  IMAD.MOV.U32 R244, RZ, RZ, R86 ;  /* 0x000000fffff47224 */ /* 0x000fc400078e0056 */
[----:B------:R-:W-:Y:S01]  /*2c260*/  IMAD.MOV.U32 R2, RZ, RZ, R87 ;  /* 0x000000ffff027224 */ /* 0x000fe200078e0057 */
[----:B------:R-:W-:Y:S02]  /*2c270*/  WARPGROUP.DEPBAR.LE gsb0, 0x0 ;  /* 0x00008000000079c5 */ /* 0x000fe40000010000 */
        /* <DEDUP_REMOVED lines=31> */
[----:B------:R0:W-:Y:S01]  /*2c470*/  STL.64 [R1+0x1f8], R150 ;  /* 0x0001f89601007387 */ /* 0x0001e20000100a00 */
[----:B------:R-:W-:-:S03]  /*2c480*/  IMAD.MOV.U32 R250, RZ, RZ, R130 ;  /* 0x000000fffffa7224 */ /* 0x000fc600078e0082 */
[----:B0-----:R-:W3:Y:S04]  /*2c490*/  LDL.LU.64 R150, [R1+0x2310] ;  /* 0x0023100001967983 */ /* 0x001ee80000300a00 */
[----:B------:R-:W3:Y:S04]  /*2c4a0*/  LDL.LU.64 R148, [R1+0x2308] ;  /* 0x0023080001947983 */ /* 0x000ee80000300a00 */
        /* <DEDUP_REMOVED lines=24> */
[----:B------:R-:W3:Y:S01]  /*2c630*/  LDL.LU.64 R98, [R1+0x2240] ;  /* 0x0022400001627983 */ /* 0x000ee20000300a00 */
[----:B------:R-:W-:-:S03]  /*2c640*/  IMAD.MOV.U32 R245, RZ, RZ, R94 ;  /* 0x000000fffff57224 */ /* 0x000fc600078e005e */
[----:B------:R-:W3:Y:S01]  /*2c650*/  LDL.LU.64 R96, [R1+0x2238] ;  /* 0x0022380001607983 */ /* 0x000ee20000300a00 */
[----:B------:R-:W-:-:S03]  /*2c660*/  IMAD.MOV.U32 R243, RZ, RZ, R92 ;  /* 0x000000fffff37224 */ /* 0x000fc600078e005c */
[----:B------:R-:W3:Y:S01]  /*2c670*/  LDL.LU.64 R94, [R1+0x2230] ;  /* 0x00223000015e7983 */ /* 0x000ee20000300a00 */
[----:B------:R-:W-:Y:S02]  /*2c680*/  IMAD.MOV.U32 R235, RZ, RZ, R91 ;  /* 0x000000ffffeb7224 */ /* 0x000fe400078e005b */
[----:B------:R-:W-:Y:S01]  /*2c690*/  IMAD.MOV.U32 R225, RZ, RZ, R90 ;  /* 0x000000ffffe17224 */ /* 0x000fe200078e005a */
[----:B------:R-:W3:Y:S01]  /*2c6a0*/  LDL.LU.64 R92, [R1+0x2228] ;  /* 0x00222800015c7983 */ /* 0x000ee20000300a00 */
[----:B------:R-:W-:Y:S02]  /*2c6b0*/  IMAD.MOV.U32 R233, RZ, RZ, R89 ;  /* 0x000000ffffe97224 */ /* 0x000fe400078e0059 */
[----:B------:R-:W-:Y:S01]  /*2c6c0*/  IMAD.MOV.U32 R223, RZ, RZ, R88 ;  /* 0x000000ffffdf7224 */ /* 0x000fe200078e0058 */
[----:B------:R-:W3:Y:S04]  /*2c6d0*/  LDL.LU.64 R90, [R1+0x2220] ;  /* 0x00222000015a7983 */ /* 0x000ee80000300a00 */
[----:B------:R-:W3:Y:S04]  /*2c6e0*/  LDL.LU.64 R88, [R1+0x2218] ;  /* 0x0022180001587983 */ /* 0x000ee80000300a00 */
[----:B------:R-:W4:Y:S04]  /*2c6f0*/  LDL.LU.64 R24, [R1] ;  /* 0x0000000001187983 */ /* 0x000f280000300a00 */
[----:B------:R-:W4:Y:S04]  /*2c700*/  LDL.LU.64 R26, [R1+0x8] ;  /* 0x00000800011a7983 */ /* 0x000f280000300a00 */
        /* <DEDUP_REMOVED lines=29> */
[----:B------:R-:W4:Y:S01]  /*2c8e0*/  LDL.LU.64 R86, [R1+0xf8] ;  /* 0x0000f80001567983 */ /* 0x000f220000300a00 */
[----:B------:R-:W-:Y:S01]  /*2c8f0*/  UIADD3.64 UR52, UR4, 0xf80, URZ ;  /* 0x00000f8004347897 */ /* 0x000fe2000fffe03f */
[----:B------:R-:W-:Y:S01]  /*2c900*/  UMOV UR54, UR34 ;  /* 0x0000002200367c82 */ /* 0x000fe20008000000 */
[----:B------:R-:W-:Y:S01]  /*2c910*/  UMOV UR55, UR35 ;  /* 0x0000002300377c82 */ /* 0x000fe20008000000 */
[----:B------:R-:W-:Y:S01]  /*2c920*/  UIADD3.64 UR48, UR4, 0x1000, URZ ;  /* 0x0000100004307897 */ /* 0x000fe2000fffe03f */
[----:B------:R-:W-:Y:S01]  /*2c930*/  UMOV UR50, UR6 ;  /* 0x0000000600327c82 */ /* 0x000fe20008000000 */
[----:B------:R-:W-:Y:S01]  /*2c940*/  UMOV UR51, UR7 ;  /* 0x0000000700337c82 */ /* 0x000fe20008000000 */
[----:B----4-:R-:W-:-:S06]  /*2c950*/  WARPGROUP.ARRIVE ;  /* 0x00000000000079c5 */ /* 0x010fcc0000000000 */
        /* <DEDUP_REMOVED lines=95> */
[----:B---3--:R-:W-:-:S06]  /*2cf50*/  WARPGROUP.ARRIVE ;  /* 0x00000000000079c5 */ /* 0x008fcc0000000000 */
        /* <DEDUP_REMOVED lines=19> */
[----:B------:R-:W-:Y:S04]  /*2d090*/  STL.64 [R1], R24 ;  /* 0x0000001801007387 */ /* 0x000fe80000100a00 */
        /* <DEDUP_REMOVED lines=14> */
[----:B------:R-:W-:Y:S01]  /*2d180*/  STL.64 [R1+0x78], R54 ;  /* 0x0000783601007387 */ /* 0x000fe20000100a00 */
[----:B------:R-:W-:-:S03]  /*2d190*/  UIADD3.64 UR48, UR4, 0x1a00, URZ ;  /* 0x00001a0004307897 */ /* 0x000fc6000fffe03f */
[----:B------:R-:W-:Y:S04]  /*2d1a0*/  STL.64 [R1+0x80], R56 ;  /* 0x0000803801007387 */ /* 0x000fe80000100a00 */
[----:B------:R-:W-:Y:S01]  /*2d1b0*/  STL.64 [R1+0x88], R58 ;  /* 0x0000883a01007387 */ /* 0x000fe20000100a00 */
[----:B------:R-:W-:Y:S02]  /*2d1c0*/  WARPGROUP.DEPBAR.LE gsb0, 0x0 ;  /* 0x00008000000079c5 */ /* 0x000fe40000010000 */
[----:B------:R-:W-:-:S06]  /*2d1d0*/  WARPGROUP.ARRIVE ;  /* 0x00000000000079c5 */ /* 0x000fcc0000000000 */
[----:B------:R-:W-:Y:S01]  /*2d1e0*/  HGMMA.64x128x16.F32 R88, gdesc[UR52].tnspA, R88, gsb0 ;  /* 0x21e00000345879f0 */ /* 0x000fe20008000858 */
[----:B------:R-:W-:Y:S04]  /*2d1f0*/  STL.64 [R1+0x90], R60 ;  /* 0x0000903c01007387 */ /* 0x000fe80000100a00 */
[----:B------:R-:W-:Y:S04]  /*2d200*/  STL.64 [R1+0x98], R62 ;  /* 0x0000983e01007387 */ /* 0x000fe80000100a00 */
[----:B------:R-:W-:Y:S04]  /*2d210*/  STL.64 [R1+0xa0], R64 ;  /* 0x0000a04001007387 */ /* 0x000fe80000100a00 */
[----:B------:R-:W-:Y:S04]  /*2d220*/  STL.64 [R1+0xa8], R66 ;  /* 0x0000a84201007387 */ /* 0x000fe80000100a00 */
[----:B------:R-:W-:Y:S01]  /*2d230*/  STL.64 [R1+0xb0], R68 ;  /* 0x0000b04401007387 */ /* 0x000fe20000100a00 */
[----:B------:R-:W-:Y:S01]  /*2d240*/  UMOV UR50, UR22 ;  /* 0x0000001600327c82 */ /* 0x000fe20008000000 */
[----:B------:R-:W-:-:S02]  /*2d250*/  UMOV UR51, UR23 ;  /* 0x0000001700337c82 */ /* 0x000fc40008000000 */
        /* <DEDUP_REMOVED lines=9> */
[----:B------:R-:W-:-:S02]  /*2d2f0*/  IMAD.MOV.U32 R242, RZ, RZ, R230 ;  /* 0x000000fffff27224 */ /* 0x000fc400078e00e6 */
[----:B------:R-:W-:Y:S02]  /*2d300*/  IMAD.MOV.U32 R222, RZ, RZ, R228 ;  /* 0x000000ffffde7224 */ /* 0x000fe400078e00e4 */
[----:B------:R-:W-:Y:S02]  /*2d310*/  IMAD.MOV.U32 R230, RZ, RZ, R12 ;  /* 0x000000ffffe67224 */ /* 0x000fe400078e000c */
[----:B------:R-:W-:Y:S01]  /*2d320*/  IMAD.MOV.U32 R228, RZ, RZ, R249 ;  /* 0x000000ffffe47224 */ /* 0x000fe200078e00f9 */
        /* <DEDUP_REMOVED lines=9> */
[----:B------:R-:W-:-:S02]  /*2d3c0*/  IMAD.MOV.U32 R12, RZ, RZ, R248 ;  /* 0x000000ffff0c7224 */ /* 0x000fc400078e00f8 */
[----:B------:R-:W-:Y:S01]  /*2d3d0*/  IMAD.MOV.U32 R249, RZ, RZ, R66 ;  /* 0x000000fffff97224 */ /* 0x000fe200078e0042 */
        /* <DEDUP_REMOVED lines=19> */
[----:B------:R-:W-:Y:S02]  /*2d510*/  IMAD.MOV.U32 R240, RZ, RZ, R3 ;  /* 0x000000fffff07224 */ /* 0x000fe400078e0003 */
[----:B------:R-:W-:Y:S01]  /*2d520*/  IMAD.MOV.U32 R252, RZ, RZ, R247 ;  /* 0x000000fffffc7224 */ /* 0x000fe200078e00f7 */
[----:B------:R-:W2:Y:S01]  /*2d530*/  LDL.LU.64 R34, [R1+0x2140] ;  /* 0x0021400001227983 */ /* 0x000ea20000300a00 */
[----:B------:R-:W-:Y:S02]  /*2d540*/  IMAD.MOV.U32 R232, RZ, RZ, R217 ;  /* 0x000000ffffe87224 */ /* 0x000fe400078e00d9 */
[----:B------:R-:W-:Y:S02]  /*2d550*/  IMAD.MOV.U32 R220, RZ, RZ, R4 ;  /* 0x000000ffffdc7224 */ /* 0x000fe400078e0004 */
[----:B------:R-:W-:Y:S02]  /*2d560*/  IMAD.MOV.U32 R3, RZ, RZ, R246 ;  /* 0x000000ffff037224 */ /* 0x000fe400078e00f6 */
[----:B------:R-:W-:Y:S01]  /*2d570*/  IMAD.MOV.U32 R247, RZ, RZ, R30 ;  /* 0x000000fffff77224 */ /* 0x000fe200078e001e */
[----:B------:R-:W2:Y:S01]  /*2d580*/  LDL.LU.64 R32, [R1+0x2138] ;  /* 0x0021380001207983 */ /* 0x000ea20000300a00 */
[----:B------:R-:W-:-:S02]  /*2d590*/  IMAD.MOV.U32 R238, RZ, RZ, R218 ;  /* 0x000000ffffee7224 */ /* 0x000fc400078e00da */
[----:B------:R-:W-:Y:S02]  /*2d5a0*/  IMAD.MOV.U32 R224, RZ, RZ, R237 ;  /* 0x000000ffffe07224 */ /* 0x000fe400078e00ed */
[----:B------:R-:W-:Y:S02]  /*2d5b0*/  IMAD.MOV.U32 R217, RZ, RZ, R5 ;  /* 0x000000ffffd97224 */ /* 0x000fe400078e0005 */
[----:B------:R-:W-:Y:S02]  /*2d5c0*/  IMAD.MOV.U32 R4, RZ, RZ, R227 ;  /* 0x000000ffff047224 */ /* 0x000fe400078e00e3 */
[----:B------:R-:W-:Y:S01]  /*2d5d0*/  IMAD.MOV.U32 R246, RZ, RZ, R28 ;  /* 0x000000fffff67224 */ /* 0x000fe200078e001c */
[----:B------:R-:W2:Y:S01]  /*2d5e0*/  LDL.LU.64 R30, [R1+0x2130] ;  /* 0x00213000011e7983 */ /* 0x000ea20000300a00 */
[----:B------:R-:W-:Y:S02]  /*2d5f0*/  IMAD.MOV.U32 R218, RZ, RZ, R226 ;  /* 0x000000ffffda7224 */ /* 0x000fe400078e00e2 */
[----:B------:R-:W-:-:S02]  /*2d600*/  IMAD.MOV.U32 R5, RZ, RZ, R236 ;  /* 0x000000ffff057224 */ /* 0x000fc400078e00ec */
        /* <DEDUP_REMOVED lines=26> */
[----:B------:R-:W-:Y:S01]  /*2d7b0*/  R2UR UR48, R251 ;  /* 0x00000000fb3072ca */ /* 0x000fe200000e0000 */
[----:B------:R-:W-:Y:S01]  /*2d7c0*/  IMAD.MOV.U32 R251, RZ, RZ, R244 ;  /* 0x000000fffffb7224 */ /* 0x000fe200078e00f4 */
[----:B------:R-:W-:Y:S01]  /*2d7d0*/  UMOV UR58, UR6 ;  /* 0x00000006003a7c82 */ /* 0x000fe20008000000 */
[----:B------:R-:W-:Y:S01]  /*2d7e0*/  UMOV UR59, UR7 ;  /* 0x00000007003b7c82 */ /* 0x000fe20008000000 */
[----:B------:R-:W3:Y:S01]  /*2d7f0*/  LDL.LU R244, [R1+0x206c] ;  /* 0x00206c0001f47983 */ /* 0x000ee20000300800 */
[----:B------:R-:W-:Y:S02]  /*2d800*/  WARPGROUP.DEPBAR.LE gsb0, 0x0 ;  /* 0x00008000000079c5 */ /* 0x000fe40000010000 */
[----:B--2---:R-:W-:-:S06]  /*2d810*/  WARPGROUP.ARRIVE ;  /* 0x00000000000079c5 */ /* 0x004fcc0000000000 */
[----:B------:R-:W-:Y:S03]  /*2d820*/  HGMMA.64x128x16.F32 R24, gdesc[UR52].tnspA, R24, gsb0 ;  /* 0x21e00000341879f0 */ /* 0x000fe60008000818 */
[----:B------:R-:W-:Y:S02]  /*2d830*/  WARPGROUP.DEPBAR.LE gsb0, 0x0 ;  /* 0x00008000000079c5 */ /* 0x000fe40000010000 */
[----:B------:R-:W-:-:S07]  /*2d840*/  WARPGROUP.ARRIVE ;  /* 0x00000000000079c5 */ /* 0x000fce0000000000 */
[----:B------:R-:W-:Y:S01]  /*2d850*/  HGMMA.64x128x16.F32 R24, gdesc[UR56].tnspA, R24, gsb0 ;  /* 0x21e00000381879f0 */ /* 0x000fe20008000818 */
[----:B------:R-:W-:Y:S02]  /*2d860*/  R2UR UR57, R0 ;  /* 0x00000000003972ca */ /* 0x000fe400000e0000 */
[----:B------:R-:W2:Y:S01]  /*2d870*/  LDL.LU R0, [R1+0x2110] ;  /* 0x0021100001007983 */ /* 0x000ea20000300800 */
[----:B------:R-:W-:Y:S02]  /*2d880*/  R2UR UR56, R11 ;  /* 0x000000000b3872ca */ /* 0x000fe400000e0000 */
[----:B------:R-:W0:Y:S01]  /*2d890*/  LDC R11, c[0x0][0x238] ;  /* 0x00008e00ff0b7b82 */ /* 0x000e220000000800 */
[----:B------:R-:W-:Y:S01]  /*2d8a0*/  R2UR UR53, R251 ;  /* 0x00000000fb3572ca */ /* 0x000fe200000e0000 */
[----:B------:R-:W-:Y:S02]  /*2d8b0*/  IMAD.MOV.U32 R251, RZ, RZ, R232 ;  /* 0x000000fffffb7224 */ /* 0x000fe400078e00e8 */
[----:B------:R-:W-:-:S02]  /*2d8c0*/  IMAD.MOV.U32 R232, RZ, RZ, R252 ;  /* 0x000000ffffe87224 */ /* 0x000fc400078e00fc */
[----:B------:R-:W-:Y:S02]  /*2d8d0*/  IMAD.MOV.U32 R252, RZ, RZ, R3 ;  /* 0x000000fffffc7224 */ /* 0x000fe400078e0003 */
[----:B------:R-:W-:Y:S01]  /*2d8e0*/  IMAD.MOV.U32 R3, RZ, RZ, R12 ;  /* 0x000000ffff037224 */ /* 0x000fe200078e000c */
[----:B------:R-:W-:Y:S01]  /*2d8f0*/  R2UR UR49, R241 ;  /* 0x00000000f13172ca */ /* 0x000fe200000e0000 */
[----:B------:R-:W-:Y:S02]  /*2d900*/  IMAD.MOV.U32 R241, RZ, RZ, R228 ;  /* 0x000000fffff17224 */ /* 0x000fe400078e00e4 */
[----:B------:R-:W-:Y:S02]  /*2d910*/  IMAD.MOV.U32 R228, RZ, RZ, R220 ;  /* 0x000000ffffe47224 */ /* 0x000fe400078e00dc */
[----:B------:R-:W-:Y:S02]  /*2d920*/  IMAD.MOV.U32 R220, RZ, RZ, R218 ;  /* 0x000000ffffdc7224 */ /* 0x000fe400078e00da */
[----:B0-----:R-:W-:-:S04]  /*2d930*/  IMAD.SHL.U32 R11, R11, 0x80, RZ ;  /* 0x000000800b0b7824 */ /* 0x001fc800078e00ff */
[----:B------:R-:W-:Y:S01]  /*2d940*/  IMAD.SHL.U32 R11, R11, 0x2, RZ ;  /* 0x000000020b0b7824 */ /* 0x000fe200078e00ff */
[----:B---3--:R-:W-:Y:S01]  /*2d950*/  R2UR UR52, R244 ;  /* 0x00000000f43472ca */ /* 0x008fe200000e0000 */
[----:B------:R-:W-:-:S03]  /*2d960*/  IMAD.MOV.U32 R244, RZ, RZ, R242 ;  /* 0x000000fffff47224 */ /* 0x000fc600078e00f2 */
[-C--:B------:R-:W-:Y:S01]  /*2d970*/  IADD3 R12, P0, R20, R11.reuse, RZ ;  /* 0x0000000b140c7210 */ /* 0x080fe20007f1e0ff */
[----:B------:R-:W-:Y:S02]  /*2d980*/  IMAD.MOV.U32 R242, RZ, RZ, R234 ;  /* 0x000000fffff27224 */ /* 0x000fe400078e00ea */
[----:B------:R-:W-:Y:S02]  /*2d990*/  IMAD.MOV.U32 R234, RZ, RZ, R224 ;  /* 0x000000ffffea7224 */ /* 0x000fe400078e00e0 */
[----:B------:R-:W-:Y:S02]  /*2d9a0*/  IMAD.MOV.U32 R224, RZ, RZ, R217 ;  /* 0x000000ffffe07224 */ /* 0x000fe400078e00d9 */
[----:B------:R-:W-:Y:S01]  /*2d9b0*/  IMAD.MOV.U32 R218, RZ, RZ, R22 ;  /* 0x000000ffffda7224 */ /* 0x000fe200078e0016 */
[-C--:B------:R-:W-:Y:S02]  /*2d9c0*/  IADD3 R22, P1, R18, R11.reuse, RZ ;  /* 0x0000000b12167210 */ /* 0x080fe40007f3e0ff */
[----:B------:R-:W-:Y:S01]  /*2d9d0*/  IADD3 R217, P2, R14, R11, RZ ;  /* 0x0000000b0ed97210 */ /* 0x000fe20007f5e0ff */
[----:B--2---:R-:W-:-:S02]  /*2d9e0*/  IMAD.X R20, R21, 0x1, R0, P0 ;  /* 0x0000000115147824 */ /* 0x004fc400000e0600 */
[----:B------:R-:W-:Y:S01]  /*2d9f0*/  IMAD.MOV.U32 R21, RZ, RZ, R23 ;  /* 0x000000ffff157224 */ /* 0x000fe200078e0017 */
[----:B------:R-:W-:Y:S01]  /*2da00*/  IADD3 R23, P0, R16, R11, RZ ;  /* 0x0000000b10177210 */ /* 0x000fe20007f1e0ff */
[----:B------:R-:W-:Y:S02]  /*2da10*/  IMAD.MOV.U32 R11, RZ, RZ, R2 ;  /* 0x000000ffff0b7224 */ /* 0x000fe400078e0002 */
[----:B------:R-:W-:Y:S01]  /*2da20*/  IMAD.X R18, R19, 0x1, R0, P1 ;  /* 0x0000000113127824 */ /* 0x000fe200008e0600 */
[----:B------:R-:W0:Y:S01]  /*2da30*/  LDC R2, c[0x0][0x230] ;  /* 0x00008c00ff027b82 */ /* 0x000e220000000800 */
[----:B------:R-:W-:-:S05]  /*2da40*/  VIADD R11, R11, 0x1 ;  /* 0x000000010b0b7836 */ /* 0x000fca0000000000 */
[----:B------:R1:W-:Y:S04]  /*2da50*/  STL [R1+0xa5c], R11 ;  /* 0x000a5c0b01007387 */ /* 0x0003e80000100800 */
[----:B------:R-:W2:Y:S01]  /*2da60*/  LDL.LU R19, [R1+0x201c] ;  /* 0x00201c0001137983 */ /* 0x000ea20000300800 */
[--C-:B------:R-:W-:Y:S02]  /*2da70*/  IMAD.X R16, R17, 0x1, R0.reuse, P0 ;  /* 0x0000000111107824 */ /* 0x100fe400000e0600 */
[----:B------:R-:W-:Y:S02]  /*2da80*/  IMAD.MOV.U32 R17, RZ, RZ, R11 ;  /* 0x000000ffff117224 */ /* 0x000fe400078e000b */
[----:B------:R-:W-:Y:S02]  /*2da90*/  IMAD.X R14, R15, 0x1, R0, P2 ;  /* 0x000000010f0e7824 */ /* 0x000fe400010e0600 */
[----:B0-----:R-:W-:-:S05]  /*2daa0*/  VIADD R2, R2, 0x7f ;  /* 0x0000007f02027836 */ /* 0x001fca0000000000 */
[----:B-1----:R-:W-:-:S04]  /*2dab0*/  SHF.R.S32.HI R11, RZ, 0x1f, R2 ;  /* 0x0000001fff0b7819 */ /* 0x002fc80000011402 */
[----:B------:R-:W-:Y:S02]  /*2dac0*/  LEA.HI R11, R11, R2, RZ, 0x7 ;  /* 0x000000020b0b7211 */ /* 0x000fe400078f38ff */
[----:B------:R-:W3:Y:S04]  /*2dad0*/  LDL.LU R2, [R1+0x210c] ;  /* 0x00210c0001027983 */ /* 0x000ee80000300800 */
[----:B------:R-:W4:Y:S01]  /*2dae0*/  LDL.LU R15, [R1+0x2014] ;  /* 0x00201400010f7983 */ /* 0x000f220000300800 */
[----:B------:R-:W-:-:S04]  /*2daf0*/  SHF.R.S32.HI R11, RZ, 0x7, R11 ;  /* 0x00000007ff0b7819 */ /* 0x000fc8000001140b */
[----:B------:R-:W-:Y:S02]  /*2db00*/  ISETP.NE.U32.AND P0, PT, R17, R11, PT ;  /* 0x0000000b1100720c */ /* 0x000fe40003f05070 */
[----:B------:R-:W0:Y:S01]  /*2db10*/  LDC R11, c[0x0][0x238] ;  /* 0x00008e00ff0b7b82 */ /* 0x000e220000000800 */
[----:B------:R-:W3:Y:S01]  /*2db20*/  LDL.LU R17, [R1+0x200c] ;  /* 0x00200c0001117983 */ /* 0x000ee20000300800 */
[----:B0-----:R-:W-:-:S04]  /*2db30*/  IMAD.SHL.U32 R11, R11, 0x80, RZ ;  /* 0x000000800b0b7824 */ /* 0x001fc800078e00ff */
[----:B------:R-:W-:-:S05]  /*2db40*/  IMAD.SHL.U32 R11, R11, 0x2, RZ ;  /* 0x000000020b0b7824 */ /* 0x000fca00078e00ff */
[----:B--2---:R-:W-:-:S05]  /*2db50*/  IADD3 R19, P4, R19, R11, RZ ;  /* 0x0000000b13137210 */ /* 0x004fca0007f9e0ff */
[----:B------:R0:W-:Y:S04]  /*2db60*/  STL [R1+0x201c], R19 ;  /* 0x00201c1301007387 */ /* 0x0001e80000100800 */
[----:B0-----:R-:W2:Y:S01]  /*2db70*/  LDL.LU R19, [R1+0x2004] ;  /* 0x0020040001137983 */ /* 0x001ea20000300800 */
[----:B----4-:R-:W-:-:S05]  /*2db80*/  IADD3 R15, P5, R15, R11, RZ ;  /* 0x0000000b0f0f7210 */ /* 0x010fca0007fbe0ff */
[----:B------:R0:W-:Y:S04]  /*2db90*/  STL [R1+0x2014], R15 ;  /* 0x0020140f01007387 */ /* 0x0001e80000100800 */
[----:B0-----:R-:W4:Y:S01]  /*2dba0*/  LDL.LU R15, [R1+0x1ffc] ;  /* 0x001ffc00010f7983 */ /* 0x001f220000300800 */
[----:B---3--:R-:W-:-:S05]  /*2dbb0*/  IADD3 R17, P6, R17, R11, RZ ;  /* 0x0000000b11117210 */ /* 0x008fca0007fde0ff */
[----:B------:R0:W-:Y:S04]  /*2dbc0*/  STL [R1+0x200c], R17 ;  /* 0x00200c1101007387 */ /* 0x0001e80000100800 */
[----:B0-----:R-:W3:Y:S01]  /*2dbd0*/  LDL.LU R17, [R1+0x1ff4] ;  /* 0x001ff40001117983 */ /* 0x001ee20000300800 */
        /* <DEDUP_REMOVED lines=9> */
[----:B--2---:R-:W-:-:S05]  /*2dc70*/  IMAD.X R19, R19, 0x1, R0, P4 ;  /* 0x0000000113137824 */ /* 0x004fca00020e0600 */
[----:B------:R0:W-:Y:S04]  /*2dc80*/  STL [R1+0x2018], R19 ;  /* 0x0020181301007387 */ /* 0x0001e80000100800 */
[----:B0-----:R-:W2:Y:S01]  /*2dc90*/  LDL.LU R19, [R1+0x1fe4] ;  /* 0x001fe40001137983 */ /* 0x001ea20000300800 */
[----:B----4-:R-:W-:-:S05]  /*2dca0*/  IADD3 R15, P4, R15, R11, RZ ;  /* 0x0000000b0f0f7210 */ /* 0x010fca0007f9e0ff */
[----:B------:R0:W-:Y:S04]  /*2dcb0*/  STL [R1+0x1fec], R15 ;  /* 0x001fec0f01007387 */ /* 0x0001e80000100800 */
[----:B0-----:R-:W4:Y:S01]  /*2dcc0*/  LDL.LU R15, [R1+0x2008] ;  /* 0x00200800010f7983 */ /* 0x001f220000300800 */
[----:B---3--:R-:W-:-:S05]  /*2dcd0*/  IMAD.X R17, R17, 0x1, R0, P5 ;  /* 0x0000000111117824 */ /* 0x008fca00028e0600 */
[----:B------:R0:W-:Y:S04]  /*2dce0*/  STL [R1+0x2010], R17 ;  /* 0x0020101101007387 */ /* 0x0001e80000100800 */
[----:B0-----:R-:W3:Y:S01]  /*2dcf0*/  LDL.LU R17, [R1+0x1fdc] ;  /* 0x001fdc0001117983 */ /* 0x001ee20000300800 */
[----:B--2---:R-:W-:-:S05]  /*2dd00*/  IADD3 R19, P5, R19, R11, RZ ;  /* 0x0000000b13137210 */ /* 0x004fca0007fbe0ff */
[----:B------:R0:W-:Y:S04]  /*2dd10*/  STL [R1+0x1fe4], R19 ;  /* 0x001fe41301007387 */ /* 0x0001e80000100800 */
[----:B0-----:R-:W2:Y:S01]  /*2dd20*/  LDL.LU R19, [R1+0x2000] ;  /* 0x0020000001137983 */ /* 0x001ea20000300800 */
[----:B----4-:R-:W-:-:S05]  /*2dd30*/  IMAD.X R15, R15, 0x1, R0, P6 ;  /* 0x000000010f0f7824 */ /* 0x010fca00030e0600 */
        /* <DEDUP_REMOVED lines=2975> */
[----:B--2---:R-:W-:Y:S01]  /*39730*/  IMAD.X R19, R19, 0x1, R0, P4 ;  /* 0x0000000113137824 */ /* 0x004fe200020e0600 */
[----:B------:R-:W-:-:S04]  /*39740*/  IADD3 R216, P4, R216, R11, RZ ;  /* 0x0000000bd8d87210 */ /* 0x000fc80007f9e0ff */
[----:B------:R0:W-:Y:S04]  /*39750*/  STL [R1+0x1088], R19 ;  /* 0x0010881301007387 */ /* 0x0001e80000100800 */
[----:B0-----:R-:W2:Y:S04]  /*39760*/  LDL.LU R19, [R1+0x1078] ;  /* 0x0010780001137983 */ /* 0x001ea80000300800 */
        /* <DEDUP_REMOVED lines=9> */
[----:B------:R-:W-:Y:S01]  /*39800*/  STL [R1+0x1078], R19 ;  /* 0x0010781301007387 */ /* 0x000fe20000100800 */
[----:B------:R-:W-:-:S05]  /*39810*/  IADD3 R216, P6, R216, R11, RZ ;  /* 0x0000000bd8d87210 */ /* 0x000fca0007fde0ff */
[----:B------:R0:W-:Y:S04]  /*39820*/  STL [R1+0x104c], R216 ;  /* 0x00104cd801007387 */ /* 0x0001e80000100800 */
[----:B0-----:R-:W2:Y:S04]  /*39830*/  LDL.LU R216, [R1+0x2104] ;  /* 0x0021040001d87983 */ /* 0x001ea80000300800 */
[----:B------:R-:W2:Y:S01]  /*39840*/  LDL.LU R19, [R1+0x2060] ;  /* 0x0020600001137983 */ /* 0x000ea20000300800 */
[----:B----4-:R-:W-:-:S05]  /*39850*/  IMAD.X R15, R15, 0x1, R0, P1 ;  /* 0x000000010f0f7824 */ /* 0x010fca00008e0600 */
[----:B------:R0:W-:Y:S04]  /*39860*/  STL [R1+0x1070], R15 ;  /* 0x0010700f01007387 */ /* 0x0001e80000100800 */
[----:B0-----:R-:W4:Y:S01]  /*39870*/  LDL.LU R15, [R1+0x1060] ;  /* 0x00106000010f7983 */ /* 0x001f220000300800 */
[----:B---3--:R-:W-:Y:S01]  /*39880*/  IADD3 R17, P1, R17, R11, RZ ;  /* 0x0000000b11117210 */ /* 0x008fe20007f3e0ff */
[----:B--2---:R-:W-:-:S05]  /*39890*/  IMAD.X R216, R216, 0x1, R0, P2 ;  /* 0x00000001d8d87824 */ /* 0x004fca00010e0600 */
[----:B------:R0:W-:Y:S04]  /*398a0*/  STL [R1+0x1068], R216 ;  /* 0x001068d801007387 */ /* 0x0001e80000100800 */
[----:B------:R1:W-:Y:S01]  /*398b0*/  STL [R1+0x1044], R17 ;  /* 0x0010441101007387 */ /* 0x0003e20000100800 */
[----:B0-----:R-:W0:Y:S03]  /*398c0*/  LDC R216, c[0x0][0x23c] ;  /* 0x00008f00ffd87b82 */ /* 0x001e260000000800 */
[----:B-1----:R-:W2:Y:S01]  /*398d0*/  LDL.LU R17, [R1+0x2034] ;  /* 0x0020340001117983 */ /* 0x002ea20000300800 */
[----:B----4-:R-:W-:Y:S02]  /*398e0*/  IMAD.X R15, R15, 0x1, R0, P3 ;  /* 0x000000010f0f7824 */ /* 0x010fe400018e0600 */
[----:B0-----:R-:W-:-:S04]  /*398f0*/  IMAD.SHL.U32 R216, R216, 0x80, RZ ;  /* 0x00000080d8d87824 */ /* 0x001fc800078e00ff */
[----:B------:R-:W-:-:S05]  /*39900*/  IMAD.SHL.U32 R216, R216, 0x2, RZ ;  /* 0x00000002d8d87824 */ /* 0x000fca00078e00ff */
[----:B------:R-:W-:-:S05]  /*39910*/  IADD3 R19, P2, R19, R216, RZ ;  /* 0x000000d813137210 */ /* 0x000fca0007f5e0ff */
[----:B------:R0:W-:Y:S04]  /*39920*/  STL [R1+0x2060], R19 ;  /* 0x0020601301007387 */ /* 0x0001e80000100800 */
[----:B0-----:R-:W3:Y:S04]  /*39930*/  LDL.LU R19, [R1+0x1058] ;  /* 0x0010580001137983 */ /* 0x001ee80000300800 */
[----:B------:R0:W-:Y:S04]  /*39940*/  STL [R1+0x1060], R15 ;  /* 0x0010600f01007387 */ /* 0x0001e80000100800 */
[----:B------:R-:W4:Y:S04]  /*39950*/  LDL.LU R11, [R1+0x2058] ;  /* 0x00205800010b7983 */ /* 0x000f280000300800 */
[----:B0-----:R-:W4:Y:S01]  /*39960*/  LDL.LU R15, [R1+0x1050] ;  /* 0x00105000010f7983 */ /* 0x001f220000300800 */
[----:B--2---:R-:W-:-:S05]  /*39970*/  IADD3 R17, P3, R17, R216, RZ ;  /* 0x000000d811117210 */ /* 0x004fca0007f7e0ff */
[----:B------:R0:W-:Y:S04]  /*39980*/  STL [R1+0x2034], R17 ;  /* 0x0020341101007387 */ /* 0x0001e80000100800 */
[----:B0-----:R-:W2:Y:S01]  /*39990*/  LDL.LU R17, [R1+0x1048] ;  /* 0x0010480001117983 */ /* 0x001ea20000300800 */
[----:B---3--:R-:W-:Y:S01]  /*399a0*/  IMAD.X R19, R19, 0x1, R0, P4 ;  /* 0x0000000113137824 */ /* 0x008fe200020e0600 */
[----:B----4-:R-:W-:-:S04]  /*399b0*/  IADD3 R11, P4, R11, R216, RZ ;  /* 0x000000d80b0b7210 */ /* 0x010fc80007f9e0ff */
[----:B------:R0:W-:Y:S01]  /*399c0*/  STL [R1+0x1058], R19 ;  /* 0x0010581301007387 */ /* 0x0001e20000100800 */
[--C-:B------:R-:W-:Y:S01]  /*399d0*/  IMAD.X R15, R15, 0x1, R0.reuse, P5 ;  /* 0x000000010f0f7824 */ /* 0x100fe200028e0600 */
[----:B------:R-:W-:Y:S02]  /*399e0*/  IADD3 R2, P5, R2, R216, RZ ;  /* 0x000000d802027210 */ /* 0x000fe40007fbe0ff */
[----:B0-----:R-:W3:Y:S04]  /*399f0*/  LDL.LU R19, [R1+0x2050] ;  /* 0x0020500001137983 */ /* 0x001ee80000300800 */
[----:B------:R-:W-:Y:S04]  /*39a00*/  STL [R1+0x2058], R11 ;  /* 0x0020580b01007387 */ /* 0x000fe80000100800 */
[----:B------:R-:W-:Y:S04]  /*39a10*/  STL [R1+0x1050], R15 ;  /* 0x0010500f01007387 */ /* 0x000fe80000100800 */
[----:B------:R0:W-:Y:S04]  /*39a20*/  STL [R1+0x2054], R2 ;  /* 0x0020540201007387 */ /* 0x0001e80000100800 */
[----:B0-----:R-:W4:Y:S01]  /*39a30*/  LDL.LU R2, [R1+0x2100] ;  /* 0x0021000001027983 */ /* 0x001f220000300800 */
[----:B--2---:R-:W-:-:S05]  /*39a40*/  IMAD.X R17, R17, 0x1, R0, P6 ;  /* 0x0000000111117824 */ /* 0x004fca00030e0600 */
[----:B------:R0:W-:Y:S04]  /*39a50*/  STL [R1+0x1048], R17 ;  /* 0x0010481101007387 */ /* 0x0001e80000100800 */
[----:B------:R-:W2:Y:S01]  /*39a60*/  LDL.LU R15, [R1+0x204c] ;  /* 0x00204c00010f7983 */ /* 0x000ea20000300800 */
[----:B---3--:R-:W-:-:S05]  /*39a70*/  IADD3 R19, P6, R19, R216, RZ ;  /* 0x000000d813137210 */ /* 0x008fca0007fde0ff */
[----:B------:R-:W-:Y:S04]  /*39a80*/  STL [R1+0x2050], R19 ;  /* 0x0020501301007387 */ /* 0x000fe80000100800 */
[----:B0-----:R-:W3:Y:S01]  /*39a90*/  LDL.LU R17, [R1+0x205c] ;  /* 0x00205c0001117983 */ /* 0x001ee20000300800 */
[----:B----4-:R-:W-:-:S05]  /*39aa0*/  IMAD.X R2, R2, 0x1, R0, P1 ;  /* 0x0000000102027824 */ /* 0x010fca00008e0600 */
[----:B------:R0:W-:Y:S04]  /*39ab0*/  STL [R1+0x1040], R2 ;  /* 0x0010400201007387 */ /* 0x0001e80000100800 */
[----:B0-----:R-:W3:Y:S04]  /*39ac0*/  LDL.LU R2, [R1+0x20fc] ;  /* 0x0020fc0001027983 */ /* 0x001ee80000300800 */
[----:B------:R-:W4:Y:S04]  /*39ad0*/  LDL.LU R11, [R1+0x2048] ;  /* 0x00204800010b7983 */ /* 0x000f280000300800 */
[----:B------:R-:W4:Y:S01]  /*39ae0*/  LDL.LU R19, [R1+0x103c] ;  /* 0x00103c0001137983 */ /* 0x000f220000300800 */
[----:B--2---:R-:W-:-:S05]  /*39af0*/  IADD3 R15, P1, R15, R216, RZ ;  /* 0x000000d80f0f7210 */ /* 0x004fca0007f3e0ff */
[----:B------:R0:W-:Y:S04]  /*39b00*/  STL [R1+0x204c], R15 ;  /* 0x00204c0f01007387 */ /* 0x0001e80000100800 */
[----:B0-----:R-:W2:Y:S01]  /*39b10*/  LDL.LU R15, [R1+0x2044] ;  /* 0x00204400010f7983 */ /* 0x001ea20000300800 */
[----:B---3--:R-:W-:-:S05]  /*39b20*/  IMAD.X R17, R17, 0x1, R2, P2 ;  /* 0x0000000111117824 */ /* 0x008fca00010e0602 */
[----:B------:R0:W-:Y:S04]  /*39b30*/  STL [R1+0x205c], R17 ;  /* 0x00205c1101007387 */ /* 0x0001e80000100800 */
[----:B0-----:R-:W3:Y:S01]  /*39b40*/  LDL.LU R17, [R1+0x2030] ;  /* 0x0020300001117983 */ /* 0x001ee20000300800 */
[----:B----4-:R-:W-:Y:S01]  /*39b50*/  IADD3 R11, P2, R11, R216, RZ ;  /* 0x000000d80b0b7210 */ /* 0x010fe20007f5e0ff */
[----:B------:R-:W-:-:S04]  /*39b60*/  IMAD.X R19, R19, 0x1, R2, P3 ;  /* 0x0000000113137824 */ /* 0x000fc800018e0602 */
[----:B------:R-:W-:Y:S04]  /*39b70*/  STL [R1+0x2048], R11 ;  /* 0x0020480b01007387 */ /* 0x000fe80000100800 */
[----:B------:R0:W-:Y:S04]  /*39b80*/  STL [R1+0x103c], R19 ;  /* 0x00103c1301007387 */ /* 0x0001e80000100800 */
[----:B0-----:R-:W4:Y:S01]  /*39b90*/  LDL.LU R19, [R1+0x2040] ;  /* 0x0020400001137983 */ /* 0x001f220000300800 */
[----:B--2---:R-:W-:-:S05]  /*39ba0*/  IADD3 R15, P3, R15, R216, RZ ;  /* 0x000000d80f0f7210 */ /* 0x004fca0007f7e0ff */
[----:B------:R0:W-:Y:S04]  /*39bb0*/  STL [R1+0x2044], R15 ;  /* 0x0020440f01007387 */ /* 0x0001e80000100800 */
[----:B0-----:R-:W2:Y:S01]  /*39bc0*/  LDL.LU R15, [R1+0x202c] ;  /* 0x00202c00010f7983 */ /* 0x001ea20000300800 */
[----:B---3--:R-:W-:-:S05]  /*39bd0*/  IMAD.X R17, R17, 0x1, R2, P4 ;  /* 0x0000000111117824 */ /* 0x008fca00020e0602 */
[----:B------:R0:W-:Y:S04]  /*39be0*/  STL [R1+0x2030], R17 ;  /* 0x0020301101007387 */ /* 0x0001e80000100800 */
[----:B------:R-:W3:Y:S04]  /*39bf0*/  LDL.LU R11, [R1+0x2038] ;  /* 0x00203800010b7983 */ /* 0x000ee80000300800 */
[----:B0-----:R-:W3:Y:S01]  /*39c00*/  LDL.LU R17, [R1+0x2028] ;  /* 0x0020280001117983 */ /* 0x001ee20000300800 */
[----:B----4-:R-:W-:-:S05]  /*39c10*/  IADD3 R19, P4, R19, R216, RZ ;  /* 0x000000d813137210 */ /* 0x010fca0007f9e0ff */
[----:B------:R0:W-:Y:S04]  /*39c20*/  STL [R1+0x2040], R19 ;  /* 0x0020401301007387 */ /* 0x0001e80000100800 */
[----:B0-----:R-:W4:Y:S01]  /*39c30*/  LDL.LU R19, [R1+0x1030] ;  /* 0x0010300001137983 */ /* 0x001f220000300800 */
[----:B--2---:R-:W-:-:S05]  /*39c40*/  IMAD.X R15, R15, 0x1, R2, P5 ;  /* 0x000000010f0f7824 */ /* 0x004fca00028e0602 */
[----:B------:R0:W-:Y:S04]  /*39c50*/  STL [R1+0x202c], R15 ;  /* 0x00202c0f01007387 */ /* 0x0001e80000100800 */
[----:B0-----:R-:W2:Y:S01]  /*39c60*/  LDL.LU R15, [R1+0x2024] ;  /* 0x00202400010f7983 */ /* 0x001ea20000300800 */
[----:B---3--:R-:W-:-:S05]  /*39c70*/  IADD3 R11, P5, R11, R216, RZ ;  /* 0x000000d80b0b7210 */ /* 0x008fca0007fbe0ff */
[----:B------:R-:W-:Y:S01]  /*39c80*/  STL [R1+0x2038], R11 ;  /* 0x0020380b01007387 */ /* 0x000fe20000100800 */
[----:B------:R-:W-:-:S05]  /*39c90*/  IMAD.X R17, R17, 0x1, R2, P6 ;  /* 0x0000000111117824 */ /* 0x000fca00030e0602 */
[----:B------:R0:W-:Y:S04]  /*39ca0*/  STL [R1+0x2028], R17 ;  /* 0x0020281101007387 */ /* 0x0001e80000100800 */
[----:B0-----:R-:W3:Y:S01]  /*39cb0*/  LDL.LU R17, [R1+0x1028] ;  /* 0x0010280001117983 */ /* 0x001ee20000300800 */
[----:B----4-:R-:W-:-:S05]  /*39cc0*/  IADD3 R19, P6, R19, R216, RZ ;  /* 0x000000d813137210 */ /* 0x010fca0007fde0ff */
[----:B------:R0:W-:Y:S04]  /*39cd0*/  STL [R1+0x1030], R19 ;  /* 0x0010301301007387 */ /* 0x0001e80000100800 */
[----:B0-----:R-:W4:Y:S01]  /*39ce0*/  LDL.LU R19, [R1+0x2020] ;  /* 0x0020200001137983 */ /* 0x001f220000300800 */
[----:B--2---:R-:W-:-:S05]  /*39cf0*/  IMAD.X R15, R15, 0x1, R2, P1 ;  /* 0x000000010f0f7824 */ /* 0x004fca00008e0602 */
[----:B------:R0:W-:Y:S04]  /*39d00*/  STL [R1+0x2024], R15 ;  /* 0x0020240f01007387 */ /* 0x0001e80000100800 */
[----:B------:R-:W2:Y:S04]  /*39d10*/  LDL.LU R11, [R1+0x1020] ;  /* 0x00102000010b7983 */ /* 0x000ea80000300800 */
[----:B0-----:R-:W2:Y:S01]  /*39d20*/  LDL.LU R15, [R1+0x1038] ;  /* 0x00103800010f7983 */ /* 0x001ea20000300800 */
[----:B---3--:R-:W-:-:S05]  /*39d30*/  IADD3 R17, P1, R17, R216, RZ ;  /* 0x000000d811117210 */ /* 0x008fca0007f3e0ff */
[----:B------:R0:W-:Y:S04]  /*39d40*/  STL [R1+0x1028], R17 ;  /* 0x0010281101007387 */ /* 0x0001e80000100800 */
[----:B0-----:R-:W3:Y:S01]  /*39d50*/  LDL.LU R17, [R1+0x1018] ;  /* 0x0010180001117983 */ /* 0x001ee20000300800 */
[----:B----4-:R-:W-:-:S05]  /*39d60*/  IMAD.X R19, R19, 0x1, R2, P2 ;  /* 0x0000000113137824 */ /* 0x010fca00010e0602 */
[----:B------:R0:W-:Y:S04]  /*39d70*/  STL [R1+0x2020], R19 ;  /* 0x0020201301007387 */ /* 0x0001e80000100800 */
[----:B0-----:R-:W4:Y:S01]  /*39d80*/  LDL.LU R19, [R1+0x203c] ;  /* 0x00203c0001137983 */ /* 0x001f220000300800 */
[----:B--2---:R-:W-:-:S05]  /*39d90*/  IADD3 R11, P2, R11, R216, RZ ;  /* 0x000000d80b0b7210 */ /* 0x004fca0007f5e0ff */
[----:B------:R-:W-:Y:S01]  /*39da0*/  STL [R1+0x1020], R11 ;  /* 0x0010200b01007387 */ /* 0x000fe20000100800 */
[----:B------:R-:W-:-:S05]  /*39db0*/  IMAD.X R15, R15, 0x1, R2, P3 ;  /* 0x000000010f0f7824 */ /* 0x000fca00018e0602 */
[----:B------:R0:W-:Y:S04]  /*39dc0*/  STL [R1+0x1038], R15 ;  /* 0x0010380f01007387 */ /* 0x0001e80000100800 */
[----:B0-----:R-:W2:Y:S01]  /*39dd0*/  LDL.LU R15, [R1+0x1010] ;  /* 0x00101000010f7983 */ /* 0x001ea20000300800 */
[----:B---3--:R-:W-:-:S05]  /*39de0*/  IADD3 R17, P3, R17, R216, RZ ;  /* 0x000000d811117210 */ /* 0x008fca0007f7e0ff */
[----:B------:R0:W-:Y:S04]  /*39df0*/  STL [R1+0x1018], R17 ;  /* 0x0010181101007387 */ /* 0x0001e80000100800 */
[----:B0-----:R-:W3:Y:S01]  /*39e00*/  LDL.LU R17, [R1+0x1034] ;  /* 0x0010340001117983 */ /* 0x001ee20000300800 */
[----:B----4-:R-:W-:-:S05]  /*39e10*/  IMAD.X R19, R19, 0x1, R2, P4 ;  /* 0x0000000113137824 */ /* 0x010fca00020e0602 */
[----:B------:R0:W-:Y:S04]  /*39e20*/  STL [R1+0x203c], R19 ;  /* 0x00203c1301007387 */ /* 0x0001e80000100800 */
[----:B------:R-:W4:Y:S04]  /*39e30*/  LDL.LU R11, [R1+0x1008] ;  /* 0x00100800010b7983 */ /* 0x000f280000300800 */
[----:B0-----:R-:W4:Y:S01]  /*39e40*/  LDL.LU R19, [R1+0x102c] ;  /* 0x00102c0001137983 */ /* 0x001f220000300800 */
        /* <DEDUP_REMOVED lines=394> */
[----:B------:R-:W3:Y:S01]  /*3b6f0*/  LDL.LU R11, [R1+0xdf8] ;  /* 0x000df800010b7983 */ /* 0x000ee20000300800 */
[----:B0-----:R-:W-:-:S03]  /*3b700*/  IMAD.MOV.U32 R17, RZ, RZ, R21 ;  /* 0x000000ffff117224 */ /* 0x001fc600078e0015 */
[----:B------:R-:W3:Y:S01]  /*3b710*/  LDL.LU R21, [R1+0xe1c] ;  /* 0x000e1c0001157983 */ /* 0x000ee20000300800 */
        /* <DEDUP_REMOVED lines=9> */
[----:B------:R0:W-:Y:S02]  /*3b7b0*/  STL [R1+0xe1c], R21 ;  /* 0x000e1c1501007387 */ /* 0x0001e40000100800 */
[----:B0-----:R-:W-:Y:S02]  /*3b7c0*/  IMAD.MOV.U32 R21, RZ, RZ, R251 ;  /* 0x000000ffff157224 */ /* 0x001fe400078e00fb */
[----:B------:R-:W3:Y:S01]  /*3b7d0*/  LDL.LU R251, [R1+0xde8] ;  /* 0x000de80001fb7983 */ /* 0x000ee20000300800 */
[----:B----4-:R-:W-:-:S05]  /*3b7e0*/  IADD3 R19, P6, R19, R216, RZ ;  /* 0x000000d813137210 */ /* 0x010fca0007fde0ff */
[----:B------:R0:W-:Y:S04]  /*3b7f0*/  STL [R1+0xdf0], R19 ;  /* 0x000df01301007387 */ /* 0x0001e80000100800 */
[----:B0-----:R-:W4:Y:S01]  /*3b800*/  LDL.LU R19, [R1+0xe0c] ;  /* 0x000e0c0001137983 */ /* 0x001f220000300800 */
[----:B--2---:R-:W-:-:S05]  /*3b810*/  IMAD.X R15, R15, 0x1, R2, P1 ;  /* 0x000000010f0f7824 */ /* 0x004fca00008e0602 */
[----:B------:R0:W-:Y:S04]  /*3b820*/  STL [R1+0xe14], R15 ;  /* 0x000e140f01007387 */ /* 0x0001e80000100800 */
[----:B------:R-:W2:Y:S01]  /*3b830*/  LDL.LU R11, [R1+0xe04] ;  /* 0x000e0400010b7983 */ /* 0x000ea20000300800 */
[----:B0-----:R-:W-:-:S03]  /*3b840*/  IMAD.MOV.U32 R15, RZ, RZ, R17 ;  /* 0x000000ffff0f7224 */ /* 0x001fc600078e0011 */
[----:B------:R-:W2:Y:S01]  /*3b850*/  LDL.LU R17, [R1+0xdd8] ;  /* 0x000dd80001117983 */ /* 0x000ea20000300800 */
[----:B---3--:R-:W-:-:S05]  /*3b860*/  IADD3 R251, P1, R251, R216, RZ ;  /* 0x000000d8fbfb7210 */ /* 0x008fca0007f3e0ff */
[----:B------:R0:W-:Y:S02]  /*3b870*/  STL [R1+0xde8], R251 ;  /* 0x000de8fb01007387 */ /* 0x0001e40000100800 */
[----:B0-----:R-:W-:Y:S02]  /*3b880*/  IMAD.MOV.U32 R251, RZ, RZ, R244 ;  /* 0x000000fffffb7224 */ /* 0x001fe400078e00f4 */
[----:B------:R-:W3:Y:S01]  /*3b890*/  LDL.LU R244, [R1+0xdfc] ;  /* 0x000dfc0001f47983 */ /* 0x000ee20000300800 */
[----:B----4-:R-:W-:Y:S01]  /*3b8a0*/  IMAD.X R19, R19, 0x1, R2, P2 ;  /* 0x0000000113137824 */ /* 0x010fe200010e0602 */
[----:B------:R-:W-:-:S04]  /*3b8b0*/  IADD3 R241, P2, R241, R216, RZ ;  /* 0x000000d8f1f17210 */ /* 0x000fc80007f5e0ff */
[----:B------:R0:W-:Y:S04]  /*3b8c0*/  STL [R1+0xe0c], R19 ;  /* 0x000e0c1301007387 */ /* 0x0001e80000100800 */
[----:B0-----:R-:W4:Y:S04]  /*3b8d0*/  LDL.LU R19, [R1+0xdd0] ;  /* 0x000dd00001137983 */ /* 0x001f280000300800 */
[----:B------:R0:W-:Y:S04]  /*3b8e0*/  STL [R1+0xde0], R241 ;  /* 0x000de0f101007387 */ /* 0x0001e80000100800 */
[----:B0-----:R0:W5:Y:S01]  /*3b8f0*/  LDL.LU R241, [R1+0x20f8] ;  /* 0x0020f80001f17983 */ /* 0x0011620000300800 */
[----:B--2---:R-:W-:-:S05]  /*3b900*/  IMAD.X R11, R11, 0x1, R2, P3 ;  /* 0x000000010b0b7824 */ /* 0x004fca00018e0602 */
[----:B------:R-:W-:Y:S01]  /*3b910*/  STL [R1+0xe04], R11 ;  /* 0x000e040b01007387 */ /* 0x000fe20000100800 */
[----:B------:R-:W-:-:S05]  /*3b920*/  IADD3 R17, P3, R17, R216, RZ ;  /* 0x000000d811117210 */ /* 0x000fca0007f7e0ff */
[----:B------:R1:W-:Y:S02]  /*3b930*/  STL [R1+0xdd8], R17 ;  /* 0x000dd81101007387 */ /* 0x0003e40000100800 */
[----:B-1----:R-:W-:Y:S02]  /*3b940*/  IMAD.MOV.U32 R17, RZ, RZ, R242 ;  /* 0x000000ffff117224 */ /* 0x002fe400078e00f2 */
[----:B------:R-:W-:Y:S02]  /*3b950*/  IMAD.MOV.U32 R242, RZ, RZ, R222 ;  /* 0x000000fffff27224 */ /* 0x000fe400078e00de */
[----:B------:R-:W2:Y:S01]  /*3b960*/  LDL.LU R222, [R1+0xdc8] ;  /* 0x000dc80001de7983 */ /* 0x000ea20000300800 */
[----:B---3--:R-:W-:-:S05]  /*3b970*/  IMAD.X R244, R244, 0x1, R2, P4 ;  /* 0x00000001f4f47824 */ /* 0x008fca00020e0602 */
[----:B------:R1:W-:Y:S02]  /*3b980*/  STL [R1+0xdfc], R244 ;  /* 0x000dfcf401007387 */ /* 0x0003e40000100800 */
[----:B-1----:R-:W-:Y:S02]  /*3b990*/  IMAD.MOV.U32 R244, RZ, RZ, R224 ;  /* 0x000000fffff47224 */ /* 0x002fe400078e00e0 */
[----:B------:R-:W3:Y:S01]  /*3b9a0*/  LDL.LU R224, [R1+0xdc0] ;  /* 0x000dc00001e07983 */ /* 0x000ee20000300800 */
[----:B----4-:R-:W-:Y:S01]  /*3b9b0*/  IADD3 R19, P4, R19, R216, RZ ;  /* 0x000000d813137210 */ /* 0x010fe20007f9e0ff */
[----:B------:R-:W-:-:S04]  /*3b9c0*/  IMAD.X R15, R15, 0x1, R2, P5 ;  /* 0x000000010f0f7824 */ /* 0x000fc800028e0602 */
[----:B------:R1:W-:Y:S04]  /*3b9d0*/  STL [R1+0xdd0], R19 ;  /* 0x000dd01301007387 */ /* 0x0003e80000100800 */
[----:B------:R-:W4:Y:S04]  /*3b9e0*/  LDL.LU R11, [R1+0xdb8] ;  /* 0x000db800010b7983 */ /* 0x000f280000300800 */
[----:B-1----:R-:W4:Y:S04]  /*3b9f0*/  LDL.LU R19, [R1+0xddc] ;  /* 0x000ddc0001137983 */ /* 0x002f280000300800 */
[----:B------:R1:W-:Y:S04]  /*3ba00*/  STL [R1+0xdf4], R15 ;  /* 0x000df40f01007387 */ /* 0x0003e80000100800 */
[----:B-1----:R-:W4:Y:S01]  /*3ba10*/  LDL.LU R15, [R1+0xdb0] ;  /* 0x000db000010f7983 */ /* 0x002f220000300800 */
[----:B--2---:R-:W-:Y:S01]  /*3ba20*/  IADD3 R222, P5, R222, R216, RZ ;  /* 0x000000d8dede7210 */ /* 0x004fe20007fbe0ff */
[----:B------:R-:W-:-:S04]  /*3ba30*/  IMAD.MOV.U32 R216, RZ, RZ, R251 ;  /* 0x000000ffffd87224 */ /* 0x000fc800078e00fb */
[----:B------:R-:W-:Y:S01]  /*3ba40*/  IMAD.X R216, R216, 0x1, R2, P6 ;  /* 0x00000001d8d87824 */ /* 0x000fe200030e0602 */
[----:B------:R1:W-:Y:S04]  /*3ba50*/  STL [R1+0xdc8], R222 ;  /* 0x000dc8de01007387 */ /* 0x0003e80000100800 */
[----:B-1----:R0:W5:Y:S04]  /*3ba60*/  LDL.LU R222, [R1+0x20f4] ;  /* 0x0020f40001de7983 */ /* 0x0021680000300800 */
[----:B------:R-:W2:Y:S04]  /*3ba70*/  LDL.LU R251, [R1+0xdd4] ;  /* 0x000dd40001fb7983 */ /* 0x000ea80000300800 */
[----:B------:R1:W-:Y:S02]  /*3ba80*/  STL [R1+0xdec], R216 ;  /* 0x000decd801007387 */ /* 0x0003e40000100800 */
[----:B-1----:R-:W1:Y:S02]  /*3ba90*/  LDC R216, c[0x0][0x23c] ;  /* 0x00008f00ffd87b82 */ /* 0x002e640000000800 */
[----:B-1----:R-:W-:-:S04]  /*3baa0*/  IMAD.SHL.U32 R216, R216, 0x80, RZ ;  /* 0x00000080d8d87824 */ /* 0x002fc800078e00ff */
[----:B------:R-:W-:-:S05]  /*3bab0*/  IMAD.SHL.U32 R216, R216, 0x2, RZ ;  /* 0x00000002d8d87824 */ /* 0x000fca00078e00ff */
[----:B---3--:R-:W-:-:S05]  /*3bac0*/  IADD3 R224, P6, R224, R216, RZ ;  /* 0x000000d8e0e07210 */ /* 0x008fca0007fde0ff */
[----:B------:R1:W-:Y:S04]  /*3bad0*/  STL [R1+0xdc0], R224 ;  /* 0x000dc0e001007387 */ /* 0x0003e80000100800 */
[----:B-1----:R0:W5:Y:S04]  /*3bae0*/  LDL.LU R224, [R1+0x20f0] ;  /* 0x0020f00001e07983 */ /* 0x0021680000300800 */
[----:B------:R-:W3:Y:S01]  /*3baf0*/  LDL.LU R216, [R1+0xde4] ;  /* 0x000de40001d87983 */ /* 0x000ee20000300800 */
[--C-:B----4-:R-:W-:Y:S02]  /*3bb00*/  IMAD.X R19, R19, 0x1, R2.reuse, P2 ;  /* 0x0000000113137824 */ /* 0x110fe400010e0602 */
[----:B------:R-:W-:-:S02]  /*3bb10*/  IMAD.X R228, R228, 0x1, R2, P4 ;  /* 0x00000001e4e47824 */ /* 0x000fc400020e0602 */
[--C-:B--2---:R-:W-:Y:S02]  /*3bb20*/  IMAD.X R251, R251, 0x1, R2.reuse, P3 ;  /* 0x00000001fbfb7824 */ /* 0x104fe400018e0602 */
[----:B---3--:R-:W-:-:S05]  /*3bb30*/  IMAD.X R216, R216, 0x1, R2, P1 ;  /* 0x00000001d8d87824 */ /* 0x008fca00008e0602 */
[----:B------:R1:W-:Y:S02]  /*3bb40*/  STL [R1+0xde4], R216 ;  /* 0x000de4d801007387 */ /* 0x0003e40000100800 */
[----:B-1----:R-:W1:Y:S02]  /*3bb50*/  LDC R216, c[0x0][0x23c] ;  /* 0x00008f00ffd87b82 */ /* 0x002e640000000800 */
[----:B-1----:R-:W-:-:S04]  /*3bb60*/  IMAD.SHL.U32 R216, R216, 0x80, RZ ;  /* 0x00000080d8d87824 */ /* 0x002fc800078e00ff */
[----:B------:R-:W-:-:S05]  /*3bb70*/  IMAD.SHL.U32 R216, R216, 0x2, RZ ;  /* 0x00000002d8d87824 */ /* 0x000fca00078e00ff */
[-C--:B------:R-:W-:Y:S02]  /*3bb80*/  IADD3 R11, P1, R11, R216.reuse, RZ ;  /* 0x000000d80b0b7210 */ /* 0x080fe40007f3e0ff */
[----:B------:R-:W-:-:S03]  /*3bb90*/  IADD3 R15, P2, R15, R216, RZ ;  /* 0x000000d80f0f7210 */ /* 0x000fc60007f5e0ff */
[----:B------:R-:W-:Y:S04]  /*3bba0*/  STL [R1+0xdb8], R11 ;  /* 0x000db80b01007387 */ /* 0x000fe80000100800 */
[----:B------:R1:W-:Y:S01]  /*3bbb0*/  STL [R1+0xddc], R19 ;  /* 0x000ddc1301007387 */ /* 0x0003e20000100800 */
[-C--:B------:R-:W-:Y:S02]  /*3bbc0*/  IADD3 R220, P3, R220, R216.reuse, RZ ;  /* 0x000000d8dcdc7210 */ /* 0x080fe40007f7e0ff */
[----:B------:R-:W-:Y:S01]  /*3bbd0*/  IADD3 R232, P4, R232, R216, RZ ;  /* 0x000000d8e8e87210 */ /* 0x000fe20007f9e0ff */
[----:B-1----:R-:W-:Y:S02]  /*3bbe0*/  IMAD.MOV.U32 R19, RZ, RZ, R234 ;  /* 0x000000ffff137224 */ /* 0x002fe400078e00ea */
[----:B------:R-:W2:Y:S04]  /*3bbf0*/  LDL.LU R234, [R1+0xd98] ;  /* 0x000d980001ea7983 */ /* 0x000ea80000300800 */
[----:B------:R1:W-:Y:S02]  /*3bc00*/  STL [R1+0xdb0], R15 ;  /* 0x000db00f01007387 */ /* 0x0003e40000100800 */
[----:B-1----:R-:W-:-:S02]  /*3bc10*/  IMAD.MOV.U32 R15, RZ, RZ, R17 ;  /* 0x000000ffff0f7224 */ /* 0x002fc400078e0011 */
[----:B------:R-:W-:Y:S02]  /*3bc20*/  IMAD.MOV.U32 R17, RZ, RZ, R242 ;  /* 0x000000ffff117224 */ /* 0x000fe400078e00f2 */
[----:B------:R-:W3:Y:S04]  /*3bc30*/  LDL.LU R242, [R1+0xd90] ;  /* 0x000d900001f27983 */ /* 0x000ee80000300800 */
[----:B------:R1:W-:Y:S04]  /*3bc40*/  STL [R1+0xdd4], R251 ;  /* 0x000dd4fb01007387 */ /* 0x0003e80000100800 */
[----:B------:R-:W4:Y:S01]  /*3bc50*/  LDL.LU R11, [R1+0xd88] ;  /* 0x000d8800010b7983 */ /* 0x000f220000300800 */
[----:B-1----:R-:W-:-:S03]  /*3bc60*/  IMAD.MOV.U32 R251, RZ, RZ, R218 ;  /* 0x000000fffffb7224 */ /* 0x002fc600078e00da */
[----:B------:R-:W4:Y:S04]  /*3bc70*/  LDL.LU R218, [R1+0xdac] ;  /* 0x000dac0001da7983 */ /* 0x000f280000300800 */
[----:B------:R1:W-:Y:S04]  /*3bc80*/  STL [R1+0xda8], R220 ;  /* 0x000da8dc01007387 */ /* 0x0003e80000100800 */
[----:B-1----:R-:W4:Y:S04]  /*3bc90*/  LDL.LU R220, [R1+0xd80] ;  /* 0x000d800001dc7983 */ /* 0x002f280000300800 */
[----:B------:R1:W-:Y:S04]  /*3bca0*/  STL [R1+0xdcc], R228 ;  /* 0x000dcce401007387 */ /* 0x0003e80000100800 */
[----:B-1----:R-:W4:Y:S04]  /*3bcb0*/  LDL.LU R228, [R1+0xda4] ;  /* 0x000da40001e47983 */ /* 0x002f280000300800 */
[----:B------:R1:W-:Y:S04]  /*3bcc0*/  STL [R1+0xda0], R232 ;  /* 0x000da0e801007387 */ /* 0x0003e80000100800 */
[----:B-1----:R0:W5:Y:S04]  /*3bcd0*/  LDL.LU R232, [R1+0x20ec] ;  /* 0x0020ec0001e87983 */ /* 0x0021680000300800 */
[----:B------:R-:W2:Y:S02]  /*3bce0*/  LDL.LU R216, [R1+0xdc4] ;  /* 0x000dc40001d87983 */ /* 0x000ea40000300800 */
[----:B--2---:R-:W-:-:S05]  /*3bcf0*/  IMAD.X R216, R216, 0x1, R2, P5 ;  /* 0x00000001d8d87824 */ /* 0x004fca00028e0602 */
[----:B------:R1:W-:Y:S02]  /*3bd00*/  STL [R1+0xdc4], R216 ;  /* 0x000dc4d801007387 */ /* 0x0003e40000100800 */
[----:B-1----:R-:W1:Y:S02]  /*3bd10*/  LDC R216, c[0x0][0x23c] ;  /* 0x00008f00ffd87b82 */ /* 0x002e640000000800 */
[----:B-1----:R-:W-:-:S04]  /*3bd20*/  IMAD.SHL.U32 R216, R216, 0x80, RZ ;  /* 0x00000080d8d87824 */ /* 0x002fc800078e00ff */
[----:B------:R-:W-:-:S05]  /*3bd30*/  IMAD.SHL.U32 R216, R216, 0x2, RZ ;  /* 0x00000002d8d87824 */ /* 0x000fca00078e00ff */
[----:B------:R-:W-:-:S05]  /*3bd40*/  IADD3 R234, P5, R234, R216, RZ ;  /* 0x000000d8eaea7210 */ /* 0x000fca0007fbe0ff */
        /* <DEDUP_REMOVED lines=8> */
[----:B---3--:R-:W-:-:S05]  /*3bdd0*/  IADD3 R242, P6, R242, R216, RZ ;  /* 0x000000d8f2f27210 */ /* 0x008fca0007fde0ff */
[----:B------:R1:W-:Y:S04]  /*3bde0*/  STL [R1+0xd90], R242 ;  /* 0x000d90f201007387 */ /* 0x0003e80000100800 */
[----:B-1----:R0:W5:Y:S04]  /*3bdf0*/  LDL.LU R242, [R1+0x20e4] ;  /* 0x0020e40001f27983 */ /* 0x0021680000300800 */
[----:B------:R-:W2:Y:S01]  /*3be00*/  LDL.LU R216, [R1+0xdb4] ;  /* 0x000db40001d87983 */ /* 0x000ea20000300800 */
[--C-:B----4-:R-:W-:Y:S02]  /*3be10*/  IMAD.X R218, R218, 0x1, R2.reuse, P2 ;  /* 0x00000001dada7824 */ /* 0x110fe400010e0602 */
[----:B------:R-:W-:-:S02]  /*3be20*/  IMAD.X R228, R228, 0x1, R2, P3 ;  /* 0x00000001e4e47824 */ /* 0x000fc400018e0602 */
[--C-:B------:R-:W-:Y:S02]  /*3be30*/  IMAD.X R19, R19, 0x1, R2.reuse, P4 ;  /* 0x0000000113137824 */ /* 0x100fe400020e0602 */
[--C-:B------:R-:W-:Y:S02]  /*3be40*/  IMAD.X R15, R15, 0x1, R2.reuse, P5 ;  /* 0x000000010f0f7824 */ /* 0x100fe400028e0602 */
[----:B--2---:R-:W-:-:S05]  /*3be50*/  IMAD.X R216, R216, 0x1, R2, P1 ;  /* 0x00000001d8d87824 */ /* 0x004fca00008e0602 */
[----:B------:R1:W-:Y:S02]  /*3be60*/  STL [R1+0xdb4], R216 ;  /* 0x000db4d801007387 */ /* 0x0003e40000100800 */
[----:B-1----:R-:W1:Y:S02]  /*3be70*/  LDC R216, c[0x0][0x23c] ;  /* 0x00008f00ffd87b82 */ /* 0x002e640000000800 */
[----:B-1----:R-:W-:-:S04]  /*3be80*/  IMAD.SHL.U32 R216, R216, 0x80, RZ ;  /* 0x00000080d8d87824 */ /* 0x002fc800078e00ff */
[----:B------:R-:W-:-:S05]  /*3be90*/  IMAD.SHL.U32 R216, R216, 0x2, RZ ;  /* 0x00000002d8d87824 */ /* 0x000fca00078e00ff */
[-C--:B------:R-:W-:Y:S02]  /*3bea0*/  IADD3 R11, P1, R11, R216.reuse, RZ ;  /* 0x000000d80b0b7210 */ /* 0x080fe40007f3e0ff */
[-C--:B------:R-:W-:Y:S02]  /*3beb0*/  IADD3 R220, P2, R220, R216.reuse, RZ ;  /* 0x000000d8dcdc7210 */ /* 0x080fe40007f5e0ff */
[-C--:B------:R-:W-:Y:S01]  /*3bec0*/  IADD3 R9, P3, R9, R216.reuse, RZ ;  /* 0x000000d809097210 */ /* 0x080fe20007f7e0ff */
[----:B------:R-:W-:Y:S04]  /*3bed0*/  STL [R1+0xd88], R11 ;  /* 0x000d880b01007387 */ /* 0x000fe80000100800 */
[----:B------:R1:W-:Y:S01]  /*3bee0*/  STL [R1+0xdac], R218 ;  /* 0x000dacda01007387 */ /* 0x0003e20000100800 */
[----:B------:R-:W-:-:S03]  /*3bef0*/  IADD3 R21, P4, R21, R216, RZ ;  /* 0x000000d815157210 */ /* 0x000fc60007f9e0ff */
[----:B-1----:R-:W2:Y:S04]  /*3bf00*/  LDL.LU R218, [R1+0xd58] ;  /* 0x000d580001da7983 */ /* 0x002ea80000300800 */
[----:B------:R1:W-:Y:S01]  /*3bf10*/  STL [R1+0xd80], R220 ;  /* 0x000d80dc01007387 */ /* 0x0003e20000100800 */
[----:B------:R-:W-:-:S03]  /*3bf20*/  IADD3 R244, P5, R244, R216, RZ ;  /* 0x000000d8f4f47210 */ /* 0x000fc60007fbe0ff */
[----:B-1----:R-:W3:Y:S04]  /*3bf30*/  LDL.LU R220, [R1+0xd50] ;  /* 0x000d500001dc7983 */ /* 0x002ee80000300800 */
[----:B------:R1:W-:Y:S01]  /*3bf40*/  STL [R1+0xda4], R228 ;  /* 0x000da4e401007387 */ /* 0x0003e20000100800 */
[----:B------:R-:W-:-:S03]  /*3bf50*/  IMAD.MOV.U32 R216, RZ, RZ, R4 ;  /* 0x000000ffffd87224 */ /* 0x000fc600078e0004 */
[----:B-1----:R-:W4:Y:S04]  /*3bf60*/  LDL.LU R228, [R1+0xd48] ;  /* 0x000d480001e47983 */ /* 0x002f280000300800 */
[----:B------:R1:W-:Y:S04]  /*3bf70*/  STL [R1+0xd78], R9 ;  /* 0x000d780901007387 */ /* 0x0003e80000100800 */
[----:B-1----:R-:W4:Y:S04]  /*3bf80*/  LDL.LU R9, [R1+0xd40] ;  /* 0x000d400001097983 */ /* 0x002f280000300800 */
[----:B------:R1:W-:Y:S01]  /*3bf90*/  STL [R1+0xd9c], R19 ;  /* 0x000d9c1301007387 */ /* 0x0003e20000100800 */
[----:B------:R-:W-:-:S02]  /*3bfa0*/  IMAD.X R216, R216, 0x1, R2, P6 ;  /* 0x00000001d8d87824 */ /* 0x000fc400030e0602 */
[----:B-1----:R-:W-:Y:S02]  /*3bfb0*/  IMAD.MOV.U32 R19, RZ, RZ, R7 ;  /* 0x000000ffff137224 */ /* 0x002fe400078e0007 */
[----:B------:R-:W4:Y:S04]  /*3bfc0*/  LDL.LU R7, [R1+0xd38] ;  /* 0x000d380001077983 */ /* 0x000f280000300800 */
[----:B------:R1:W-:Y:S02]  /*3bfd0*/  STL [R1+0xd70], R21 ;  /* 0x000d701501007387 */ /* 0x0003e40000100800 */
[----:B-1----:R-:W-:Y:S02]  /*3bfe0*/  IMAD.MOV.U32 R21, RZ, RZ, R240 ;  /* 0x000000ffff157224 */ /* 0x002fe400078e00f0 */
[----:B------:R-:W4:Y:S04]  /*3bff0*/  LDL.LU R240, [R1+0xd30] ;  /* 0x000d300001f07983 */ /* 0x000f280000300800 */
[----:B------:R1:W-:Y:S04]  /*3c000*/  STL [R1+0xd94], R15 ;  /* 0x000d940f01007387 */ /* 0x0003e80000100800 */
[----:B------:R-:W4:Y:S01]  /*3c010*/  LDL.LU R11, [R1+0xd54] ;  /* 0x000d5400010b7983 */ /* 0x000f220000300800 */
[----:B-1----:R-:W-:-:S02]  /*3c020*/  IMAD.MOV.U32 R15, RZ, RZ, R17 ;  /* 0x000000ffff0f7224 */ /* 0x002fc400078e0011 */
[----:B------:R-:W-:Y:S02]  /*3c030*/  IMAD.MOV.U32 R17, RZ, RZ, R252 ;  /* 0x000000ffff117224 */ /* 0x000fe400078e00fc */
[----:B------:R-:W-:Y:S02]  /*3c040*/  IMAD.MOV.U32 R252, RZ, RZ, R3 ;  /* 0x000000fffffc7224 */ /* 0x000fe400078e0003 */
[----:B------:R-:W4:Y:S04]  /*3c050*/  LDL.LU R3, [R1+0xd28] ;  /* 0x000d280001037983 */ /* 0x000f280000300800 */
[----:B------:R1:W-:Y:S04]  /*3c060*/  STL [R1+0xd68], R244 ;  /* 0x000d68f401007387 */ /* 0x0003e80000100800 */
[----:B-1----:R0:W5:Y:S04]  /*3c070*/  LDL.LU R244, [R1+0x20e0] ;  /* 0x0020e00001f47983 */ /* 0x0021680000300800 */
[----:B------:R-:W4:Y:S04]  /*3c080*/  LDL.LU R4, [R1+0xd4c] ;  /* 0x000d4c0001047983 */ /* 0x000f280000300800 */
        /* <DEDUP_REMOVED lines=31> */
[----:B----4-:R-:W-:-:S05]  /*3c280*/  IADD3 R228, P3, R228, R216, RZ ;  /* 0x000000d8e4e47210 */ /* 0x010fca0007f7e0ff */
        /* <DEDUP_REMOVED lines=10> */
[----:B-1----:R-:W2:Y:S04]  /*3c330*/  LDL.LU R9, [R1+0x20cc] ;  /* 0x0020cc0001097983 */ /* 0x002ea80000300800 */
[----:B------:R-:W3:Y:S02]  /*3c340*/  LDL.LU R216, [R1+0xd64] ;  /* 0x000d640001d87983 */ /* 0x000ee40000300800 */
[----:B---3--:R-:W-:-:S05]  /*3c350*/  IMAD.X R216, R216, 0x1, R2, P5 ;  /* 0x00000001d8d87824 */ /* 0x008fca00028e0602 */
[----:B------:R1:W-:Y:S02]  /*3c360*/  STL [R1+0xd64], R216 ;  /* 0x000d64d801007387 */ /* 0x0003e40000100800 */
[----:B-1----:R-:W1:Y:S02]  /*3c370*/  LDC R216, c[0x0][0x23c] ;  /* 0x00008f00ffd87b82 */ /* 0x002e640000000800 */
[----:B-1----:R-:W-:-:S04]  /*3c380*/  IMAD.SHL.U32 R216, R216, 0x80, RZ ;  /* 0x00000080d8d87824 */ /* 0x002fc800078e00ff */
[----:B------:R-:W-:-:S05]  /*3c390*/  IMAD.SHL.U32 R216, R216, 0x2, RZ ;  /* 0x00000002d8d87824 */ /* 0x000fca00078e00ff */
[----:B------:R-:W-:-:S05]  /*3c3a0*/  IADD3 R7, P5, R7, R216, RZ ;  /* 0x000000d807077210 */ /* 0x000fca0007fbe0ff */
[----:B------:R1:W-:Y:S04]  /*3c3b0*/  STL [R1+0xd38], R7 ;  /* 0x000d380701007387 */ /* 0x0003e80000100800 */
[----:B-1----:R-:W3:Y:S04]  /*3c3c0*/  LDL.LU R7, [R1+0x20c8] ;  /* 0x0020c80001077983 */ /* 0x002ee80000300800 */
[----:B------:R-:W4:Y:S01]  /*3c3d0*/  LDL.LU R216, [R1+0xd5c] ;  /* 0x000d5c0001d87983 */ /* 0x000f220000300800 */
[--C-:B------:R-:W-:Y:S02]  /*3c3e0*/  IMAD.X R11, R11, 0x1, R2.reuse, P1 ;  /* 0x000000010b0b7824 */ /* 0x100fe400008e0602 */
[----:B------:R-:W-:-:S02]  /*3c3f0*/  IMAD.X R4, R4, 0x1, R2, P2 ;  /* 0x0000000104047824 */ /* 0x000fc400010e0602 */
[--C-:B------:R-:W-:Y:S02]  /*3c400*/  IMAD.X R10, R10, 0x1, R2.reuse, P3 ;  /* 0x000000010a0a7824 */ /* 0x100fe400018e0602 */
[--C-:B------:R-:W-:Y:S02]  /*3c410*/  IMAD.X R6, R6, 0x1, R2.reuse, P4 ;  /* 0x0000000106067824 */ /* 0x100fe400020e0602 */
[--C-:B------:R-:W-:Y:S02]  /*3c420*/  IMAD.X R8, R8, 0x1, R2.reuse, P5 ;  /* 0x0000000108087824 */ /* 0x100fe400028e0602 */
[----:B----4-:R-:W-:-:S05]  /*3c430*/  IMAD.X R216, R216, 0x1, R2, P6 ;  /* 0x00000001d8d87824 */ /* 0x010fca00030e0602 */
[----:B------:R1:W-:Y:S02]  /*3c440*/  STL [R1+0xd5c], R216 ;  /* 0x000d5cd801007387 */ /* 0x0003e40000100800 */
[----:B-1----:R-:W1:Y:S02]  /*3c450*/  LDC R216, c[0x0][0x23c] ;  /* 0x00008f00ffd87b82 */ /* 0x002e640000000800 */
[----:B-1----:R-:W-:-:S04]  /*3c460*/  IMAD.SHL.U32 R216, R216, 0x80, RZ ;  /* 0x00000080d8d87824 */ /* 0x002fc800078e00ff */
[----:B------:R-:W-:-:S05]  /*3c470*/  IMAD.SHL.U32 R216, R216, 0x2, RZ ;  /* 0x00000002d8d87824 */ /* 0x000fca00078e00ff */
[-C--:B------:R-:W-:Y:S02]  /*3c480*/  IADD3 R240, P6, R240, R216.reuse, RZ ;  /* 0x000000d8f0f07210 */ /* 0x080fe40007fde0ff */
[-C--:B------:R-:W-:Y:S02]  /*3c490*/  IADD3 R3, P1, R3, R216.reuse, RZ ;  /* 0x000000d803037210 */ /* 0x080fe40007f3e0ff */
[-C--:B------:R-:W-:Y:S01]  /*3c4a0*/  IADD3 R5, P2, R5, R216.reuse, RZ ;  /* 0x000000d805057210 */ /* 0x080fe20007f5e0ff */
[----:B------:R1:W-:Y:S01]  /*3c4b0*/  STL [R1+0xd30], R240 ;  /* 0x000d30f001007387 */ /* 0x0003e20000100800 */
[----:B------:R-:W-:-:S03]  /*3c4c0*/  IADD3 R13, P3, R13, R216, RZ ;  /* 0x000000d80d0d7210 */ /* 0x000fc60007f7e0ff */
[----:B-1----:R-:W4:Y:S04]  /*3c4d0*/  LDL.LU R240, [R1+0xcf0] ;  /* 0x000cf00001f07983 */ /* 0x002f280000300800 */
[----:B------:R-:W-:Y:S04]  /*3c4e0*/  STL [R1+0xd54], R11 ;  /* 0x000d540b01007387 */ /* 0x000fe80000100800 */
[----:B------:R1:W-:Y:S01]  /*3c4f0*/  STL [R1+0xd28], R3 ;  /* 0x000d280301007387 */ /* 0x0003e20000100800 */
[----:B---3--:R-:W-:-:S03]  /*3c500*/  IADD3 R7, P4, R7, R216, RZ ;  /* 0x000000d807077210 */ /* 0x008fc60007f9e0ff */
[----:B-1----:R-:W3:Y:S04]  /*3c510*/  LDL.LU R3, [R1+0xce0] ;  /* 0x000ce00001037983 */ /* 0x002ee80000300800 */
[----:B------:R1:W-:Y:S01]  /*3c520*/  STL [R1+0xd4c], R4 ;  /* 0x000d4c0401007387 */ /* 0x0003e20000100800 */
[----:B--2---:R-:W-:-:S03]  /*3c530*/  IADD3 R9, P5, R9, R216, RZ ;  /* 0x000000d809097210 */ /* 0x004fc60007fbe0ff */
[----:B-1----:R-:W2:Y:S04]  /*3c540*/  LDL.LU R4, [R1+0xcd8] ;  /* 0x000cd80001047983 */ /* 0x002ea80000300800 */
[----:B------:R1:W-:Y:S01]  /*3c550*/  STL [R1+0xd20], R5 ;  /* 0x000d200501007387 */ /* 0x0003e20000100800 */
[----:B------:R-:W-:-:S03]  /*3c560*/  IMAD.X R19, R19, 0x1, R2, P6 ;  /* 0x0000000113137824 */ /* 0x000fc600030e0602 */
[----:B-1----:R-:W2:Y:S04]  /*3c570*/  LDL.LU R5, [R1+0xcd0] ;  /* 0x000cd00001057983 */ /* 0x002ea80000300800 */
[----:B------:R1:W-:Y:S01]  /*3c580*/  STL [R1+0xd44], R10 ;  /* 0x000d440a01007387 */ /* 0x0003e20000100800 */
[----:B------:R-:W-:Y:S01]  /*3c590*/  IADD3 R230, P6, R230, R216, RZ ;  /* 0x000000d8e6e67210 */ /* 0x000fe20007fde0ff */
[----:B------:R-:W-:Y:S02]  /*3c5a0*/  IMAD.MOV.U32 R216, RZ, RZ, R21 ;  /* 0x000000ffffd87224 */ /* 0x000fe400078e0015 */
[----:B-1----:R-:W2:Y:S04]  /*3c5b0*/  LDL.LU R10, [R1+0xcc8] ;  /* 0x000cc800010a7983 */ /* 0x002ea80000300800 */
[----:B------:R1:W-:Y:S04]  /*3c5c0*/  STL [R1+0xd18], R13 ;  /* 0x000d180d01007387 */ /* 0x0003e80000100800 */
[----:B-1----:R-:W2:Y:S04]  /*3c5d0*/  LDL.LU R13, [R1+0xcc0] ;  /* 0x000cc000010d7983 */ /* 0x002ea80000300800 */
[----:B------:R1:W-:Y:S01]  /*3c5e0*/  STL [R1+0xd3c], R6 ;  /* 0x000d3c0601007387 */ /* 0x0003e20000100800 */
[----:B------:R-:W-:-:S03]  /*3c5f0*/  IMAD.X R216, R216, 0x1, R2, P1 ;  /* 0x00000001d8d87824 */ /* 0x000fc600008e0602 */
[----:B-1----:R-:W2:Y:S04]  /*3c600*/  LDL.LU R6, [R1+0xcb8] ;  /* 0x000cb80001067983 */ /* 0x002ea80000300800 */
[----:B------:R1:W-:Y:S04]  /*3c610*/  STL [R1+0xd10], R7 ;  /* 0x000d100701007387 */ /* 0x0003e80000100800 */
[----:B-1----:R-:W2:Y:S04]  /*3c620*/  LDL.LU R7, [R1+0xcb0] ;  /* 0x000cb00001077983 */ /* 0x002ea80000300800 */
[----:B------:R1:W-:Y:S04]  /*3c630*/  STL [R1+0xd34], R8 ;  /* 0x000d340801007387 */ /* 0x0003e80000100800 */
[----:B-1----:R-:W2:Y:S04]  /*3c640*/  LDL.LU R8, [R1+0xca8] ;  /* 0x000ca80001087983 */ /* 0x002ea80000300800 */
[----:B------:R1:W-:Y:S04]  /*3c650*/  STL [R1+0xd08], R9 ;  /* 0x000d080901007387 */ /* 0x0003e80000100800 */
[----:B-1----:R-:W2:Y:S04]  /*3c660*/  LDL.LU R9, [R1+0xca0] ;  /* 0x000ca00001097983 */ /* 0x002ea80000300800 */
[----:B------:R-:W2:Y:S04]  /*3c670*/  LDL.LU R11, [R1+0xc98] ;  /* 0x000c9800010b7983 */ /* 0x000ea80000300800 */
[----:B------:R1:W-:Y:S04]  /*3c680*/  STL [R1+0xd2c], R19 ;  /* 0x000d2c1301007387 */ /* 0x0003e80000100800 */
[----:B-1----:R-:W2:Y:S04]  /*3c690*/  LDL.LU R19, [R1+0xcbc] ;  /* 0x000cbc0001137983 */ /* 0x002ea80000300800 */
[----:B------:R1:W-:Y:S04]  /*3c6a0*/  STL [R1+0xd00], R230 ;  /* 0x000d00e601007387 */ /* 0x0003e80000100800 */
[----:B-1----:R0:W5:Y:S04]  /*3c6b0*/  LDL.LU R230, [R1+0x20c4] ;  /* 0x0020c40001e67983 */ /* 0x0021680000300800 */
[----:B------:R-:W2:Y:S04]  /*3c6c0*/  LDL.LU R21, [R1+0xcb4] ;  /* 0x000cb40001157983 */ /* 0x000ea80000300800 */
[----:B------:R1:W-:Y:S02]  /*3c6d0*/  STL [R1+0xd24], R216 ;  /* 0x000d24d801007387 */ /* 0x0003e40000100800 */
[----:B-1----:R-:W1:Y:S02]  /*3c6e0*/  LDC R216, c[0x0][0x23c] ;  /* 0x00008f00ffd87b82 */ /* 0x002e640000000800 */
[----:B-1----:R-:W-:-:S04]  /*3c6f0*/  IMAD.SHL.U32 R216, R216, 0x80, RZ ;  /* 0x00000080d8d87824 */ /* 0x002fc800078e00ff */
[----:B------:R-:W-:-:S05]  /*3c700*/  IMAD.SHL.U32 R216, R216, 0x2, RZ ;  /* 0x00000002d8d87824 */ /* 0x000fca00078e00ff */
[----:B------:R-:W-:-:S05]  /*3c710*/  IADD3 R238, P1, R238, R216, RZ ;  /* 0x000000d8eeee7210 */ /* 0x000fca0007f3e0ff */
[----:B------:R1:W-:Y:S04]  /*3c720*/  STL [R1+0xcf8], R238 ;  /* 0x000cf8ee01007387 */ /* 0x0003e80000100800 */
[----:B-1----:R0:W5:Y:S04]  /*3c730*/  LDL.LU R238, [R1+0x20c0] ;  /* 0x0020c00001ee7983 */ /* 0x0021680000300800 */
[----:B------:R-:W4:Y:S02]  /*3c740*/  LDL.LU R216, [R1+0xd1c] ;  /* 0x000d1c0001d87983 */ /* 0x000f240000300800 */
[----:B----4-:R-:W-:-:S05]  /*3c750*/  IMAD.X R216, R216, 0x1, R2, P2 ;  /* 0x00000001d8d87824 */ /* 0x010fca00010e0602 */
[----:B------:R1:W-:Y:S02]  /*3c760*/  STL [R1+0xd1c], R216 ;  /* 0x000d1cd801007387 */ /* 0x0003e40000100800 */
[----:B-1----:R-:W1:Y:S02]  /*3c770*/  LDC R216, c[0x0][0x23c] ;  /* 0x00008f00ffd87b82 */ /* 0x002e640000000800 */
[----:B-1----:R-:W-:-:S04]  /*3c780*/  IMAD.SHL.U32 R216, R216, 0x80, RZ ;  /* 0x00000080d8d87824 */ /* 0x002fc800078e00ff */
[----:B------:R-:W-:-:S05]  /*3c790*/  IMAD.SHL.U32 R216, R216, 0x2, RZ ;  /* 0x00000002d8d87824 */ /* 0x000fca00078e00ff */
[----:B------:R-:W-:Y:S01]  /*3c7a0*/  IADD3 R240, P2, R240, R216, RZ ;  /* 0x000000d8f0f07210 */ /* 0x000fe20007f5e0ff */
[----:B------:R-:W-:-:S04]  /*3c7b0*/  IMAD.MOV.U32 R216, RZ, RZ, R15 ;  /* 0x000000ffffd87224 */ /* 0x000fc800078e000f */
[----:B------:R-:W-:Y:S01]  /*3c7c0*/  IMAD.X R216, R216, 0x1, R2, P3 ;  /* 0x00000001d8d87824 */ /* 0x000fe200018e0602 */
        /* <DEDUP_REMOVED lines=25> */
[----:B--2---:R-:W-:-:S05]  /*3c960*/  IADD3 R4, P5, R4, R216, RZ ;  /* 0x000000d804047210 */ /* 0x004fca0007fbe0ff */
        /* <DEDUP_REMOVED lines=29> */
[----:B------:R-:W4:Y:S02]  /*3cb40*/  LDL.LU R216, [R1+0xce4] ;  /* 0x000ce40001d87983 */ /* 0x000f240000300800 */
[----:B----4-:R-:W-:-:S05]  /*3cb50*/  IMAD.X R216, R216, 0x1, R2, P3 ;  /* 0x00000001d8d87824 */ /* 0x010fca00018e0602 */
        /* <DEDUP_REMOVED lines=25> */
[----:B------:R-:W4:Y:S01]  /*3ccf0*/  LDL.LU R216, [R1+0xccc] ;  /* 0x000ccc0001d87983 */ /* 0x000f220000300800 */
[----:B------:R-:W-:Y:S02]  /*3cd00*/  WARPGROUP.DEPBAR.LE gsb0, 0x0 ;  /* 0x00008000000079c5 */ /* 0x000fe40000010000 */
[----:B------:R-:W-:Y:S01]  /*3cd10*/  WARPGROUP.ARRIVE ;  /* 0x00000000000079c5 */ /* 0x000fe20000000000 */
[----:B------:R-:W-:Y:S01]  /*3cd20*/  UMOV UR38, UR10 ;  /* 0x0000000a00267c82 */ /* 0x000fe20008000000 */
[----:B------:R-:W-:-:S04]  /*3cd30*/  UMOV UR39, UR11 ;  /* 0x0000000b00277c82 */ /* 0x000fc80008000000 */
[----:B------:R-:W-:Y:S01]  /*3cd40*/  HGMMA.64x128x16.F32 R24, gdesc[UR36].tnspA, R24, gsb0 ;  /* 0x21e00000241879f0 */ /* 0x000fe20008000818 */
[----:B------:R-:W-:Y:S01]  /*3cd50*/  UMOV UR42, UR14 ;  /* 0x0000000e002a7c82 */ /* 0x000fe20008000000 */
[----:B------:R-:W-:Y:S01]  /*3cd60*/  UMOV UR43, UR15 ;  /* 0x0000000f002b7c82 */ /* 0x000fe20008000000 */
[----:B------:R-:W-:Y:S01]  /*3cd70*/  UMOV UR46, UR18 ;  /* 0x00000012002e7c82 */ /* 0x000fe20008000000 */
[----:B------:R-:W-:Y:S01]  /*3cd80*/  UMOV UR47, UR19 ;  /* 0x00000013002f7c82 */ /* 0x000fe20008000000 */
[----:B------:R-:W-:Y:S02]  /*3cd90*/  WARPGROUP.DEPBAR.LE gsb0, 0x0 ;  /* 0x00008000000079c5 */ /* 0x000fe40000010000 */
[----:B------:R-:W-:-:S06]  /*3cda0*/  WARPGROUP.ARRIVE ;  /* 0x00000000000079c5 */ /* 0x000fcc0000000000 */
[----:B------:R-:W-:Y:S01]  /*3cdb0*/  HGMMA.64x128x16.F32 R24, gdesc[UR40].tnspA, R24, gsb0 ;  /* 0x21e00000281879f0 */ /* 0x000fe20008000818 */
        /* <DEDUP_REMOVED lines=10> */
[----:B------:R-:W-:-:S06]  /*3ce60*/  WARPGROUP.ARRIVE ;  /* 0x00000000000079c5 */ /* 0x000fcc0000000000 */
[----:B------:R-:W-:Y:S01]  /*3ce70*/  HGMMA.64x128x16.F32 R24, gdesc[UR44].tnspA, R24, gsb0 ;  /* 0x21e000002c1879f0 */ /* 0x000fe20008000818 */
[--C-:B------:R-:W-:Y:S01]  /*3ce80*/  IMAD.X R19, R19, 0x1, R2.reuse, P2 ;  /* 0x0000000113137824 */ /* 0x100fe200010e0602 */
[----:B------:R-:W-:Y:S01]  /*3ce90*/  UMOV UR50, UR22 ;  /* 0x0000001600327c82 */ /* 0x000fe20008000000 */
[----:B------:R-:W-:Y:S01]  /*3cea0*/  UMOV UR51, UR23 ;  /* 0x0000001700337c82 */ /* 0x000fe20008000000 */
[----:B------:R-:W-:Y:S01]  /*3ceb0*/  IMAD.X R21, R21, 0x1, R2, P3 ;  /* 0x0000000115157824 */ /* 0x000fe200018e0602 */
        /* <DEDUP_REMOVED lines=10> */
[-C--:B------:R-:W-:Y:S02]  /*3cf60*/  IADD3 R11, P1, R11, R216.reuse, RZ ;  /* 0x000000d80b0b7210 */ /* 0x080fe40007f3e0ff */
[-C--:B---3--:R-:W-:Y:S02]  /*3cf70*/  IADD3 R13, P2, R13, R216.reuse, RZ ;  /* 0x000000d80d0d7210 */ /* 0x088fe40007f5e0ff */
[----:B--2---:R-:W-:Y:S01]  /*3cf80*/  IADD3 R10, P3, R10, R216, RZ ;  /* 0x000000d80a0a7210 */ /* 0x004fe20007f7e0ff */
[----:B------:R1:W-:Y:S04]  /*3cf90*/  STL [R1+0xc98], R11 ;  /* 0x000c980b01007387 */ /* 0x0003e80000100800 */
[----:B------:R2:W-:Y:S01]  /*3cfa0*/  STL [R1+0xc90], R13 ;  /* 0x000c900d01007387 */ /* 0x0005e20000100800 */
[----:B------:R-:W-:-:S02]  /*3cfb0*/  WARPGROUP.DEPBAR.LE gsb0, 0x0 ;  /* 0x00008000000079c5 */ /* 0x000fc40000010000 */
[----:B------:R-:W-:Y:S01]  /*3cfc0*/  UMOV UR58, UR30 ;  /* 0x0000001e003a7c82 */ /* 0x000fe20008000000 */
[----:B------:R-:W-:Y:S01]  /*3cfd0*/  UMOV UR59, UR31 ;  /* 0x0000001f003b7c82 */ /* 0x000fe20008000000 */
[--C-:B------:R-:W-:Y:S02]  /*3cfe0*/  IMAD.X R15, R15, 0x1, R2.reuse, P5 ;  /* 0x000000010f0f7824 */ /* 0x100fe400028e0602 */
[----:B------:R-:W-:Y:S01]  /*3cff0*/  IMAD.X R17, R17, 0x1, R2, P1 ;  /* 0x0000000111117824 */ /* 0x000fe200008e0602 */
[----:B-1----:R-:W1:Y:S01]  /*3d000*/  LDC R11, c[0x0][0x238] ;  /* 0x00008e00ff0b7b82 */ /* 0x002e620000000800 */
[----:B--2---:R-:W2:Y:S04]  /*3d010*/  LDL.LU R13, [R1+0x2090] ;  /* 0x00209000010d7983 */ /* 0x004ea80000300800 */
[----:B------:R-:W-:Y:S04]  /*3d020*/  STL [R1+0xcbc], R19 ;  /* 0x000cbc1301007387 */ /* 0x000fe80000100800 */
[----:B------:R3:W-:Y:S04]  /*3d030*/  STL [R1+0xc88], R10 ;  /* 0x000c880a01007387 */ /* 0x0007e80000100800 */
[----:B---3--:R0:W5:Y:S04]  /*3d040*/  LDL.LU R10, [R1+0x208c] ;  /* 0x00208c00010a7983 */ /* 0x0081680000300800 */
[----:B------:R3:W-:Y:S02]  /*3d050*/  STL [R1+0xcb4], R21 ;  /* 0x000cb41501007387 */ /* 0x0007e40000100800 */
[----:B---3--:R-:W-:-:S02]  /*3d060*/  IMAD.MOV.U32 R21, RZ, RZ, R20 ;  /* 0x000000ffff157224 */ /* 0x008fc400078e0014 */
[----:B------:R-:W-:Y:S02]  /*3d070*/  IMAD.MOV.U32 R20, RZ, RZ, R12 ;  /* 0x000000ffff147224 */ /* 0x000fe400078e000c */
[----:B------:R-:W3:Y:S01]  /*3d080*/  LDL.LU R12, [R1+0xcac] ;  /* 0x000cac00010c7983 */ /* 0x000ee20000300800 */
[----:B------:R-:W-:-:S06]  /*3d090*/  WARPGROUP.ARRIVE ;  /* 0x00000000000079c5 */ /* 0x000fcc0000000000 */
[----:B------:R-:W-:Y:S01]  /*3d0a0*/  HGMMA.64x128x16.F32 R24, gdesc[UR52].tnspA, R24, gsb0 ;  /* 0x21e00000341879f0 */ /* 0x000fe20008000818 */
[----:B-1----:R-:W-:Y:S02]  /*3d0b0*/  IMAD.SHL.U32 R11, R11, 0x80, RZ ;  /* 0x000000800b0b7824 */ /* 0x002fe400078e00ff */
[----:B------:R-:W-:Y:S02]  /*3d0c0*/  IMAD.MOV.U32 R19, RZ, RZ, R18 ;  /* 0x000000ffff137224 */ /* 0x000fe400078e0012 */
[----:B------:R-:W-:Y:S02]  /*3d0d0*/  IMAD.MOV.U32 R18, RZ, RZ, R22 ;  /* 0x000000ffff127224 */ /* 0x000fe400078e0016 */
[----:B------:R-:W-:Y:S01]  /*3d0e0*/  IMAD.SHL.U32 R11, R11, 0x2, RZ ;  /* 0x000000020b0b7824 */ /* 0x000fe200078e00ff */
[----:B------:R-:W-:Y:S02]  /*3d0f0*/  WARPGROUP.DEPBAR.LE gsb0, 0x0 ;  /* 0x00008000000079c5 */ /* 0x000fe40000010000 */
[----:B------:R-:W-:-:S06]  /*3d100*/  WARPGROUP.ARRIVE ;  /* 0x00000000000079c5 */ /* 0x000fcc0000000000 */
[----:B------:R-:W-:Y:S01]  /*3d110*/  HGMMA.64x128x16.F32 R24, gdesc[UR56].tnspA, R24, gsb0 ;  /* 0x21e00000381879f0 */ /* 0x000fe20008000818 */
[----:B--2---:R-:W-:-:S05]  /*3d120*/  IMAD.X R13, R13, 0x1, R2, P6 ;  /* 0x000000010d0d7824 */ /* 0x004fca00030e0602 */
[----:B------:R1:W-:Y:S01]  /*3d130*/  STL [R1+0xc9c], R13 ;  /* 0x000c9c0d01007387 */ /* 0x0003e20000100800 */
[----:B---3--:R-:W-:-:S05]  /*3d140*/  IMAD.X R12, R12, 0x1, R2, P4 ;  /* 0x000000010c0c7824 */ /* 0x008fca00020e0602 */
[----:B------:R-:W-:Y:S04]  /*3d150*/  STL [R1+0xcac], R12 ;  /* 0x000cac0c01007387 */ /* 0x000fe80000100800 */
[----:B-1----:R0:W5:Y:S04]  /*3d160*/  LDL.LU R13, [R1+0x2088] ;  /* 0x00208800010d7983 */ /* 0x0021680000300800 */
[----:B------:R-:W-:Y:S04]  /*3d170*/  STL [R1+0xca4], R15 ;  /* 0x000ca40f01007387 */ /* 0x000fe80000100800 */
[----:B------:R1:W-:Y:S01]  /*3d180*/  STL [R1+0xc94], R17 ;  /* 0x000c941101007387 */ /* 0x0003e20000100800 */
[----:B------:R-:W-:-:S03]  /*3d190*/  WARPGROUP.DEPBAR.LE gsb0, 0x0 ;  /* 0x00008000000079c5 */ /* 0x000fc60000010000 */
[----:B-1----:R-:W2:Y:S04]  /*3d1a0*/  LDL.LU R17, [R1+0xc84] ;  /* 0x000c840001117983 */ /* 0x002ea80000300800 */
[----:B------:R-:W3:Y:S01]  /*3d1b0*/  LDL.LU R15, [R1+0xc8c] ;  /* 0x000c8c00010f7983 */ /* 0x000ee20000300800 */
[--C-:B--2---:R-:W-:Y:S02]  /*3d1c0*/  IMAD.X R17, R17, 0x1, R2.reuse, P3 ;  /* 0x0000000111117824 */ /* 0x104fe400018e0602 */
[----:B---3--:R-:W-:-:S03]  /*3d1d0*/  IMAD.X R15, R15, 0x1, R2, P2 ;  /* 0x000000010f0f7824 */ /* 0x008fc600010e0602 */
[----:B------:R1:W-:Y:S04]  /*3d1e0*/  STL [R1+0xc84], R17 ;  /* 0x000c841101007387 */ /* 0x0003e80000100800 */
[----:B------:R2:W-:Y:S01]  /*3d1f0*/  STL [R1+0xc8c], R15 ;  /* 0x000c8c0f01007387 */ /* 0x0005e20000100800 */
[----:B-1----:R-:W-:Y:S02]  /*3d200*/  IMAD.MOV.U32 R17, RZ, RZ, R16 ;  /* 0x000000ffff117224 */ /* 0x002fe400078e0010 */
[----:B------:R-:W-:Y:S02]  /*3d210*/  IMAD.MOV.U32 R16, RZ, RZ, R23 ;  /* 0x000000ffff107224 */ /* 0x000fe400078e0017 */
[----:B--2---:R-:W-:Y:S02]  /*3d220*/  IMAD.MOV.U32 R15, RZ, RZ, R14 ;  /* 0x000000ffff0f7224 */ /* 0x004fe400078e000e */
[----:B------:R-:W-:Y:S01]  /*3d230*/  IMAD.MOV.U32 R14, RZ, RZ, R217 ;  /* 0x000000ffff0e7224 */ /* 0x000fe200078e00d9 */
[----:B0-----:R-:W-:Y:S06]  /*3d240*/  @P0 BRA `(.L_x_1) ;  /* 0xfffffd5c00340947 */ /* 0x001fec000383ffff */
[----:B-----5:R-:W2:Y:S04]  /*3d250*/  LDL.LU R9, [R1+0x4e8] ;  /* 0x0004e80001097983 */ /* 0x020ea80000300800 */
        /* <DEDUP_REMOVED lines=21> */
[----:B------:R-:W3:Y:S01]  /*3d3b0*/  LDL.LU R2, [R1+0x4fc] ;  /* 0x0004fc0001027983 */ /* 0x000ee20000300800 */
[----:B------:R-:W-:-:S03]  /*3d3c0*/  F2FP.F16.F32.PACK_AB R20, R85, R213 ;  /* 0x000000d55514723e */ /* 0x000fc600000000ff */
        /* <DEDUP_REMOVED lines=9> */
[----:B------:R0:W-:Y:S04]  /*3d460*/  STL [R1+0x20bc], R24 ;  /* 0x0020bc1801007387 */ /* 0x0001e80000100800 */
[----:B------:R-:W-:Y:S04]  /*3d470*/  STL [R1+0x20b8], R227 ;  /* 0x0020b8e301007387 */ /* 0x000fe80000100800 */
[----:B------:R-:W-:Y:S01]  /*3d480*/  STL [R1+0x20b4], R90 ;  /* 0x0020b45a01007387 */ /* 0x000fe20000100800 */
[----:B0-----:R-:W-:-:S03]  /*3d490*/  F2FP.F16.F32.PACK_AB R24, R87, R215 ;  /* 0x000000d75718723e */ /* 0x001fc600000000ff */
        /* <DEDUP_REMOVED lines=13> */
[----:B----4-:R-:W-:-:S02]  /*3d570*/  F2FP.F16.F32.PACK_AB R0, R216, R0 ;  /* 0x00000000d800723e */ /* 0x010fc400000000ff */
[----:B--2---:R-:W-:Y:S02]  /*3d580*/  F2FP.F16.F32.PACK_AB R13, R151, R21 ;  /* 0x00000015970d723e */ /* 0x004fe400000000ff */
[----:B---3--:R-:W-:-:S03]  /*3d590*/  F2FP.F16.F32.PACK_AB R18, R149, R18 ;  /* 0x000000129512723e */ /* 0x008fc600000000ff */
[----:B------:R0:W-:Y:S04]  /*3d5a0*/  STL [R1+0x564], R13 ;  /* 0x0005640d01007387 */ /* 0x0001e80000100800 */
[----:B------:R1:W-:Y:S01]  /*3d5b0*/  STL [R1+0x560], R18 ;  /* 0x0005601201007387 */ /* 0x0003e20000100800 */
[----:B------:R-:W-:-:S05]  /*3d5c0*/  F2FP.F16.F32.PACK_AB R16, R19, R16 ;  /* 0x000000101310723e */ /* 0x000fca00000000ff */
[----:B------:R2:W-:Y:S01]  /*3d5d0*/  STL [R1+0x55c], R16 ;  /* 0x00055c1001007387 */ /* 0x0005e20000100800 */
[----:B0-----:R-:W-:-:S05]  /*3d5e0*/  F2FP.F16.F32.PACK_AB R13, R17, R14 ;  /* 0x0000000e110d723e */ /* 0x001fca00000000ff */
[----:B------:R-:W-:Y:S01]  /*3d5f0*/  STL [R1+0x558], R13 ;  /* 0x0005580d01007387 */ /* 0x000fe20000100800 */
[----:B------:R-:W-:-:S05]  /*3d600*/  F2FP.F16.F32.PACK_AB R2, R15, R2 ;  /* 0x000000020f02723e */ /* 0x000fca00000000ff */
[----:B------:R0:W-:Y:S04]  /*3d610*/  STL [R1+0x554], R2 ;  /* 0x0005540201007387 */ /* 0x0001e80000100800 */
[----:B------:R3:W-:Y:S04]  /*3d620*/  STL [R1+0x550], R0 ;  /* 0x0005500001007387 */ /* 0x0007e80000100800 */
        /* <DEDUP_REMOVED lines=13> */
[----:B-1----:R-:W4:Y:S04]  /*3d700*/  LDL.LU R18, [R1+0x3ec] ;  /* 0x0003ec0001127983 */ /* 0x002f280000300800 */
[----:B------:R-:W4:Y:S04]  /*3d710*/  LDL.LU R19, [R1+0x1e4] ;  /* 0x0001e40001137983 */ /* 0x000f280000300800 */
[----:B--2---:R-:W2:Y:S04]  /*3d720*/  LDL.LU R16, [R1+0x3e4] ;  /* 0x0003e40001107983 */ /* 0x004ea80000300800 */
[----:B------:R-:W2:Y:S04]  /*3d730*/  LDL.LU R17, [R1+0x2ec] ;  /* 0x0002ec0001117983 */ /* 0x000ea80000300800 */
[----:B------:R-:W2:Y:S04]  /*3d740*/  LDL.LU R14, [R1+0x4ec] ;  /* 0x0004ec00010e7983 */ /* 0x000ea80000300800 */
[----:B------:R-:W2:Y:S04]  /*3d750*/  LDL.LU R15, [R1+0x2e4] ;  /* 0x0002e400010f7983 */ /* 0x000ea80000300800 */
[----:B0-----:R-:W2:Y:S04]  /*3d760*/  LDL.LU R2, [R1+0x4e4] ;  /* 0x0004e40001027983 */ /* 0x001ea80000300800 */
[----:B------:R-:W2:Y:S04]  /*3d770*/  LDL.LU R216, [R1+0xe8] ;  /* 0x0000e80001d87983 */ /* 0x000ea80000300800 */
[----:B---3--:R-:W3:Y:S01]  /*3d780*/  LDL.LU R0, [R1+0xe0] ;  /* 0x0000e00001007983 */ /* 0x008ee20000300800 */
[----:B------:R-:W-:Y:S01]  /*3d790*/  F2FP.F16.F32.PACK_AB R86, R86, R214 ;  /* 0x000000d65656723e */ /* 0x000fe200000000ff */
[----:B------:R-:W-:Y:S01]  /*3d7a0*/  IMAD.MOV.U32 R90, RZ, RZ, R11 ;  /* 0x000000ffff5a7224 */ /* 0x000fe200078e000b */
[----:B------:R-:W-:Y:S01]  /*3d7b0*/  F2FP.F16.F32.PACK_AB R85, R84, R212 ;  /* 0x000000d45455723e */ /* 0x000fe200000000ff */
[----:B------:R-:W-:-:S02]  /*3d7c0*/  IMAD.MOV.U32 R226, RZ, RZ, R9 ;  /* 0x000000ffffe27224 */ /* 0x000fc400078e0009 */
[----:B------:R-:W-:Y:S01]  /*3d7d0*/  STL [R1+0x54c], R86 ;  /* 0x00054c5601007387 */ /* 0x000fe20000100800 */
[----:B------:R-:W-:Y:S02]  /*3d7e0*/  IMAD.MOV.U32 R88, RZ, RZ, R8 ;  /* 0x000000ffff587224 */ /* 0x000fe400078e0008 */
[----:B------:R-:W-:Y:S01]  /*3d7f0*/  IMAD.MOV.U32 R223, RZ, RZ, R7 ;  /* 0x000000ffffdf7224 */ /* 0x000fe200078e0007 */
[----:B------:R-:W-:Y:S01]  /*3d800*/  STL [R1+0x548], R85 ;  /* 0x0005485501007387 */ /* 0x000fe20000100800 */
[----:B------:R-:W-:Y:S02]  /*3d810*/  IMAD.MOV.U32 R222, RZ, RZ, R6 ;  /* 0x000000ffffde7224 */ /* 0x000fe400078e0006 */
[----:B------:R-:W-:Y:S02]  /*3d820*/  IMAD.MOV.U32 R225, RZ, RZ, R5 ;  /* 0x000000ffffe17224 */ /* 0x000fe400078e0005 */
[----:B------:R-:W-:Y:S01]  /*3d830*/  IMAD.MOV.U32 R224, RZ, RZ, R4 ;  /* 0x000000ffffe07224 */ /* 0x000fe200078e0004 */
[----:B----4-:R-:W-:Y:S01]  /*3d840*/  F2FP.F16.F32.PACK_AB R13, R150, R227 ;  /* 0x000000e3960d723e */ /* 0x010fe200000000ff */
[----:B------:R-:W-:Y:S01]  /*3d850*/  IMAD.MOV.U32 R227, RZ, RZ, R10 ;  /* 0x000000ffffe37224 */ /* 0x000fe200078e000a */
[----:B------:R-:W-:-:S03]  /*3d860*/  F2FP.F16.F32.PACK_AB R84, R148, R24 ;  /* 0x000000189454723e */ /* 0x000fc600000000ff */
[----:B------:R0:W-:Y:S04]  /*3d870*/  STL [R1+0x544], R13 ;  /* 0x0005440d01007387 */ /* 0x0001e80000100800 */
[----:B------:R-:W-:Y:S01]  /*3d880*/  STL [R1+0x540], R84 ;  /* 0x0005405401007387 */ /* 0x000fe20000100800 */
[----:B------:R-:W-:-:S05]  /*3d890*/  F2FP.F16.F32.PACK_AB R24, R152, R26 ;  /* 0x0000001a9818723e */ /* 0x000fca00000000ff */
[----:B------:R-:W-:Y:S01]  /*3d8a0*/  STL [R1+0x53c], R24 ;  /* 0x00053c1801007387 */ /* 0x000fe20000100800 */
[----:B0-----:R-:W-:-:S05]  /*3d8b0*/  F2FP.F16.F32.PACK_AB R13, R154, R229 ;  /* 0x000000e59a0d723e */ /* 0x001fca00000000ff */
[----:B------:R0:W-:Y:S01]  /*3d8c0*/  STL [R1+0x538], R13 ;  /* 0x0005380d01007387 */ /* 0x0001e20000100800 */
[----:B------:R-:W-:-:S05]  /*3d8d0*/  F2FP.F16.F32.PACK_AB R26, R228, R231 ;  /* 0x000000e7e41a723e */ /* 0x000fca00000000ff */
[----:B------:R1:W-:Y:S01]  /*3d8e0*/  STL [R1+0x534], R26 ;  /* 0x0005341a01007387 */ /* 0x0003e20000100800 */
[----:B0-----:R-:W-:Y:S02]  /*3d8f0*/  F2FP.F16.F32.PACK_AB R13, R83, R211 ;  /* 0x000000d3530d723e */ /* 0x001fe400000000ff */
[----:B------:R-:W-:-:S05]  /*3d900*/  F2FP.F16.F32.PACK_AB R24, R230, R233 ;  /* 0x000000e9e618723e */ /* 0x000fca00000000ff */
[----:B------:R0:W-:Y:S01]  /*3d910*/  STL [R1+0x530], R24 ;  /* 0x0005301801007387 */ /* 0x0001e20000100800 */
[----:B-1----:R-:W-:-:S03]  /*3d920*/  F2FP.F16.F32.PACK_AB R26, R81, R209 ;  /* 0x000000d1511a723e */ /* 0x002fc600000000ff */
[----:B------:R1:W-:Y:S04]  /*3d930*/  STL [R1+0x52c], R13 ;  /* 0x00052c0d01007387 */ /* 0x0003e80000100800 */
[----:B------:R-:W-:Y:S01]  /*3d940*/  STL [R1+0x528], R26 ;  /* 0x0005281a01007387 */ /* 0x000fe20000100800 */
[----:B0-----:R-:W-:Y:S02]  /*3d950*/  F2FP.F16.F32.PACK_AB R24, R147, R232 ;  /* 0x000000e89318723e */ /* 0x001fe400000000ff */
[----:B------:R-:W-:Y:S02]  /*3d960*/  F2FP.F16.F32.PACK_AB R18, R21, R18 ;  /* 0x000000121512723e */ /* 0x000fe400000000ff */
[----:B-1----:R-:W-:Y:S01]  /*3d970*/  F2FP.F16.F32.PACK_AB R13, R145, R20 ;  /* 0x00000014910d723e */ /* 0x002fe200000000ff */
[----:B------:R0:W-:Y:S01]  /*3d980*/  STL [R1+0x524], R24 ;  /* 0x0005241801007387 */ /* 0x0001e20000100800 */
[----:B--2---:R-:W-:-:S03]  /*3d990*/  F2FP.F16.F32.PACK_AB R16, R19, R16 ;  /* 0x000000101310723e */ /* 0x004fc600000000ff */
[----:B------:R1:W-:Y:S04]  /*3d9a0*/  STL [R1+0x520], R13 ;  /* 0x0005200d01007387 */ /* 0x0003e80000100800 */
[----:B------:R-:W-:Y:S01]  /*3d9b0*/  STL [R1+0x51c], R18 ;  /* 0x00051c1201007387 */ /* 0x000fe20000100800 */
[----:B0-----:R-:W-:-:S03]  /*3d9c0*/  IMAD.MOV.U32 R24, RZ, RZ, R3 ;  /* 0x000000ffff187224 */ /* 0x001fc600078e0003 */
[----:B------:R-:W-:Y:S01]  /*3d9d0*/  STL [R1+0x518], R16 ;  /* 0x0005181001007387 */ /* 0x000fe20000100800 */
[----:B-1----:R-:W-:Y:S02]  /*3d9e0*/  F2FP.F16.F32.PACK_AB R13, R17, R14 ;  /* 0x0000000e110d723e */ /* 0x002fe400000000ff */
[----:B------:R-:W-:Y:S02]  /*3d9f0*/  F2FP.F16.F32.PACK_AB R14, R82, R210 ;  /* 0x000000d2520e723e */ /* 0x000fe400000000ff */
[----:B------:R-:W-:Y:S01]  /*3da00*/  F2FP.F16.F32.PACK_AB R2, R15, R2 ;  /* 0x000000020f02723e */ /* 0x000fe200000000ff */
[----:B------:R0:W-:Y:S04]  /*3da10*/  STL [R1+0x514], R13 ;  /* 0x0005140d01007387 */ /* 0x0001e80000100800 */
[----:B------:R1:W-:Y:S01]  /*3da20*/  STL [R1+0x510], R2 ;  /* 0x0005100201007387 */ /* 0x0003e20000100800 */
[----:B---3--:R-:W-:-:S03]  /*3da30*/  F2FP.F16.F32.PACK_AB R0, R144, R0 ;  /* 0x000000009000723e */ /* 0x008fc600000000ff */
[----:B------:R2:W-:Y:S01]  /*3da40*/  STL [R1+0x50c], R14 ;  /* 0x00050c0e01007387 */ /* 0x0005e20000100800 */
[----:B0-----:R-:W-:Y:S02]  /*3da50*/  F2FP.F16.F32.PACK_AB R13, R80, R208 ;  /* 0x000000d0500d723e */ /* 0x001fe400000000ff */
[----:B-1----:R-:W-:-:S03]  /*3da60*/  F2FP.F16.F32.PACK_AB R2, R146, R216 ;  /* 0x000000d89202723e */ /* 0x002fc600000000ff */
[----:B------:R-:W-:Y:S04]  /*3da70*/  STL [R1+0x508], R13 ;  /* 0x0005080d01007387 */ /* 0x000fe80000100800 */
[----:B------:R0:W-:Y:S04]  /*3da80*/  STL [R1+0x504], R2 ;  /* 0x0005040201007387 */ /* 0x0001e80000100800 */
[----:B------:R1:W-:Y:S04]  /*3da90*/  STL [R1+0x500], R0 ;  /* 0x0005000001007387 */ /* 0x0003e80000100800 */
        /* <DEDUP_REMOVED lines=15> */
[----:B--2---:R-:W2:Y:S04]  /*3db90*/  LDL.LU R14, [R1+0x2d8] ;  /* 0x0002d800010e7983 */ /* 0x004ea80000300800 */
[----:B------:R-:W2:Y:S04]  /*3dba0*/  LDL.LU R15, [R1+0x4d8] ;  /* 0x0004d800010f7983 */ /* 0x000ea80000300800 */
[----:B0-----:R-:W2:Y:S04]  /*3dbb0*/  LDL.LU R2, [R1+0x2d0] ;  /* 0x0002d00001027983 */ /* 0x001ea80000300800 */
[----:B------:R-:W2:Y:S04]  /*3dbc0*/  LDL.LU R216, [R1+0x4d0] ;  /* 0x0004d00001d87983 */ /* 0x000ea80000300800 */
[----:B-1----:R-:W2:Y:S04]  /*3dbd0*/  LDL.LU R0, [R1+0xcc] ;  /* 0x0000cc0001007983 */ /* 0x002ea80000300800 */
        /* <DEDUP_REMOVED lines=8> */
[----:B------:R-:W2:Y:S01]  /*3dc60*/  LDL.LU R3, [R1+0x4c4] ;  /* 0x0004c40001037983 */ /* 0x000ea20000300800 */
[----:B------:R-:W-:-:S02]  /*3dc70*/  F2FP.F16.F32.PACK_AB R80, R223, R222 ;  /* 0x000000dedf50723e */ /* 0x000fc400000000ff */
[----:B------:R-:W-:Y:S01]  /*3dc80*/  F2FP.F16.F32.PACK_AB R13, R225, R224 ;  /* 0x000000e0e10d723e */ /* 0x000fe200000000ff */
[----:B------:R-:W-:Y:S01]  /*3dc90*/  IMAD.MOV.U32 R224, RZ, RZ, R22 ;  /* 0x000000ffffe07224 */ /* 0x000fe200078e0016 */
[----:B------:R-:W-:Y:S01]  /*3dca0*/  F2FP.F16.F32.PACK_AB R81, R88, R226 ;  /* 0x000000e25851723e */ /* 0x000fe200000000ff */
[----:B------:R0:W-:Y:S01]  /*3dcb0*/  STL [R1+0x4fc], R80 ;  /* 0x0004fc5001007387 */ /* 0x0001e20000100800 */
[----:B------:R-:W-:Y:S02]  /*3dcc0*/  IMAD.MOV.U32 R226, RZ, RZ, R217 ;  /* 0x000000ffffe27224 */ /* 0x000fe400078e00d9 */
[----:B------:R-:W-:Y:S01]  /*3dcd0*/  IMAD.MOV.U32 R88, RZ, RZ, R23 ;  /* 0x000000ffff587224 */ /* 0x000fe200078e0017 */
[----:B------:R1:W-:Y:S01]  /*3dce0*/  STL [R1+0x4f8], R13 ;  /* 0x0004f80d01007387 */ /* 0x0003e20000100800 */
[----:B------:R-:W-:-:S03]  /*3dcf0*/  IMAD.MOV.U32 R225, RZ, RZ, R12 ;  /* 0x000000ffffe17224 */ /* 0x000fc600078e000c */
[----:B------:R-:W-:Y:S01]  /*3dd00*/  STL [R1+0x4f4], R81 ;  /* 0x0004f45101007387 */ /* 0x000fe20000100800 */
[----:B0-----:R-:W-:Y:S02]  /*3dd10*/  F2FP.F16.F32.PACK_AB R80, R90, R227 ;  /* 0x000000e35a50723e */ /* 0x001fe400000000ff */
[----:B-1----:R-:W-:-:S03]  /*3dd20*/  F2FP.F16.F32.PACK_AB R13, R79, R207 ;  /* 0x000000cf4f0d723e */ /* 0x002fc600000000ff */
[----:B------:R-:W-:Y:S01]  /*3dd30*/  STL [R1+0x4f0], R80 ;  /* 0x0004f05001007387 */ /* 0x000fe20000100800 */
[----:B------:R-:W-:Y:S02]  /*3dd40*/  F2FP.F16.F32.PACK_AB R79, R77, R205 ;  /* 0x000000cd4d4f723e */ /* 0x000fe400000000ff */
[----:B------:R-:W-:Y:S01]  /*3dd50*/  F2FP.F16.F32.PACK_AB R77, R143, R24 ;  /* 0x000000188f4d723e */ /* 0x000fe200000000ff */
[----:B------:R3:W-:Y:S04]  /*3dd60*/  STL [R1+0x3fc], R13 ;  /* 0x0003fc0d01007387 */ /* 0x0007e80000100800 */
[----:B------:R-:W-:Y:S04]  /*3dd70*/  STL [R1+0x3f8], R79 ;  /* 0x0003f84f01007387 */ /* 0x000fe80000100800 */
[----:B------:R-:W-:Y:S01]  /*3dd80*/  STL [R1+0x3f4], R77 ;  /* 0x0003f44d01007387 */ /* 0x000fe20000100800 */
[----:B---3--:R-:W-:-:S05]  /*3dd90*/  F2FP.F16.F32.PACK_AB R13, R141, R152 ;  /* 0x000000988d0d723e */ /* 0x008fca00000000ff */
[----:B------:R0:W-:Y:S01]  /*3dda0*/  STL [R1+0x3f0], R13 ;  /* 0x0003f00d01007387 */ /* 0x0001e20000100800 */
[----:B----4-:R-:W-:-:S05]  /*3ddb0*/  F2FP.F16.F32.PACK_AB R24, R26, R154 ;  /* 0x0000009a1a18723e */ /* 0x010fca00000000ff */
[----:B------:R-:W-:Y:S01]  /*3ddc0*/  STL [R1+0x3ec], R24 ;  /* 0x0003ec1801007387 */ /* 0x000fe20000100800 */
[----:B------:R-:W-:-:S05]  /*3ddd0*/  F2FP.F16.F32.PACK_AB R26, R229, R228 ;  /* 0x000000e4e51a723e */ /* 0x000fca00000000ff */
[----:B------:R1:W-:Y:S01]  /*3dde0*/  STL [R1+0x3e8], R26 ;  /* 0x0003e81a01007387 */ /* 0x0003e20000100800 */
[----:B0-----:R-:W-:-:S05]  /*3ddf0*/  F2FP.F16.F32.PACK_AB R13, R231, R230 ;  /* 0x000000e6e70d723e */ /* 0x001fca00000000ff */
[----:B------:R0:W-:Y:S01]  /*3de00*/  STL [R1+0x3e4], R13 ;  /* 0x0003e40d01007387 */ /* 0x0001e20000100800 */
[----:B-1----:R-:W-:Y:S02]  /*3de10*/  F2FP.F16.F32.PACK_AB R26, R78, R206 ;  /* 0x000000ce4e1a723e */ /* 0x002fe400000000ff */
[----:B------:R-:W-:-:S05]  /*3de20*/  F2FP.F16.F32.PACK_AB R24, R233, R232 ;  /* 0x000000e8e918723e */ /* 0x000fca00000000ff */
[----:B------:R1:W-:Y:S01]  /*3de30*/  STL [R1+0x3e0], R24 ;  /* 0x0003e01801007387 */ /* 0x0003e20000100800 */
[----:B0-----:R-:W-:-:S03]  /*3de40*/  F2FP.F16.F32.PACK_AB R13, R76, R204 ;  /* 0x000000cc4c0d723e */ /* 0x001fc600000000ff */
[----:B------:R-:W-:Y:S04]  /*3de50*/  STL [R1+0x2fc], R26 ;  /* 0x0002fc1a01007387 */ /* 0x000fe80000100800 */
[----:B------:R0:W-:Y:S01]  /*3de60*/  STL [R1+0x2f8], R13 ;  /* 0x0002f80d01007387 */ /* 0x0001e20000100800 */
[----:B-1----:R-:W-:Y:S02]  /*3de70*/  F2FP.F16.F32.PACK_AB R24, R142, R20 ;  /* 0x000000148e18723e */ /* 0x002fe400000000ff */
[----:B------:R-:W-:-:S03]  /*3de80*/  F2FP.F16.F32.PACK_AB R20, R140, R21 ;  /* 0x000000158c14723e */ /* 0x000fc600000000ff */
[----:B------:R-:W-:Y:S01]  /*3de90*/  STL [R1+0x2f4], R24 ;  /* 0x0002f41801007387 */ /* 0x000fe20000100800 */
[----:B0-----:R-:W-:-:S03]  /*3dea0*/  F2FP.F16.F32.PACK_AB R13, R18, R19 ;  /* 0x00000013120d723e */ /* 0x001fc600000000ff */
[----:B------:R-:W-:Y:S01]  /*3deb0*/  STL [R1+0x2f0], R20 ;  /* 0x0002f01401007387 */ /* 0x000fe20000100800 */
[----:B------:R-:W-:-:S03]  /*3dec0*/  F2FP.F16.F32.PACK_AB R16, R16, R17 ;  /* 0x000000111010723e */ /* 0x000fc600000000ff */
[----:B------:R0:W-:Y:S01]  /*3ded0*/  STL [R1+0x2ec], R13 ;  /* 0x0002ec0d01007387 */ /* 0x0001e20000100800 */
[----:B--2---:R-:W-:-:S03]  /*3dee0*/  F2FP.F16.F32.PACK_AB R14, R14, R15 ;  /* 0x0000000f0e0e723e */ /* 0x004fc600000000ff */
[----:B------:R-:W-:Y:S04]  /*3def0*/  STL [R1+0x2e8], R16 ;  /* 0x0002e81001007387 */ /* 0x000fe80000100800 */
[----:B------:R1:W-:Y:S01]  /*3df00*/  STL [R1+0x2e4], R14 ;  /* 0x0002e40e01007387 */ /* 0x0003e20000100800 */
[----:B0-----:R-:W-:Y:S02]  /*3df10*/  F2FP.F16.F32.PACK_AB R13, R2, R216 ;  /* 0x000000d8020d723e */ /* 0x001fe400000000ff */
[----:B------:R-:W-:-:S03]  /*3df20*/  F2FP.F16.F32.PACK_AB R2, R75, R203 ;  /* 0x000000cb4b02723e */ /* 0x000fc600000000ff */
[----:B------:R0:W-:Y:S01]  /*3df30*/  STL [R1+0x2e0], R13 ;  /* 0x0002e00d01007387 */ /* 0x0001e20000100800 */
[----:B-1----:R-:W-:-:S03]  /*3df40*/  F2FP.F16.F32.PACK_AB R14, R73, R201 ;  /* 0x000000c9490e723e */ /* 0x002fc600000000ff */
[----:B------:R1:W-:Y:S04]  /*3df50*/  STL [R1+0x2dc], R2 ;  /* 0x0002dc0201007387 */ /* 0x0003e80000100800 */
[----:B------:R-:W-:Y:S01]  /*3df60*/  STL [R1+0x2d8], R14 ;  /* 0x0002d80e01007387 */ /* 0x000fe20000100800 */
[----:B0-----:R-:W-:Y:S02]  /*3df70*/  F2FP.F16.F32.PACK_AB R13, R139, R0 ;  /* 0x000000008b0d723e */ /* 0x001fe400000000ff */
[----:B------:R-:W-:Y:S02]  /*3df80*/  F2FP.F16.F32.PACK_AB R0, R10, R9 ;  /* 0x000000090a00723e */ /* 0x000fe400000000ff */
[----:B-1----:R-:W-:Y:S01]  /*3df90*/  F2FP.F16.F32.PACK_AB R2, R137, R11 ;  /* 0x0000000b8902723e */ /* 0x002fe200000000ff */
[----:B------:R-:W-:Y:S01]  /*3dfa0*/  STL [R1+0x2d4], R13 ;  /* 0x0002d40d01007387 */ /* 0x000fe20000100800 */
[----:B------:R-:W-:-:S03]  /*3dfb0*/  F2FP.F16.F32.PACK_AB R7, R8, R7 ;  /* 0x000000070807723e */ /* 0x000fc600000000ff */
[----:B------:R0:W-:Y:S04]  /*3dfc0*/  STL [R1+0x2d0], R2 ;  /* 0x0002d00201007387 */ /* 0x0001e80000100800 */
[----:B------:R1:W-:Y:S04]  /*3dfd0*/  STL [R1+0x1fc], R0 ;  /* 0x0001fc0001007387 */ /* 0x0003e80000100800 */
[----:B------:R-:W-:Y:S01]  /*3dfe0*/  STL [R1+0x1f8], R7 ;  /* 0x0001f80701007387 */ /* 0x000fe20000100800 */
[----:B0-----:R-:W-:Y:S02]  /*3dff0*/  F2FP.F16.F32.PACK_AB R2, R6, R5 ;  /* 0x000000050602723e */ /* 0x001fe400000000ff */
[----:B-1----:R-:W-:-:S03]  /*3e000*/  F2FP.F16.F32.PACK_AB R0, R4, R3 ;  /* 0x000000030400723e */ /* 0x002fc600000000ff */
[----:B------:R0:W-:Y:S04]  /*3e010*/  STL [R1+0x1f4], R2 ;  /* 0x0001f40201007387 */ /* 0x0001e80000100800 */
[----:B------:R1:W-:Y:S04]  /*3e020*/  STL [R1+0x1f0], R0 ;  /* 0x0001f00001007387 */ /* 0x0003e80000100800 */
[----:B------:R-:W2:Y:S04]  /*3e030*/  LDL.LU R90, [R1+0x1c0] ;  /* 0x0001c000015a7983 */ /* 0x000ea80000300800 */
[----:B------:R-:W2:Y:S04]  /*3e040*/  LDL.LU R227, [R1+0x3c0] ;  /* 0x0003c00001e37983 */ /* 0x000ea80000300800 */
[----:B------:R-:W3:Y:S04]  /*3e050*/  LDL.LU R24, [R1+0x2c8] ;  /* 0x0002c80001187983 */ /* 0x000ee80000300800 */
        /* <DEDUP_REMOVED lines=17> */
[----:B0-----:R-:W4:Y:S04]  /*3e170*/  LDL.LU R2, [R1+0x1b0] ;  /* 0x0001b00001027983 */ /* 0x001f280000300800 */
[----:B------:R-:W4:Y:S04]  /*3e180*/  LDL.LU R216, [R1+0x3b0] ;  /* 0x0003b00001d87983 */ /* 0x000f280000300800 */
[----:B-1----:R-:W4:Y:S04]  /*3e190*/  LDL.LU R0, [R1+0x2b8] ;  /* 0x0002b80001007983 */ /* 0x002f280000300800 */
        /* <DEDUP_REMOVED lines=13> */
[----:B------:R-:W-:Y:S01]  /*3e270*/  F2FP.F16.F32.PACK_AB R74, R74, R202 ;  /* 0x000000ca4a4a723e */ /* 0x000fe200000000ff */
[----:B------:R-:W-:Y:S01]  /*3e280*/  IMAD.MOV.U32 R207, RZ, RZ, R251 ;  /* 0x000000ffffcf7224 */ /* 0x000fe200078e00fb */
[----:B------:R-:W-:-:S02]  /*3e290*/  F2FP.F16.F32.PACK_AB R73, R72, R200 ;  /* 0x000000c84849723e */ /* 0x000fc400000000ff */
[----:B------:R-:W-:Y:S01]  /*3e2a0*/  F2FP.F16.F32.PACK_AB R13, R138, R225 ;  /* 0x000000e18a0d723e */ /* 0x000fe200000000ff */
[----:B------:R-:W-:Y:S01]  /*3e2b0*/  STL [R1+0x1ec], R74 ;  /* 0x0001ec4a01007387 */ /* 0x000fe20000100800 */
[----:B------:R-:W-:-:S03]  /*3e2c0*/  F2FP.F16.F32.PACK_AB R72, R136, R224 ;  /* 0x000000e08848723e */ /* 0x000fc600000000ff */
[----:B------:R0:W-:Y:S04]  /*3e2d0*/  STL [R1+0x1e8], R73 ;  /* 0x0001e84901007387 */ /* 0x0001e80000100800 */
[----:B------:R2:W-:Y:S04]  /*3e2e0*/  STL [R1+0x1e4], R13 ;  /* 0x0001e40d01007387 */ /* 0x0005e80000100800 */
[----:B------:R3:W-:Y:S01]  /*3e2f0*/  STL [R1+0x1e0], R72 ;  /* 0x0001e04801007387 */ /* 0x0007e20000100800 */
[----:B0-----:R-:W-:-:S05]  /*3e300*/  F2FP.F16.F32.PACK_AB R73, R88, R226 ;  /* 0x000000e25849723e */ /* 0x001fca00000000ff */
[----:B------:R-:W-:Y:S01]  /*3e310*/  STL [R1+0x1dc], R73 ;  /* 0x0001dc4901007387 */ /* 0x000fe20000100800 */
[----:B--2---:R-:W-:-:S05]  /*3e320*/  F2FP.F16.F32.PACK_AB R13, R90, R227 ;  /* 0x000000e35a0d723e */ /* 0x004fca00000000ff */
[----:B------:R0:W-:Y:S01]  /*3e330*/  STL [R1+0x1d8], R13 ;  /* 0x0001d80d01007387 */ /* 0x0001e20000100800 */
[----:B---3--:R-:W-:-:S05]  /*3e340*/  F2FP.F16.F32.PACK_AB R72, R24, R152 ;  /* 0x000000981848723e */ /* 0x008fca00000000ff */
[----:B------:R-:W-:Y:S01]  /*3e350*/  STL [R1+0x1d4], R72 ;  /* 0x0001d44801007387 */ /* 0x000fe20000100800 */
[----:B0-----:R-:W-:Y:S02]  /*3e360*/  F2FP.F16.F32.PACK_AB R13, R71, R199 ;  /* 0x000000c7470d723e */ /* 0x001fe400000000ff */
[----:B----4-:R-:W-:Y:S02]  /*3e370*/  F2FP.F16.F32.PACK_AB R24, R26, R154 ;  /* 0x0000009a1a18723e */ /* 0x010fe400000000ff */
[----:B------:R-:W-:-:S03]  /*3e380*/  F2FP.F16.F32.PACK_AB R26, R69, R197 ;  /* 0x000000c5451a723e */ /* 0x000fc600000000ff */
[----:B------:R0:W-:Y:S04]  /*3e390*/  STL [R1+0x1d0], R24 ;  /* 0x0001d01801007387 */ /* 0x0001e80000100800 */
[----:B------:R1:W-:Y:S04]  /*3e3a0*/  STL [R1+0x1cc], R13 ;  /* 0x0001cc0d01007387 */ /* 0x0003e80000100800 */
[----:B------:R2:W-:Y:S01]  /*3e3b0*/  STL [R1+0x1c8], R26 ;  /* 0x0001c81a01007387 */ /* 0x0005e20000100800 */
[----:B0-----:R-:W-:Y:S02]  /*3e3c0*/  F2FP.F16.F32.PACK_AB R24, R135, R229 ;  /* 0x000000e58718723e */ /* 0x001fe400000000ff */
[----:B-1----:R-:W-:-:S03]  /*3e3d0*/  F2FP.F16.F32.PACK_AB R13, R133, R228 ;  /* 0x000000e4850d723e */ /* 0x002fc600000000ff */
[----:B------:R0:W-:Y:S01]  /*3e3e0*/  STL [R1+0x1c4], R24 ;  /* 0x0001c41801007387 */ /* 0x0001e20000100800 */
[----:B--2---:R-:W-:-:S03]  /*3e3f0*/  F2FP.F16.F32.PACK_AB R26, R231, R230 ;  /* 0x000000e6e71a723e */ /* 0x004fc600000000ff */
[----:B------:R1:W-:Y:S04]  /*3e400*/  STL [R1+0x1c0], R13 ;  /* 0x0001c00d01007387 */ /* 0x0003e80000100800 */
[----:B------:R-:W-:Y:S01]  /*3e410*/  STL [R1+0xfc], R26 ;  /* 0x0000fc1a01007387 */ /* 0x000fe20000100800 */
[----:B0-----:R-:W-:Y:S01]  /*3e420*/  F2FP.F16.F32.PACK_AB R24, R233, R232 ;  /* 0x000000e8e918723e */ /* 0x001fe200000000ff */
[----:B------:R-:W-:Y:S01]  /*3e430*/  IMAD.MOV.U32 R232, RZ, RZ, R250 ;  /* 0x000000ffffe87224 */ /* 0x000fe200078e00fa */
[----:B-1----:R-:W-:-:S03]  /*3e440*/  F2FP.F16.F32.PACK_AB R13, R20, R21 ;  /* 0x00000015140d723e */ /* 0x002fc600000000ff */
[----:B------:R-:W-:Y:S01]  /*3e450*/  STL [R1+0xf8], R24 ;  /* 0x0000f81801007387 */ /* 0x000fe20000100800 */
[----:B------:R-:W-:-:S03]  /*3e460*/  F2FP.F16.F32.PACK_AB R18, R18, R19 ;  /* 0x000000131212723e */ /* 0x000fc600000000ff */
[----:B------:R0:W-:Y:S01]  /*3e470*/  STL [R1+0xf4], R13 ;  /* 0x0000f40d01007387 */ /* 0x0001e20000100800 */
[----:B------:R-:W-:-:S03]  /*3e480*/  F2FP.F16.F32.PACK_AB R19, R70, R198 ;  /* 0x000000c64613723e */ /* 0x000fc600000000ff */
[----:B------:R1:W-:Y:S04]  /*3e490*/  STL [R1+0xf0], R18 ;  /* 0x0000f01201007387 */ /* 0x0003e80000100800 */
[----:B------:R-:W-:Y:S01]  /*3e4a0*/  STL [R1+0xec], R19 ;  /* 0x0000ec1301007387 */ /* 0x000fe20000100800 */
[----:B0-----:R-:W-:Y:S02]  /*3e4b0*/  F2FP.F16.F32.PACK_AB R13, R68, R196 ;  /* 0x000000c4440d723e */ /* 0x001fe400000000ff */
[----:B-1----:R-:W-:-:S03]  /*3e4c0*/  F2FP.F16.F32.PACK_AB R18, R134, R16 ;  /* 0x000000108612723e */ /* 0x002fc600000000ff */
[----:B------:R0:W-:Y:S01]  /*3e4d0*/  STL [R1+0xe8], R13 ;  /* 0x0000e80d01007387 */ /* 0x0001e20000100800 */
[----:B------:R-:W-:-:S03]  /*3e4e0*/  F2FP.F16.F32.PACK_AB R16, R132, R17 ;  /* 0x000000118410723e */ /* 0x000fc600000000ff */
[----:B------:R-:W-:Y:S01]  /*3e4f0*/  STL [R1+0xe4], R18 ;  /* 0x0000e41201007387 */ /* 0x000fe20000100800 */
[----:B------:R-:W-:-:S03]  /*3e500*/  F2FP.F16.F32.PACK_AB R2, R2, R216 ;  /* 0x000000d80202723e */ /* 0x000fc600000000ff */
[----:B------:R-:W-:Y:S01]  /*3e510*/  STL [R1+0xe0], R16 ;  /* 0x0000e01001007387 */ /* 0x000fe20000100800 */
[----:B0-----:R-:W-:-:S05]  /*3e520*/  F2FP.F16.F32.PACK_AB R13, R14, R15 ;  /* 0x0000000f0e0d723e */ /* 0x001fca00000000ff */
[----:B------:R-:W-:Y:S01]  /*3e530*/  STL [R1+0xdc], R13 ;  /* 0x0000dc0d01007387 */ /* 0x000fe20000100800 */
[----:B------:R-:W-:-:S03]  /*3e540*/  F2FP.F16.F32.PACK_AB R0, R0, R11 ;  /* 0x0000000b0000723e */ /* 0x000fc600000000ff */
[----:B------:R0:W-:Y:S04]  /*3e550*/  STL [R1+0xd8], R2 ;  /* 0x0000d80201007387 */ /* 0x0001e80000100800 */
[----:B------:R1:W-:Y:S01]  /*3e560*/  STL [R1+0xd4], R0 ;  /* 0x0000d40001007387 */ /* 0x0003e20000100800 */
[----:B------:R-:W-:Y:S02]  /*3e570*/  F2FP.F16.F32.PACK_AB R9, R10, R9 ;  /* 0x000000090a09723e */ /* 0x000fe400000000ff */
[----:B------:R-:W-:-:S03]  /*3e580*/  F2FP.F16.F32.PACK_AB R8, R131, R8 ;  /* 0x000000088308723e */ /* 0x000fc600000000ff */
[----:B------:R-:W-:Y:S01]  /*3e590*/  STL [R1+0xd0], R9 ;  /* 0x0000d00901007387 */ /* 0x000fe20000100800 */
[----:B0-----:R-:W-:Y:S02]  /*3e5a0*/  F2FP.F16.F32.PACK_AB R2, R67, R195 ;  /* 0x000000c34302723e */ /* 0x001fe400000000ff */
[----:B-1----:R-:W-:-:S03]  /*3e5b0*/  F2FP.F16.F32.PACK_AB R0, R65, R193 ;  /* 0x000000c14100723e */ /* 0x002fc600000000ff */
[----:B------:R0:W-:Y:S04]  /*3e5c0*/  STL [R1+0xcc], R2 ;  /* 0x0000cc0201007387 */ /* 0x0001e80000100800 */
[----:B------:R1:W-:Y:S04]  /*3e5d0*/  STL [R1+0xc8], R0 ;  /* 0x0000c80001007387 */ /* 0x0003e80000100800 */
[----:B------:R-:W-:Y:S01]  /*3e5e0*/  STL [R1+0xc4], R8 ;  /* 0x0000c40801007387 */ /* 0x000fe20000100800 */
[----:B0-----:R-:W-:Y:S02]  /*3e5f0*/  F2FP.F16.F32.PACK_AB R2, R129, R7 ;  /* 0x000000078102723e */ /* 0x001fe400000000ff */
[----:B------:R-:W-:-:S02]  /*3e600*/  F2FP.F16.F32.PACK_AB R3, R4, R3 ;  /* 0x000000030403723e */ /* 0x000fc400000000ff */
[----:B-1----:R-:W-:Y:S01]  /*3e610*/  F2FP.F16.F32.PACK_AB R0, R6, R5 ;  /* 0x000000050600723e */ /* 0x002fe200000000ff */
[----:B------:R0:W-:Y:S04]  /*3e620*/  STL [R1+0xc0], R2 ;  /* 0x0000c00201007387 */ /* 0x0001e80000100800 */
[----:B------:R1:W-:Y:S04]  /*3e630*/  STL [R1+0xbc], R0 ;  /* 0x0000bc0001007387 */ /* 0x0003e80000100800 */
[----:B------:R-:W-:Y:S01]  /*3e640*/  STL [R1+0xb8], R3 ;  /* 0x0000b80301007387 */ /* 0x000fe20000100800 */
[----:B0-----:R-:W-:-:S02]  /*3e650*/  F2FP.F16.F32.PACK_AB R2, R217, R23 ;  /* 0x00000017d902723e */ /* 0x001fc400000000ff */
        /* <DEDUP_REMOVED lines=108> */
[----:B0-----:R-:W3:Y:S04]  /*3ed20*/  LDL.LU R2, [R1+0x31c] ;  /* 0x00031c0001027983 */ /* 0x001ee80000300800 */
[----:B------:R-:W3:Y:S01]  /*3ed30*/  LDL.LU R216, [R1+0x114] ;  /* 0x0001140001d87983 */ /* 0x000ee20000300800 */
[----:B------:R-:W-:-:S03]  /*3ed40*/  F2FP.F16.F32.PACK_AB R251, R66, R194 ;  /* 0x000000c242fb723e */ /* 0x000fc600000000ff */
[----:B-1----:R-:W3:Y:S04]  /*3ed50*/  LDL.LU R0, [R1+0x314] ;  /* 0x0003140001007983 */ /* 0x002ee80000300800 */
[----:B------:R-:W3:Y:S04]  /*3ed60*/  LDL.LU R3, [R1+0x21c] ;  /* 0x00021c0001037983 */ /* 0x000ee80000300800 */
[----:B------:R-:W3:Y:S04]  /*3ed70*/  LDL.LU R217, [R1+0x41c] ;  /* 0x00041c0001d97983 */ /* 0x000ee80000300800 */
[----:B------:R-:W3:Y:S04]  /*3ed80*/  LDL.LU R12, [R1+0x214] ;  /* 0x00021400010c7983 */ /* 0x000ee80000300800 */
[----:B------:R-:W3:Y:S01]  /*3ed90*/  LDL.LU R194, [R1+0x29c] ;  /* 0x00029c0001c27983 */ /* 0x000ee20000300800 */
[----:B------:R-:W-:-:S03]  /*3eda0*/  F2FP.F16.F32.PACK_AB R250, R64, R192 ;  /* 0x000000c040fa723e */ /* 0x000fc600000000ff */
[----:B------:R-:W3:Y:S01]  /*3edb0*/  LDL.LU R66, [R1+0x354] ;  /* 0x0003540001427983 */ /* 0x000ee20000300800 */
[----:B------:R-:W-:-:S03]  /*3edc0*/  F2FP.F16.F32.PACK_AB R249, R130, R249 ;  /* 0x000000f982f9723e */ /* 0x000fc600000000ff */
[----:B------:R-:W3:Y:S01]  /*3edd0*/  LDL.LU R192, [R1+0x90] ;  /* 0x0000900001c07983 */ /* 0x000ee20000300800 */
[----:B------:R-:W-:-:S03]  /*3ede0*/  F2FP.F16.F32.PACK_AB R248, R128, R248 ;  /* 0x000000f880f8723e */ /* 0x000fc600000000ff */
[----:B------:R-:W3:Y:S01]  /*3edf0*/  LDL.LU R64, [R1+0x454] ;  /* 0x0004540001407983 */ /* 0x000ee20000300800 */
[----:B------:R-:W-:-:S03]  /*3ee00*/  F2FP.F16.F32.PACK_AB R207, R232, R207 ;  /* 0x000000cfe8cf723e */ /* 0x000fc600000000ff */
[----:B------:R-:W3:Y:S01]  /*3ee10*/  LDL.LU R130, [R1+0x380] ;  /* 0x0003800001827983 */ /* 0x000ee20000300800 */
[----:B--2---:R-:W-:Y:S02]  /*3ee20*/  F2FP.F16.F32.PACK_AB R206, R233, R206 ;  /* 0x000000cee9ce723e */ /* 0x004fe400000000ff */
[----:B----4-:R-:W-:Y:S01]  /*3ee30*/  F2FP.F16.F32.PACK_AB R204, R203, R204 ;  /* 0x000000cccbcc723e */ /* 0x010fe200000000ff */
[----:B------:R-:W2:Y:S01]  /*3ee40*/  LDL.LU R128, [R1+0x288] ;  /* 0x0002880001807983 */ /* 0x000ea20000300800 */
[----:B------:R-:W-:-:S03]  /*3ee50*/  F2FP.F16.F32.PACK_AB R203, R63, R191 ;  /* 0x000000bf3fcb723e */ /* 0x000fc600000000ff */
[----:B------:R-:W4:Y:S01]  /*3ee60*/  LDL.LU R232, [R1+0x20e0] ;  /* 0x0020e00001e87983 */ /* 0x000f220000300800 */
[----:B---3--:R-:W-:-:S03]  /*3ee70*/  F2FP.F16.F32.PACK_AB R205, R202, R205 ;  /* 0x000000cdcacd723e */ /* 0x008fc600000000ff */
[----:B------:R-:W4:Y:S01]  /*3ee80*/  LDL.LU R233, [R1+0x20dc] ;  /* 0x0020dc0001e97983 */ /* 0x000f220000300800 */
[----:B------:R-:W-:-:S03]  /*3ee90*/  F2FP.F16.F32.PACK_AB R202, R61, R189 ;  /* 0x000000bd3dca723e */ /* 0x000fc600000000ff */
[----:B------:R-:W3:Y:S01]  /*3eea0*/  LDL.LU R191, [R1+0x398] ;  /* 0x0003980001bf7983 */ /* 0x000ee20000300800 */
[----:B------:R-:W-:-:S03]  /*3eeb0*/  F2FP.F16.F32.PACK_AB R201, R127, R201 ;  /* 0x000000c97fc9723e */ /* 0x000fc600000000ff */
[----:B------:R-:W4:Y:S01]  /*3eec0*/  LDL.LU R63, [R1+0x368] ;  /* 0x00036800013f7983 */ /* 0x000f220000300800 */
[----:B------:R-:W-:-:S03]  /*3eed0*/  F2FP.F16.F32.PACK_AB R200, R125, R200 ;  /* 0x000000c87dc8723e */ /* 0x000fc600000000ff */
[----:B------:R-:W2:Y:S01]  /*3eee0*/  LDL.LU R189, [R1+0x498] ;  /* 0x0004980001bd7983 */ /* 0x000ea20000300800 */
[----:B------:R-:W-:-:S03]  /*3eef0*/  F2FP.F16.F32.PACK_AB R199, R230, R199 ;  /* 0x000000c7e6c7723e */ /* 0x000fc600000000ff */
[----:B------:R-:W4:Y:S01]  /*3ef00*/  LDL.LU R61, [R1+0x468] ;  /* 0x00046800013d7983 */ /* 0x000f220000300800 */
[----:B------:R-:W-:-:S03]  /*3ef10*/  F2FP.F16.F32.PACK_AB R198, R231, R198 ;  /* 0x000000c6e7c6723e */ /* 0x000fc600000000ff */
[----:B------:R-:W4:Y:S01]  /*3ef20*/  LDL.LU R127, [R1+0x434] ;  /* 0x00043400017f7983 */ /* 0x000f220000300800 */
[----:B------:R-:W-:-:S03]  /*3ef30*/  F2FP.F16.F32.PACK_AB R196, R195, R196 ;  /* 0x000000c4c3c4723e */ /* 0x000fc600000000ff */
[----:B------:R-:W4:Y:S01]  /*3ef40*/  LDL.LU R125, [R1+0x38] ;  /* 0x00003800017d7983 */ /* 0x000f220000300800 */
[----:B------:R-:W-:-:S03]  /*3ef50*/  F2FP.F16.F32.PACK_AB R195, R62, R190 ;  /* 0x000000be3ec3723e */ /* 0x000fc600000000ff */
[----:B------:R-:W4:Y:S04]  /*3ef60*/  LDL.LU R230, [R1+0x20d8] ;  /* 0x0020d80001e67983 */ /* 0x000f280000300800 */
[----:B------:R-:W4:Y:S04]  /*3ef70*/  LDL.LU R231, [R1+0x20d4] ;  /* 0x0020d40001e77983 */ /* 0x000f280000300800 */
[----:B------:R-:W2:Y:S04]  /*3ef80*/  LDL.LU R190, [R1+0x390] ;  /* 0x0003900001be7983 */ /* 0x000ea80000300800 */
[----:B------:R-:W4:Y:S01]  /*3ef90*/  LDL.LU R62, [R1+0x360] ;  /* 0x00036000013e7983 */ /* 0x000f220000300800 */
[----:B------:R-:W-:-:S02]  /*3efa0*/  F2FP.F16.F32.PACK_AB R197, R194, R197 ;  /* 0x000000c5c2c5723e */ /* 0x000fc400000000ff */
[----:B------:R-:W-:Y:S02]  /*3efb0*/  F2FP.F16.F32.PACK_AB R194, R60, R188 ;  /* 0x000000bc3cc2723e */ /* 0x000fe400000000ff */
[----:B------:R-:W4:Y:S01]  /*3efc0*/  LDL.LU R188, [R1+0x298] ;  /* 0x0002980001bc7983 */ /* 0x000f220000300800 */
[----:B------:R-:W-:-:S03]  /*3efd0*/  F2FP.F16.F32.PACK_AB R193, R126, R193 ;  /* 0x000000c17ec1723e */ /* 0x000fc600000000ff */
[----:B------:R-:W4:Y:S01]  /*3efe0*/  LDL.LU R60, [R1+0x268] ;  /* 0x00026800013c7983 */ /* 0x000f220000300800 */
[----:B------:R-:W-:-:S03]  /*3eff0*/  F2FP.F16.F32.PACK_AB R192, R124, R192 ;  /* 0x000000c07cc0723e */ /* 0x000fc600000000ff */
[----:B------:R-:W4:Y:S04]  /*3f000*/  LDL.LU R126, [R1+0x234] ;  /* 0x00023400017e7983 */ /* 0x000f280000300800 */
[----:B------:R-:W4:Y:S01]  /*3f010*/  LDL.LU R124, [R1+0x30] ;  /* 0x00003000017c7983 */ /* 0x000f220000300800 */
[----:B------:R-:W-:Y:S02]  /*3f020*/  F2FP.F16.F32.PACK_AB R145, R123, R145 ;  /* 0x000000917b91723e */ /* 0x000fe400000000ff */
[----:B------:R-:W-:Y:S02]  /*3f030*/  F2FP.F16.F32.PACK_AB R144, R121, R144 ;  /* 0x000000907990723e */ /* 0x000fe400000000ff */
[----:B------:R-:W-:Y:S02]  /*3f040*/  F2FP.F16.F32.PACK_AB R143, R154, R143 ;  /* 0x0000008f9a8f723e */ /* 0x000fe400000000ff */
[----:B------:R-:W-:-:S02]  /*3f050*/  F2FP.F16.F32.PACK_AB R142, R26, R142 ;  /* 0x0000008e1a8e723e */ /* 0x000fc400000000ff */
[----:B---3--:R-:W-:Y:S02]  /*3f060*/  F2FP.F16.F32.PACK_AB R191, R228, R191 ;  /* 0x000000bfe4bf723e */ /* 0x008fe400000000ff */
[----:B------:R-:W3:Y:S01]  /*3f070*/  LDL.LU R228, [R1+0x20d0] ;  /* 0x0020d00001e47983 */ /* 0x000ee20000300800 */
[----:B------:R-:W-:Y:S02]  /*3f080*/  F2FP.F16.F32.PACK_AB R140, R135, R140 ;  /* 0x0000008c878c723e */ /* 0x000fe400000000ff */
[----:B------:R-:W-:Y:S02]  /*3f090*/  F2FP.F16.F32.PACK_AB R135, R58, R186 ;  /* 0x000000ba3a87723e */ /* 0x000fe400000000ff */
[----:B------:R-:W-:Y:S02]  /*3f0a0*/  F2FP.F16.F32.PACK_AB R141, R134, R141 ;  /* 0x0000008d868d723e */ /* 0x000fe400000000ff */
[----:B------:R-:W-:Y:S02]  /*3f0b0*/  F2FP.F16.F32.PACK_AB R134, R56, R184 ;  /* 0x000000b83886723e */ /* 0x000fe400000000ff */
[----:B--2---:R-:W-:-:S02]  /*3f0c0*/  F2FP.F16.F32.PACK_AB R190, R229, R190 ;  /* 0x000000bee5be723e */ /* 0x004fc400000000ff */
[----:B------:R-:W3:Y:S01]  /*3f0d0*/  LDL.LU R229, [R1+0x20cc] ;  /* 0x0020cc0001e57983 */ /* 0x000ee20000300800 */
[----:B----4-:R-:W-:Y:S02]  /*3f0e0*/  F2FP.F16.F32.PACK_AB R189, R188, R189 ;  /* 0x000000bdbcbd723e */ /* 0x010fe400000000ff */
[----:B------:R-:W-:Y:S02]  /*3f0f0*/  F2FP.F16.F32.PACK_AB R188, R146, R147 ;  /* 0x0000009392bc723e */ /* 0x000fe400000000ff */
[----:B------:R-:W-:Y:S02]  /*3f100*/  F2FP.F16.F32.PACK_AB R147, R59, R187 ;  /* 0x000000bb3b93723e */ /* 0x000fe400000000ff */
[----:B------:R-:W2:Y:S01]  /*3f110*/  LDL.LU R59, [R1+0x37c] ;  /* 0x00037c00013b7983 */ /* 0x000ea20000300800 */
[----:B------:R-:W-:-:S03]  /*3f120*/  F2FP.F16.F32.PACK_AB R146, R57, R185 ;  /* 0x000000b93992723e */ /* 0x000fc600000000ff */
[----:B------:R-:W4:Y:S04]  /*3f130*/  LDL.LU R187, [R1+0x128] ;  /* 0x0001280001bb7983 */ /* 0x000f280000300800 */
[----:B------:R-:W3:Y:S04]  /*3f140*/  LDL.LU R57, [R1+0x47c] ;  /* 0x00047c0001397983 */ /* 0x000ee80000300800 */
[----:B------:R-:W4:Y:S04]  /*3f150*/  LDL.LU R185, [R1+0x20] ;  /* 0x0000200001b97983 */ /* 0x000f280000300800 */
[----:B------:R-:W4:Y:S04]  /*3f160*/  LDL.LU R123, [R1+0x28] ;  /* 0x00002800017b7983 */ /* 0x000f280000300800 */
[----:B------:R-:W4:Y:S04]  /*3f170*/  LDL.LU R121, [R1+0x224] ;  /* 0x0002240001797983 */ /* 0x000f280000300800 */
[----:B------:R-:W4:Y:S04]  /*3f180*/  LDL.LU R154, [R1+0x20c8] ;  /* 0x0020c800019a7983 */ /* 0x000f280000300800 */
[----:B------:R-:W4:Y:S04]  /*3f190*/  LDL.LU R26, [R1+0x20c4] ;  /* 0x0020c400011a7983 */ /* 0x000f280000300800 */
[----:B------:R-:W3:Y:S04]  /*3f1a0*/  LDL.LU R58, [R1+0x374] ;  /* 0x00037400013a7983 */ /* 0x000ee80000300800 */
[----:B------:R-:W4:Y:S04]  /*3f1b0*/  LDL.LU R186, [R1+0x22c] ;  /* 0x00022c0001ba7983 */ /* 0x000f280000300800 */
[----:B------:R-:W4:Y:S01]  /*3f1c0*/  LDL.LU R56, [R1+0x27c] ;  /* 0x00027c0001387983 */ /* 0x000f220000300800 */
[----:B------:R-:W-:-:S02]  /*3f1d0*/  F2FP.F16.F32.PACK_AB R133, R122, R133 ;  /* 0x000000857a85723e */ /* 0x000fc400000000ff */
[----:B------:R-:W-:Y:S01]  /*3f1e0*/  F2FP.F16.F32.PACK_AB R132, R120, R132 ;  /* 0x000000847884723e */ /* 0x000fe200000000ff */
[----:B------:R-:W4:Y:S01]  /*3f1f0*/  LDL.LU R184, [R1+0x124] ;  /* 0x0001240001b87983 */ /* 0x000f220000300800 */
[----:B------:R-:W-:Y:S02]  /*3f200*/  F2FP.F16.F32.PACK_AB R131, R152, R131 ;  /* 0x000000839883723e */ /* 0x000fe400000000ff */
[----:B------:R-:W-:Y:S01]  /*3f210*/  F2FP.F16.F32.PACK_AB R129, R128, R129 ;  /* 0x000000818081723e */ /* 0x000fe200000000ff */
[----:B------:R-:W4:Y:S01]  /*3f220*/  LDL.LU R122, [R1+0x12c] ;  /* 0x00012c00017a7983 */ /* 0x000f220000300800 */
[----:B------:R-:W-:Y:S02]  /*3f230*/  F2FP.F16.F32.PACK_AB R130, R24, R130 ;  /* 0x000000821882723e */ /* 0x000fe400000000ff */
[----:B------:R-:W-:Y:S01]  /*3f240*/  F2FP.F16.F32.PACK_AB R128, R11, R10 ;  /* 0x0000000a0b80723e */ /* 0x000fe200000000ff */
[----:B------:R-:W4:Y:S01]  /*3f250*/  LDL.LU R120, [R1+0x24] ;  /* 0x0000240001787983 */ /* 0x000f220000300800 */
        /* <DEDUP_REMOVED lines=9> */
[----:B------:R-:W4:Y:S04]  /*3f2f0*/  LDL.LU R181, [R1+0x230] ;  /* 0x0002300001b57983 */ /* 0x000f280000300800 */
[----:B------:R-:W4:Y:S04]  /*3f300*/  LDL.LU R119, [R1+0x238] ;  /* 0x0002380001777983 */ /* 0x000f280000300800 */
[----:B------:R-:W4:Y:S01]  /*3f310*/  LDL.LU R117, [R1+0x130] ;  /* 0x0001300001757983 */ /* 0x000f220000300800 */
[----:B------:R-:W-:-:S02]  /*3f320*/  F2FP.F16.F32.PACK_AB R5, R118, R5 ;  /* 0x000000057605723e */ /* 0x000fc400000000ff */
[----:B------:R-:W-:Y:S02]  /*3f330*/  F2FP.F16.F32.PACK_AB R4, R116, R4 ;  /* 0x000000047404723e */ /* 0x000fe400000000ff */
[----:B------:R-:W-:Y:S02]  /*3f340*/  F2FP.F16.F32.PACK_AB R19, R226, R19 ;  /* 0x00000013e213723e */ /* 0x000fe400000000ff */
[----:B------:R-:W-:Y:S02]  /*3f350*/  F2FP.F16.F32.PACK_AB R17, R16, R17 ;  /* 0x000000111011723e */ /* 0x000fe400000000ff */
[----:B------:R-:W-:Y:S02]  /*3f360*/  F2FP.F16.F32.PACK_AB R18, R88, R18 ;  /* 0x000000125812723e */ /* 0x000fe400000000ff */
[----:B------:R-:W-:Y:S02]  /*3f370*/  F2FP.F16.F32.PACK_AB R16, R23, R22 ;  /* 0x000000161710723e */ /* 0x000fe400000000ff */
[----:B------:R-:W-:-:S02]  /*3f380*/  F2FP.F16.F32.PACK_AB R23, R51, R179 ;  /* 0x000000b33317723e */ /* 0x000fc400000000ff */
[----:B--2---:R-:W-:Y:S02]  /*3f390*/  F2FP.F16.F32.PACK_AB R59, R227, R59 ;  /* 0x0000003be33b723e */ /* 0x004fe400000000ff */
[----:B------:R-:W2:Y:S01]  /*3f3a0*/  LDL.LU R227, [R1+0x20b8] ;  /* 0x0020b80001e37983 */ /* 0x000ea20000300800 */
[----:B---3--:R-:W-:-:S03]  /*3f3b0*/  F2FP.F16.F32.PACK_AB R58, R90, R58 ;  /* 0x0000003a5a3a723e */ /* 0x008fc600000000ff */
[----:B------:R-:W2:Y:S01]  /*3f3c0*/  LDL.LU R90, [R1+0x20b4] ;  /* 0x0020b400015a7983 */ /* 0x000ea20000300800 */
[----:B----4-:R-:W-:Y:S02]  /*3f3d0*/  F2FP.F16.F32.PACK_AB R57, R56, R57 ;  /* 0x000000393839723e */ /* 0x010fe400000000ff */
[----:B------:R-:W-:Y:S02]  /*3f3e0*/  F2FP.F16.F32.PACK_AB R56, R7, R6 ;  /* 0x000000060738723e */ /* 0x000fe400000000ff */
[----:B------:R-:W-:Y:S02]  /*3f3f0*/  F2FP.F16.F32.PACK_AB R7, R54, R182 ;  /* 0x000000b63607723e */ /* 0x000fe400000000ff */
[----:B------:R-:W3:Y:S01]  /*3f400*/  LDL.LU R54, [R1+0x364] ;  /* 0x0003640001367983 */ /* 0x000ee20000300800 */
[----:B------:R-:W-:-:S03]  /*3f410*/  F2FP.F16.F32.PACK_AB R6, R52, R180 ;  /* 0x000000b43406723e */ /* 0x000fc600000000ff */
[----:B------:R-:W4:Y:S04]  /*3f420*/  LDL.LU R182, [R1+0x138] ;  /* 0x0001380001b67983 */ /* 0x000f280000300800 */
[----:B------:R-:W2:Y:S04]  /*3f430*/  LDL.LU R52, [R1+0x464] ;  /* 0x0004640001347983 */ /* 0x000ea80000300800 */
[----:B------:R-:W4:Y:S04]  /*3f440*/  LDL.LU R180, [R1+0x43c] ;  /* 0x00043c0001b47983 */ /* 0x000f280000300800 */
[----:B------:R-:W4:Y:S04]  /*3f450*/  LDL.LU R118, [R1+0x23c] ;  /* 0x00023c0001767983 */ /* 0x000f280000300800 */
[----:B------:R-:W4:Y:S04]  /*3f460*/  LDL.LU R116, [R1+0x334] ;  /* 0x0003340001747983 */ /* 0x000f280000300800 */
[----:B------:R-:W4:Y:S04]  /*3f470*/  LDL.LU R226, [R1+0x20b0] ;  /* 0x0020b00001e27983 */ /* 0x000f280000300800 */
[----:B------:R-:W4:Y:S04]  /*3f480*/  LDL.LU R88, [R1+0x20ac] ;  /* 0x0020ac0001587983 */ /* 0x000f280000300800 */
        /* <DEDUP_REMOVED lines=11> */
[----:B------:R-:W4:Y:S01]  /*3f540*/  LDL.LU R224, [R1+0x20a8] ;  /* 0x0020a80001e07983 */ /* 0x000f220000300800 */
[----:B---3--:R-:W-:-:S03]  /*3f550*/  F2FP.F16.F32.PACK_AB R54, R225, R54 ;  /* 0x00000036e136723e */ /* 0x008fc600000000ff */
[----:B------:R-:W3:Y:S04]  /*3f560*/  LDL.LU R225, [R1+0x20a4] ;  /* 0x0020a40001e17983 */ /* 0x000ee80000300800 */
[----:B------:R-:W3:Y:S01]  /*3f570*/  LDL.LU R222, [R1+0x20a0] ;  /* 0x0020a00001de7983 */ /* 0x000ee20000300800 */
[----:B--2---:R-:W-:Y:S02]  /*3f580*/  F2FP.F16.F32.PACK_AB R52, R51, R52 ;  /* 0x000000343334723e */ /* 0x004fe400000000ff */
[----:B------:R-:W-:Y:S02]  /*3f590*/  F2FP.F16.F32.PACK_AB R51, R50, R178 ;  /* 0x000000b23233723e */ /* 0x000fe400000000ff */
[----:B------:R-:W2:Y:S01]  /*3f5a0*/  LDL.LU R178, [R1+0x3c] ;  /* 0x00003c0001b27983 */ /* 0x000ea20000300800 */
[----:B------:R-:W-:-:S03]  /*3f5b0*/  F2FP.F16.F32.PACK_AB R50, R48, R176 ;  /* 0x000000b03032723e */ /* 0x000fc600000000ff */
[----:B------:R-:W3:Y:S01]  /*3f5c0*/  LDL.LU R48, [R1+0x60] ;  /* 0x0000600001307983 */ /* 0x000ee20000300800 */
[----:B----4-:R-:W-:-:S03]  /*3f5d0*/  F2FP.F16.F32.PACK_AB R49, R114, R49 ;  /* 0x000000317231723e */ /* 0x010fc600000000ff */
[----:B------:R-:W4:Y:S01]  /*3f5e0*/  LDL.LU R176, [R1+0x240] ;  /* 0x0002400001b07983 */ /* 0x000f220000300800 */
[----:B------:R-:W-:Y:S02]  /*3f5f0*/  F2FP.F16.F32.PACK_AB R63, R223, R63 ;  /* 0x0000003fdf3f723e */ /* 0x000fe400000000ff */
[----:B------:R-:W-:Y:S01]  /*3f600*/  F2FP.F16.F32.PACK_AB R61, R60, R61 ;  /* 0x0000003d3c3d723e */ /* 0x000fe200000000ff */
[----:B------:R-:W4:Y:S01]  /*3f610*/  LDL.LU R114, [R1+0x248] ;  /* 0x0002480001727983 */ /* 0x000f220000300800 */
[----:B------:R-:W-:Y:S02]  /*3f620*/  F2FP.F16.F32.PACK_AB R62, R220, R62 ;  /* 0x0000003edc3e723e */ /* 0x000fe400000000ff */
[----:B------:R-:W-:Y:S02]  /*3f630*/  F2FP.F16.F32.PACK_AB R60, R70, R71 ;  /* 0x00000047463c723e */ /* 0x000fe400000000ff */
[----:B------:R-:W-:Y:S02]  /*3f640*/  F2FP.F16.F32.PACK_AB R71, R47, R175 ;  /* 0x000000af2f47723e */ /* 0x000fe400000000ff */
[----:B---3--:R-:W-:-:S02]  /*3f650*/  F2FP.F16.F32.PACK_AB R48, R112, R48 ;  /* 0x000000307030723e */ /* 0x008fc400000000ff */
[----:B------:R-:W3:Y:S04]  /*3f660*/  LDL.LU R112, [R1+0x140] ;  /* 0x0001400001707983 */ /* 0x000ee80000300800 */
[----:B------:R-:W3:Y:S04]  /*3f670*/  LDL.LU R223, [R1+0x209c] ;  /* 0x00209c0001df7983 */ /* 0x000ee80000300800 */
[----:B------:R-:W3:Y:S04]  /*3f680*/  LDL.LU R220, [R1+0x2098] ;  /* 0x0020980001dc7983 */ /* 0x000ee80000300800 */
[----:B------:R-:W2:Y:S01]  /*3f690*/  LDL.LU R47, [R1+0x254] ;  /* 0x00025400012f7983 */ /* 0x000ea20000300800 */
[----:B------:R-:W-:-:S03]  /*3f6a0*/  F2FP.F16.F32.PACK_AB R70, R45, R173 ;  /* 0x000000ad2d46723e */ /* 0x000fc600000000ff */
[----:B------:R-:W3:Y:S01]  /*3f6b0*/  LDL.LU R175, [R1+0x148] ;  /* 0x0001480001af7983 */ /* 0x000ee20000300800 */
[----:B------:R-:W-:-:S03]  /*3f6c0*/  F2FP.F16.F32.PACK_AB R69, R111, R69 ;  /* 0x000000456f45723e */ /* 0x000fc600000000ff */
[----:B------:R-:W4:Y:S01]  /*3f6d0*/  LDL.LU R45, [R1+0x58] ;  /* 0x00005800012d7983 */ /* 0x000f220000300800 */
[----:B------:R-:W-:-:S03]  /*3f6e0*/  F2FP.F16.F32.PACK_AB R68, R109, R68 ;  /* 0x000000446d44723e */ /* 0x000fc600000000ff */
[----:B------:R-:W3:Y:S01]  /*3f6f0*/  LDL.LU R173, [R1+0x40] ;  /* 0x0000400001ad7983 */ /* 0x000ee20000300800 */
[----:B------:R-:W-:-:S03]  /*3f700*/  F2FP.F16.F32.PACK_AB R67, R221, R67 ;  /* 0x00000043dd43723e */ /* 0x000fc600000000ff */
[----:B------:R-:W3:Y:S01]  /*3f710*/  LDL.LU R111, [R1+0x48] ;  /* 0x00004800016f7983 */ /* 0x000ee20000300800 */
[----:B------:R-:W-:-:S03]  /*3f720*/  F2FP.F16.F32.PACK_AB R66, R218, R66 ;  /* 0x00000042da42723e */ /* 0x000fc600000000ff */
[----:B------:R-:W3:Y:S01]  /*3f730*/  LDL.LU R109, [R1+0x244] ;  /* 0x00024400016d7983 */ /* 0x000ee20000300800 */
[----:B------:R-:W-:-:S03]  /*3f740*/  F2FP.F16.F32.PACK_AB R65, R219, R65 ;  /* 0x00000041db41723e */ /* 0x000fc600000000ff */
[----:B------:R-:W3:Y:S04]  /*3f750*/  LDL.LU R221, [R1+0x2094] ;  /* 0x0020940001dd7983 */ /* 0x000ee80000300800 */
[----:B------:R-:W3:Y:S04]  /*3f760*/  LDL.LU R218, [R1+0x2090] ;  /* 0x0020900001da7983 */ /* 0x000ee80000300800 */
[----:B------:R-:W3:Y:S01]  /*3f770*/  LDL.LU R219, [R1+0x208c] ;  /* 0x00208c0001db7983 */ /* 0x000ee20000300800 */
[----:B--2---:R-:W-:Y:S02]  /*3f780*/  F2FP.F16.F32.PACK_AB R64, R47, R64 ;  /* 0x000000402f40723e */ /* 0x004fe400000000ff */
[----:B------:R-:W-:-:S02]  /*3f790*/  F2FP.F16.F32.PACK_AB R47, R46, R174 ;  /* 0x000000ae2e2f723e */ /* 0x000fc400000000ff */
[----:B------:R-:W2:Y:S01]  /*3f7a0*/  LDL.LU R174, [R1+0x24c] ;  /* 0x00024c0001ae7983 */ /* 0x000ea20000300800 */
[----:B------:R-:W-:-:S03]  /*3f7b0*/  F2FP.F16.F32.PACK_AB R46, R44, R172 ;  /* 0x000000ac2c2e723e */ /* 0x000fc600000000ff */
[----:B------:R-:W3:Y:S01]  /*3f7c0*/  LDL.LU R44, [R1+0x50] ;  /* 0x00005000012c7983 */ /* 0x000ee20000300800 */
[----:B----4-:R-:W-:-:S03]  /*3f7d0*/  F2FP.F16.F32.PACK_AB R45, R110, R45 ;  /* 0x0000002d6e2d723e */ /* 0x010fc600000000ff */
[----:B------:R-:W4:Y:S04]  /*3f7e0*/  LDL.LU R172, [R1+0x144] ;  /* 0x0001440001ac7983 */ /* 0x000f280000300800 */
[----:B------:R-:W2:Y:S01]  /*3f7f0*/  LDL.LU R110, [R1+0x14c] ;  /* 0x00014c00016e7983 */ /* 0x000ea20000300800 */
[----:B------:R-:W-:Y:S02]  /*3f800*/  F2FP.F16.F32.PACK_AB R75, R13, R75 ;  /* 0x0000004b0d4b723e */ /* 0x000fe400000000ff */
[----:B---3--:R-:W-:Y:S02]  /*3f810*/  F2FP.F16.F32.PACK_AB R44, R108, R44 ;  /* 0x0000002c6c2c723e */ /* 0x008fe400000000ff */
[----:B------:R-:W3:Y:S04]  /*3f820*/  LDL.LU R108, [R1+0x150] ;  /* 0x00015000016c7983 */ /* 0x000ee80000300800 */
[----:B------:R1:W5:Y:S01]  /*3f830*/  LDL.LU R13, [R1+0x2088] ;  /* 0x00208800010d7983 */ /* 0x0003620000300800 */
[----:B------:R-:W-:-:S02]  /*3f840*/  F2FP.F16.F32.PACK_AB R73, R72, R73 ;  /* 0x000000494849723e */ /* 0x000fc400000000ff */
[----:B------:R-:W-:Y:S02]  /*3f850*/  F2FP.F16.F32.PACK_AB R72, R82, R83 ;  /* 0x000000535248723e */ /* 0x000fe400000000ff */
[----:B------:R-:W-:Y:S02]  /*3f860*/  F2FP.F16.F32.PACK_AB R83, R43, R171 ;  /* 0x000000ab2b53723e */ /* 0x000fe400000000ff */
[----:B------:R-:W-:Y:S02]  /*3f870*/  F2FP.F16.F32.PACK_AB R82, R41, R169 ;  /* 0x000000a92952723e */ /* 0x000fe400000000ff */
[----:B------:R-:W-:Y:S02]  /*3f880*/  F2FP.F16.F32.PACK_AB R43, R42, R170 ;  /* 0x000000aa2a2b723e */ /* 0x000fe400000000ff */
[----:B------:R-:W-:Y:S02]  /*3f890*/  F2FP.F16.F32.PACK_AB R81, R107, R81 ;  /* 0x000000516b51723e */ /* 0x000fe400000000ff */
        /* <DEDUP_REMOVED lines=11> */
[----:B--2---:R-:W-:Y:S02]  /*3f950*/  F2FP.F16.F32.PACK_AB R79, R110, R79 ;  /* 0x0000004f6e4f723e */ /* 0x004fe400000000ff */
        /* <DEDUP_REMOVED lines=33> */
[----:B----4-:R-:W-:Y:S02]  /*3fb70*/  F2FP.F16.F32.PACK_AB R78, R172, R78 ;  /* 0x0000004eac4e723e */ /* 0x010fe400000000ff */
        /* <DEDUP_REMOVED lines=25> */
[----:B---3--:R-:W-:Y:S02]  /*3fd10*/  F2FP.F16.F32.PACK_AB R74, R108, R74 ;  /* 0x0000004a6c4a723e */ /* 0x008fe400000000ff */
[----:B------:R-:W-:-:S02]  /*3fd20*/  F2FP.F16.F32.PACK_AB R108, R101, R113 ;  /* 0x00000071656c723e */ /* 0x000fc400000000ff */
[----:B------:R-:W-:Y:S02]  /*3fd30*/  F2FP.F16.F32.PACK_AB R101, R95, R215 ;  /* 0x000000d75f65723e */ /* 0x000fe400000000ff */
[----:B------:R-:W-:Y:S02]  /*3fd40*/  F2FP.F16.F32.PACK_AB R113, R91, R237 ;  /* 0x000000ed5b71723e */ /* 0x000fe400000000ff */
[----:B------:R-:W-:Y:S02]  /*3fd50*/  F2FP.F16.F32.PACK_AB R95, R245, R244 ;  /* 0x000000f4f55f723e */ /* 0x000fe400000000ff */
[----:B-1----:R-:W-:-:S07]  /*3fd60*/  F2FP.F16.F32.PACK_AB R91, R225, R224 ;  /* 0x000000e0e15b723e */ /* 0x002fce00000000ff */
.L_x_0:
[----:B------:R-:W1:Y:S01]  /*3fd70*/  S2R R0, SR_TID.X ;  /* 0x0000000000007919 */ /* 0x000e620000002100 */
[----:B------:R-:W-:Y:S01]  /*3fd80*/  MOV R15, 0x400 ;  /* 0x00000400000f7802 */ /* 0x000fe20000000f00 */
[----:B------:R-:W2:Y:S01]  /*3fd90*/  S2R R152, SR_CgaCtaId ;  /* 0x0000000000987919 */ /* 0x000ea20000008800 */
[----:B------:R-:W-:Y:S06]  /*3fda0*/  BAR.SYNC.DEFER_BLOCKING 0x0 ;  /* 0x0000000000007b1d */ /* 0x000fec0000010000 */
[----:B------:R-:W3:Y:S01]  /*3fdb0*/  S2R R14, SR_TID.X ;  /* 0x00000000000e7919 */ /* 0x000ee20000002100 */
[----:B-1---5:R-:W-:-:S02]  /*3fdc0*/  IMAD.SHL.U32 R3, R0, 0x10, RZ ;  /* 0x0000001000037824 */ /* 0x022fc400078e00ff */
[----:B------:R-:W-:Y:S01]  /*3fdd0*/  IMAD.SHL.U32 R2, R0, 0x40, RZ ;  /* 0x0000004000027824 */ /* 0x000fe200078e00ff */
[----:B--2---:R-:W-:Y:S01]  /*3fde0*/  LEA R15, R152, R15, 0x18 ;  /* 0x0000000f980f7211 */ /* 0x004fe200078ec0ff */
[----:B------:R-:W-:Y:S01]  /*3fdf0*/  IMAD.SHL.U32 R12, R0, 0x8, RZ ;  /* 0x00000008000c7824 */ /* 0x000fe200078e00ff */
[----:B------:R-:W-:Y:S02]  /*3fe00*/  LOP3.LUT R3, R3, 0xf0, RZ, 0xc0, !PT ;  /* 0x000000f003037812 */ /* 0x000fe400078ec0ff */
[----:B------:R-:W-:-:S04]  /*3fe10*/  LOP3.LUT R2, R2, 0x400, RZ, 0xc0, !PT ;  /* 0x0000040002027812 */ /* 0x000fc800078ec0ff */
[----:B------:R-:W-:Y:S02]  /*3fe20*/  IADD3 R0, R2, R15, R3 ;  /* 0x0000000f02007210 */ /* 0x000fe40007ffe003 */
[----:B------:R-:W-:Y:S02]  /*3fe30*/  LOP3.LUT R2, R12, 0x300, RZ, 0xc0, !PT ;  /* 0x000003000c027812 */ /* 0x000fe400078ec0ff */
[----:B---3--:R-:W-:Y:S01]  /*3fe40*/  LOP3.LUT R14, R14, 0x7f, RZ, 0xc0, !PT ;  /* 0x0000007f0e0e7812 */ /* 0x008fe200078ec0ff */
[----:B------:R-:W1:Y:S02]  /*3fe50*/  LDC R12, c[0x0][0x228] ;  /* 0x00008a00ff0c7b82 */ /* 0x000e640000000800 */
[----:B------:R-:W-:Y:S02]  /*3fe60*/  IMAD.IADD R0, R0, 0x1, R2 ;  /* 0x0000000100007824 */ /* 0x000fe400078e0202 */
[----:B------:R-:W-:-:S03]  /*3fe70*/  IMAD R14, R14, 0x10, R15 ;  /* 0x000000100e0e7824 */ /* 0x000fc600078e020f */
[----:B------:R-:W-:Y:S01]  /*3fe80*/  STSM.16.M88.4 [R0], R88 ;  /* 0x0000005800007844 */ /* 0x000fe20000000200 */
[----:B------:R-:W-:Y:S06]  /*3fe90*/  BAR.SYNC.DEFER_BLOCKING 0x0 ;  /* 0x0000000000007b1d */ /* 0x000fec0000010000 */
[----:B------:R-:W-:Y:S04]  /*3fea0*/  STL [R1+0x88], R14 ;  /* 0x0000880e01007387 */ /* 0x000fe80000100800 */
[----:B------:R-:W2:Y:S01]  /*3feb0*/  LDS.128 R88, [R14] ;  /* 0x000000000e587984 */ /* 0x000ea20000000c00 */
[----:B------:R-:W-:Y:S06]  /*3fec0*/  BAR.SYNC.DEFER_BLOCKING 0x0 ;  /* 0x0000000000007b1d */ /* 0x000fec0000010000 */
[----:B------:R-:W-:Y:S02]  /*3fed0*/  STSM.16.M88.4 [R0], R24 ;  /* 0x0000001800007844 */ /* 0x000fe40000000200 */
[----:B------:R-:W-:Y:S06]  /*3fee0*/  BAR.SYNC.DEFER_BLOCKING 0x0 ;  /* 0x0000000000007b1d */ /* 0x000fec0000010000 */
[----:B--2---:R-:W-:Y:S04]  /*3fef0*/  STL.64 [R1+0x20], R88 ;  /* 0x0000205801007387 */ /* 0x004fe80000100a00 */
[----:B------:R-:W-:Y:S04]  /*3ff00*/  STL.64 [R1+0x28], R90 ;  /* 0x0000285a01007387 */ /* 0x000fe80000100a00 */
[----:B------:R-:W2:Y:S01]  /*3ff10*/  LDS.128 R88, [R14] ;  /* 0x000000000e587984 */ /* 0x000ea20000000c00 */
[----:B------:R-:W-:Y:S06]  /*3ff20*/  BAR.SYNC.DEFER_BLOCKING 0x0 ;  /* 0x0000000000007b1d */ /* 0x000fec0000010000 */
[----:B------:R-:W-:Y:S02]  /*3ff30*/  STSM.16.M88.4 [R0], R120 ;  /* 0x0000007800007844 */ /* 0x000fe40000000200 */
[----:B------:R-:W-:Y:S06]  /*3ff40*/  BAR.SYNC.DEFER_BLOCKING 0x0 ;  /* 0x0000000000007b1d */ /* 0x000fec0000010000 */
[----:B--2---:R-:W-:Y:S01]  /*3ff50*/  STL.64 [R1+0x10], R88 ;  /* 0x0000105801007387 */ /* 0x004fe20000100a00 */
[----:B------:R-:W-:-:S03]  /*3ff60*/  IMAD.MOV.U32 R2, RZ, RZ, R90 ;  /* 0x000000ffff027224 */ /* 0x000fc600078e005a */
[----:B------:R-:W-:Y:S04]  /*3ff70*/  STL [R1+0x1c], R91 ;  /* 0x00001c5b01007387 */ /* 0x000fe80000100800 */
[----:B------:R-:W2:Y:S04]  /*3ff80*/  LDL.LU R164, [R1+0xf0] ;  /* 0x0000f00001a47983 */ /* 0x000ea80000300800 */
[----:B------:R-:W3:Y:S01]  /*3ff90*/  LDS.128 R24, [R14] ;  /* 0x000000000e187984 */ /* 0x000ee20000000c00 */
[----:B------:R-:W-:Y:S06]  /*3ffa0*/  BAR.SYNC.DEFER_BLOCKING 0x0 ;  /* 0x0000000000007b1d */ /* 0x000fec0000010000 */
[----:B------:R-:W-:Y:S02]  /*3ffb0*/  STSM.16.M88.4 [R0], R112 ;  /* 0x0000007000007844 */ /* 0x000fe40000000200 */
[----:B------:R-:W-:Y:S06]  /*3ffc0*/  BAR.SYNC.DEFER_BLOCKING 0x0 ;  /* 0x0000000000007b1d */ /* 0x000fec0000010000 */
[----:B---3--:R-:W-:Y:S04]  /*3ffd0*/  STL.64 [R1], R24 ;  /* 0x0000001801007387 */ /* 0x008fe80000100a00 */
[----:B------:R-:W-:Y:S04]  /*3ffe0*/  STL.64 [R1+0x8], R26 ;  /* 0x0000081a01007387 */ /* 0x000fe80000100a00 */
[----:B------:R-:W2:Y:S04]  /*3fff0*/  LDL.LU R165, [R1+0xf4] ;  /* 0x0000f40001a57983 */ /* 0x000ea80000300800 */
[----:B------:R-:W2:Y:S04]  /*40000*/  LDL.LU R166, [R1+0xf8] ;  /* 0x0000f80001a67983 */ /* 0x000ea80000300800 */
[----:B------:R-:W3:Y:S01]  /*40010*/  LDS.128 R24, [R14] ;  /* 0x000000000e187984 */ /* 0x000ee20000000c00 */
[----:B------:R-:W-:Y:S06]  /*40020*/  BAR.SYNC.DEFER_BLOCKING 0x0 ;  /* 0x0000000000007b1d */ /* 0x000fec0000010000 */
[----:B------:R-:W2:Y:S04]  /*40030*/  LDL.LU R167, [R1+0xfc] ;  /* 0x0000fc0001a77983 */ /* 0x000ea80000300800 */
[----:B------:R-:W4:Y:S04]  /*40040*/  LDL.LU R156, [R1+0xe0] ;  /* 0x0000e000019c7983 */ /* 0x000f280000300800 */
[----:B------:R-:W4:Y:S04]  /*40050*/  LDL.LU R157, [R1+0xe4] ;  /* 0x0000e400019d7983 */ /* 0x000f280000300800 */
[----:B------:R-:W4:Y:S04]  /*40060*/  LDL.LU R158, [R1+0xe8] ;  /* 0x0000e800019e7983 */ /* 0x000f280000300800 */
[----:B------:R-:W-:Y:S01]  /*40070*/  STSM.16.M88.4 [R0], R92 ;  /* 0x0000005c00007844 */ /* 0x000fe20000000200 */
[----:B------:R-:W-:Y:S06]  /*40080*/  BAR.SYNC.DEFER_BLOCKING 0x0 ;  /* 0x0000000000007b1d */ /* 0x000fec0000010000 */
[----:B------:R-:W4:Y:S04]  /*40090*/  LDL.LU R159, [R1+0xec] ;  /* 0x0000ec00019f7983 */ /* 0x000f280000300800 */
[----:B------:R-:W2:Y:S04]  /*400a0*/  LDL.LU R168, [R1+0xd0] ;  /* 0x0000d00001a87983 */ /* 0x000ea80000300800 */
[----:B------:R-:W2:Y:S04]  /*400b0*/  LDL.LU R169, [R1+0xd4] ;  /* 0x0000d40001a97983 */ /* 0x000ea80000300800 */
[----:B------:R-:W2:Y:S04]  /*400c0*/  LDL.LU R170, [R1+0xd8] ;  /* 0x0000d80001aa7983 */ /* 0x000ea80000300800 */
[----:B------:R-:W0:Y:S01]  /*400d0*/  LDS.128 R120, [R14] ;  /* 0x000000000e787984 */ /* 0x000e220000000c00 */
        /* <DEDUP_REMOVED lines=11> */
[----:B------:R-:W1:Y:S01]  /*40190*/  LDS.128 R112, [R14] ;  /* 0x000000000e707984 */ /* 0x000e620000000c00 */
[----:B------:R-:W-:Y:S06]  /*401a0*/  BAR.SYNC.DEFER_BLOCKING 0x0 ;  /* 0x0000000000007b1d */ /* 0x000fec0000010000 */
[----:B------:R-:W2:Y:S04]  /*401b0*/  LDL.LU R155, [R1+0xbc] ;  /* 0x0000bc00019b7983 */ /* 0x000ea80000300800 */
[----:B------:R-:W-:Y:S01]  /*401c0*/  STSM.16.M88.4 [R0], R116 ;  /* 0x0000007400007844 */ /* 0x000fe20000000200 */
[----:B------:R-:W-:Y:S06]  /*401d0*/  BAR.SYNC.DEFER_BLOCKING 0x0 ;  /* 0x0000000000007b1d */ /* 0x000fec0000010000 */
[----:B------:R-:W1:Y:S02]  /*401e0*/  LDS.128 R116, [R14] ;  /* 0x000000000e747984 */ /* 0x000e640000000c00 */
[----:B------:R-:W-:Y:S06]  /*401f0*/  BAR.SYNC.DEFER_BLOCKING 0x0 ;  /* 0x0000000000007b1d */ /* 0x000fec0000010000 */
[----:B------:R-:W-:Y:S02]  /*40200*/  STSM.16.M88.4 [R0], R100 ;  /* 0x0000006400007844 */ /* 0x000fe40000000200 */
[----:B------:R-:W-:Y:S06]  /*40210*/  BAR.SYNC.DEFER_BLOCKING 0x0 ;  /* 0x0000000000007b1d */ /* 0x000fec0000010000 */
[----:B------:R-:W-:Y:S02]  /*40220*/  LDS.128 R100, [R14] ;  /* 0x000000000e647984 */ /* 0x000fe40000000c00 */
        /* <DEDUP_REMOVED lines=133> */
[----:B------:R0:W-:Y:S02]  /*40a80*/  STSM.16.M88.4 [R0], R248 ;  /* 0x000000f800007844 */ /* 0x0001e40000000200 */
[----:B------:R-:W-:Y:S06]  /*40a90*/  BAR.SYNC.DEFER_BLOCKING 0x0 ;  /* 0x0000000000007b1d */ /* 0x000fec0000010000 */
[----:B---3--:R3:W-:Y:S02]  /*40aa0*/  STL [R1+0x20c0], R27 ;  /* 0x0020c01b01007387 */ /* 0x0087e40000100800 */
[----:B0-----:R-:W0:Y:S02]  /*40ab0*/  LDC.64 R250, c[0x0][0x220] ;  /* 0x00008800fffa7b82 */ /* 0x001e240000000a00 */
[----:B------:R-:W-:Y:S06]  /*40ac0*/  LDS.128 R200, [R14] ;  /* 0x000000000ec87984 */ /* 0x000fec0000000c00 */
[----:B------:R-:W-:Y:S06]  /*40ad0*/  BAR.SYNC.DEFER_BLOCKING 0x0 ;  /* 0x0000000000007b1d */ /* 0x000fec0000010000 */
[----:B--2---:R-:W-:Y:S02]  /*40ae0*/  STSM.16.M88.4 [R0], R152 ;  /* 0x0000009800007844 */ /* 0x004fe40000000200 */
[----:B------:R-:W-:Y:S06]  /*40af0*/  BAR.SYNC.DEFER_BLOCKING 0x0 ;  /* 0x0000000000007b1d */ /* 0x000fec0000010000 */
[----:B------:R-:W-:Y:S02]  /*40b00*/  LDS.128 R204, [R14] ;  /* 0x000000000ecc7984 */ /* 0x000fe40000000c00 */
[----:B------:R-:W-:Y:S06]  /*40b10*/  BAR.SYNC.DEFER_BLOCKING 0x0 ;  /* 0x0000000000007b1d */ /* 0x000fec0000010000 */
[----:B------:R-:W-:Y:S04]  /*40b20*/  STL.64 [R1+0x20c8], R120 ;  /* 0x0020c87801007387 */ /* 0x000fe80000100a00 */
[----:B------:R-:W-:Y:S04]  /*40b30*/  STL [R1+0x20bc], R122 ;  /* 0x0020bc7a01007387 */ /* 0x000fe80000100800 */
[----:B------:R-:W-:Y:S04]  /*40b40*/  STL [R1+0x20b8], R123 ;  /* 0x0020b87b01007387 */ /* 0x000fe80000100800 */
[----:B-1----:R-:W-:Y:S04]  /*40b50*/  STL.64 [R1+0x20d8], R112 ;  /* 0x0020d87001007387 */ /* 0x002fe80000100a00 */
[----:B------:R-:W-:Y:S04]  /*40b60*/  STL.64 [R1+0x20d0], R114 ;  /* 0x0020d07201007387 */ /* 0x000fe80000100a00 */
[----:B------:R1:W-:Y:S04]  /*40b70*/  STL.64 [R1+0x20e0], R118 ;  /* 0x0020e07601007387 */ /* 0x0003e80000100a00 */
[----:B----4-:R-:W-:Y:S04]  /*40b80*/  STSM.16.M88.4 [R0], R172 ;  /* 0x000000ac00007844 */ /* 0x010fe80000000200 */
[----:B------:R-:W2:Y:S01]  /*40b90*/  LDL.LU R160, [R1+0x1c0] ;  /* 0x0001c00001a07983 */ /* 0x000ea20000300800 */
[----:B------:R-:W-:Y:S01]  /*40ba0*/  BAR.SYNC.DEFER_BLOCKING 0x0 ;  /* 0x0000000000007b1d */ /* 0x000fe20000010000 */
[----:B---3--:R-:W-:-:S07]  /*40bb0*/  IMAD.MOV.U32 R27, RZ, RZ, R2 ;  /* 0x000000ffff1b7224 */ /* 0x008fce00078e0002 */
[----:B-1----:R-:W1:Y:S01]  /*40bc0*/  LDC.64 R118, c[0x0][0x228] ;  /* 0x00008a00ff767b82 */ /* 0x002e620000000a00 */
[----:B------:R-:W2:Y:S04]  /*40bd0*/  LDL.LU R161, [R1+0x1c4] ;  /* 0x0001c40001a17983 */ /* 0x000ea80000300800 */
[----:B------:R-:W2:Y:S04]  /*40be0*/  LDL.LU R162, [R1+0x1c8] ;  /* 0x0001c80001a27983 */ /* 0x000ea80000300800 */
[----:B------:R-:W2:Y:S04]  /*40bf0*/  LDL.LU R163, [R1+0x1cc] ;  /* 0x0001cc0001a37983 */ /* 0x000ea80000300800 */
[----:B------:R-:W3:Y:S04]  /*40c00*/  LDL.LU R152, [R1+0x1d0] ;  /* 0x0001d00001987983 */ /* 0x000ee80000300800 */
[----:B------:R-:W-:Y:S01]  /*40c10*/  LDS.128 R196, [R14] ;  /* 0x000000000ec47984 */ /* 0x000fe20000000c00 */
[----:B------:R-:W-:Y:S06]  /*40c20*/  BAR.SYNC.DEFER_BLOCKING 0x0 ;  /* 0x0000000000007b1d */ /* 0x000fec0000010000 */
[----:B------:R-:W3:Y:S04]  /*40c30*/  LDL.LU R153, [R1+0x1d4] ;  /* 0x0001d40001997983 */ /* 0x000ee80000300800 */
[----:B------:R-:W3:Y:S04]  /*40c40*/  LDL.LU R154, [R1+0x1d8] ;  /* 0x0001d800019a7983 */ /* 0x000ee80000300800 */
[----:B------:R-:W3:Y:S04]  /*40c50*/  LDL.LU R155, [R1+0x1dc] ;  /* 0x0001dc00019b7983 */ /* 0x000ee80000300800 */
[----:B------:R-:W-:Y:S01]  /*40c60*/  STSM.16.M88.4 [R0], R168 ;  /* 0x000000a800007844 */ /* 0x000fe20000000200 */
[----:B------:R-:W-:Y:S06]  /*40c70*/  BAR.SYNC.DEFER_BLOCKING 0x0 ;  /* 0x0000000000007b1d */ /* 0x000fec0000010000 */
[----:B------:R-:W-:Y:S02]  /*40c80*/  LDS.128 R192, [R14] ;  /* 0x000000000ec07984 */ /* 0x000fe40000000c00 */
[----:B------:R-:W-:Y:S06]  /*40c90*/  BAR.SYNC.DEFER_BLOCKING 0x0 ;  /* 0x0000000000007b1d */ /* 0x000fec0000010000 */
[----:B------:R4:W-:Y:S02]  /*40ca0*/  STSM.16.M88.4 [R0], R156 ;  /* 0x0000009c00007844 */ /* 0x0009e40000000200 */
[----:B------:R-:W-:Y:S06]  /*40cb0*/  BAR.SYNC.DEFER_BLOCKING 0x0 ;  /* 0x0000000000007b1d */ /* 0x000fec0000010000 */
[----:B----4-:R-:W4:Y:S04]  /*40cc0*/  LDL.LU R156, [R1+0x1e0] ;  /* 0x0001e000019c7983 */ /* 0x010f280000300800 */
[----:B------:R-:W4:Y:S04]  /*40cd0*/  LDL.LU R157, [R1+0x1e4] ;  /* 0x0001e400019d7983 */ /* 0x000f280000300800 */
[----:B------:R-:W4:Y:S04]  /*40ce0*/  LDL.LU R158, [R1+0x1e8] ;  /* 0x0001e800019e7983 */ /* 0x000f280000300800 */
[----:B------:R-:W4:Y:S04]  /*40cf0*/  LDL.LU R159, [R1+0x1ec] ;  /* 0x0001ec00019f7983 */ /* 0x000f280000300800 */
[----:B------:R-:W4:Y:S04]  /*40d00*/  LDL.LU R172, [R1+0x1f0] ;  /* 0x0001f00001ac7983 */ /* 0x000f280000300800 */
[----:B------:R-:W4:Y:S04]  /*40d10*/  LDL.LU R173, [R1+0x1f4] ;  /* 0x0001f40001ad7983 */ /* 0x000f280000300800 */
[----:B------:R-:W4:Y:S04]  /*40d20*/  LDL.LU R174, [R1+0x1f8] ;  /* 0x0001f80001ae7983 */ /* 0x000f280000300800 */
[----:B------:R-:W4:Y:S04]  /*40d30*/  LDL.LU R175, [R1+0x1fc] ;  /* 0x0001fc0001af7983 */ /* 0x000f280000300800 */
[----:B------:R-:W-:Y:S01]  /*40d40*/  LDS.128 R184, [R14] ;  /* 0x000000000eb87984 */ /* 0x000fe20000000c00 */
[----:B------:R-:W-:Y:S06]  /*40d50*/  BAR.SYNC.DEFER_BLOCKING 0x0 ;  /* 0x0000000000007b1d */ /* 0x000fec0000010000 */
[----:B------:R0:W-:Y:S02]  /*40d60*/  STSM.16.M88.4 [R0], R164 ;  /* 0x000000a400007844 */ /* 0x0001e40000000200 */
[----:B------:R-:W-:Y:S06]  /*40d70*/  BAR.SYNC.DEFER_BLOCKING 0x0 ;  /* 0x0000000000007b1d */ /* 0x000fec0000010000 */
[----:B0-----:R-:W4:Y:S04]  /*40d80*/  LDL.LU R164, [R1+0x2d0] ;  /* 0x0002d00001a47983 */ /* 0x001f280000300800 */
[----:B------:R-:W4:Y:S04]  /*40d90*/  LDL.LU R165, [R1+0x2d4] ;  /* 0x0002d40001a57983 */ /* 0x000f280000300800 */
[----:B------:R-:W4:Y:S04]  /*40da0*/  LDL.LU R166, [R1+0x2d8] ;  /* 0x0002d80001a67983 */ /* 0x000f280000300800 */
[----:B------:R-:W4:Y:S04]  /*40db0*/  LDL.LU R167, [R1+0x2dc] ;  /* 0x0002dc0001a77983 */ /* 0x000f280000300800 */
[----:B------:R-:W-:Y:S01]  /*40dc0*/  LDS.128 R188, [R14] ;  /* 0x000000000ebc7984 */ /* 0x000fe20000000c00 */
[----:B------:R-:W-:Y:S06]  /*40dd0*/  BAR.SYNC.DEFER_BLOCKING 0x0 ;  /* 0x0000000000007b1d */ /* 0x000fec0000010000 */
[----:B--2---:R0:W-:Y:S02]  /*40de0*/  STSM.16.M88.4 [R0], R160 ;  /* 0x000000a000007844 */ /* 0x0041e40000000200 */
[----:B------:R-:W-:Y:S06]  /*40df0*/  BAR.SYNC.DEFER_BLOCKING 0x0 ;  /* 0x0000000000007b1d */ /* 0x000fec0000010000 */
[----:B0-----:R-:W2:Y:S04]  /*40e00*/  LDL.LU R160, [R1+0x2e0] ;  /* 0x0002e00001a07983 */ /* 0x001ea80000300800 */
[----:B------:R-:W2:Y:S04]  /*40e10*/  LDL.LU R161, [R1+0x2e4] ;  /* 0x0002e40001a17983 */ /* 0x000ea80000300800 */
[----:B------:R-:W2:Y:S04]  /*40e20*/  LDL.LU R162, [R1+0x2e8] ;  /* 0x0002e80001a27983 */ /* 0x000ea80000300800 */
[----:B------:R-:W2:Y:S04]  /*40e30*/  LDL.LU R163, [R1+0x2ec] ;  /* 0x0002ec0001a37983 */ /* 0x000ea80000300800 */
[----:B------:R-:W-:Y:S01]  /*40e40*/  LDS.128 R180, [R14] ;  /* 0x000000000eb47984 */ /* 0x000fe20000000c00 */
[----:B------:R-:W-:Y:S06]  /*40e50*/  BAR.SYNC.DEFER_BLOCKING 0x0 ;  /* 0x0000000000007b1d */ /* 0x000fec0000010000 */
[----:B---3--:R0:W-:Y:S02]  /*40e60*/  STSM.16.M88.4 [R0], R152 ;  /* 0x0000009800007844 */ /* 0x0081e40000000200 */
[----:B------:R-:W-:Y:S06]  /*40e70*/  BAR.SYNC.DEFER_BLOCKING 0x0 ;  /* 0x0000000000007b1d */ /* 0x000fec0000010000 */
[----:B0-----:R-:W3:Y:S04]  /*40e80*/  LDL.LU R152, [R1+0x2f0] ;  /* 0x0002f00001987983 */ /* 0x001ee80000300800 */
[----:B------:R-:W3:Y:S04]  /*40e90*/  LDL.LU R153, [R1+0x2f4] ;  /* 0x0002f40001997983 */ /* 0x000ee80000300800 */
[----:B------:R-:W3:Y:S04]  /*40ea0*/  LDL.LU R154, [R1+0x2f8] ;  /* 0x0002f800019a7983 */ /* 0x000ee80000300800 */
[----:B------:R-:W3:Y:S04]  /*40eb0*/  LDL.LU R155, [R1+0x2fc] ;  /* 0x0002fc00019b7983 */ /* 0x000ee80000300800 */
[----:B------:R-:W-:Y:S01]  /*40ec0*/  LDS.128 R176, [R14] ;  /* 0x000000000eb07984 */ /* 0x000fe20000000c00 */
[----:B------:R-:W-:Y:S06]  /*40ed0*/  BAR.SYNC.DEFER_BLOCKING 0x0 ;  /* 0x0000000000007b1d */ /* 0x000fec0000010000 */
[----:B----4-:R0:W-:Y:S02]  /*40ee0*/  STSM.16.M88.4 [R0], R156 ;  /* 0x0000009c00007844 */ /* 0x0101e40000000200 */
[----:B------:R-:W-:Y:S06]  /*40ef0*/  BAR.SYNC.DEFER_BLOCKING 0x0 ;  /* 0x0000000000007b1d */ /* 0x000fec0000010000 */
[----:B0-----:R-:W4:Y:S04]  /*40f00*/  LDL.LU R156, [R1+0x3e0] ;  /* 0x0003e000019c7983 */ /* 0x001f280000300800 */
        /* <DEDUP_REMOVED lines=9> */
[----:B------:R-:W4:Y:S04]  /*40fa0*/  LDL.LU R136, [R1+0x4f0] ;  /* 0x0004f00001887983 */ /* 0x000f280000300800 */
[----:B------:R-:W4:Y:S04]  /*40fb0*/  LDL.LU R137, [R1+0x4f4] ;  /* 0x0004f40001897983 */ /* 0x000f280000300800 */
[----:B------:R-:W4:Y:S04]  /*40fc0*/  LDL.LU R138, [R1+0x4f8] ;  /* 0x0004f800018a7983 */ /* 0x000f280000300800 */
[----:B------:R-:W4:Y:S04]  /*40fd0*/  LDL.LU R139, [R1+0x4fc] ;  /* 0x0004fc00018b7983 */ /* 0x000f280000300800 */
[----:B------:R-:W-:Y:S01]  /*40fe0*/  STSM.16.M88.4 [R0], R172 ;  /* 0x000000ac00007844 */ /* 0x000fe20000000200 */
[----:B------:R-:W-:Y:S06]  /*40ff0*/  BAR.SYNC.DEFER_BLOCKING 0x0 ;  /* 0x0000000000007b1d */ /* 0x000fec0000010000 */
        /* <DEDUP_REMOVED lines=12> */
[----:B------:R-:W-:Y:S02]  /*410c0*/  LDS.128 R164, [R14] ;  /* 0x000000000ea47984 */ /* 0x000fe40000000c00 */
[----:B------:R-:W-:Y:S06]  /*410d0*/  BAR.SYNC.DEFER_BLOCKING 0x0 ;  /* 0x0000000000007b1d */ /* 0x000fec0000010000 */
[----:B--2---:R-:W-:Y:S02]  /*410e0*/  STSM.16.M88.4 [R0], R160 ;  /* 0x000000a000007844 */ /* 0x004fe40000000200 */
[----:B------:R-:W-:Y:S06]  /*410f0*/  BAR.SYNC.DEFER_BLOCKING 0x0 ;  /* 0x0000000000007b1d */ /* 0x000fec0000010000 */
[----:B------:R-:W-:Y:S02]  /*41100*/  LDS.128 R160, [R14] ;  /* 0x000000000ea07984 */ /* 0x000fe40000000c00 */
[----:B------:R-:W-:Y:S06]  /*41110*/  BAR.SYNC.DEFER_BLOCKING 0x0 ;  /* 0x0000000000007b1d */ /* 0x000fec0000010000 */
[----:B---3--:R-:W-:Y:S02]  /*41120*/  STSM.16.M88.4 [R0], R152 ;  /* 0x0000009800007844 */ /* 0x008fe40000000200 */
[----:B------:R-:W-:Y:S06]  /*41130*/  BAR.SYNC.DEFER_BLOCKING 0x0 ;  /* 0x0000000000007b1d */ /* 0x000fec0000010000 */
[----:B------:R-:W-:Y:S02]  /*41140*/  LDS.128 R152, [R14] ;  /* 0x000000000e987984 */ /* 0x000fe40000000c00 */
[----:B------:R-:W-:Y:S06]  /*41150*/  BAR.SYNC.DEFER_BLOCKING 0x0 ;  /* 0x0000000000007b1d */ /* 0x000fec0000010000 */
[----:B----4-:R-:W-:Y:S02]  /*41160*/  STSM.16.M88.4 [R0], R156 ;  /* 0x0000009c00007844 */ /* 0x010fe40000000200 */
        /* <DEDUP_REMOVED lines=9> */
[----:B0-----:R-:W2:Y:S04]  /*41200*/  LDL.LU R136, [R1+0x520] ;  /* 0x0005200001887983 */ /* 0x001ea80000300800 */
[----:B------:R-:W2:Y:S04]  /*41210*/  LDL.LU R137, [R1+0x524] ;  /* 0x0005240001897983 */ /* 0x000ea80000300800 */
[----:B------:R-:W2:Y:S04]  /*41220*/  LDL.LU R138, [R1+0x528] ;  /* 0x00052800018a7983 */ /* 0x000ea80000300800 */
[----:B------:R-:W2:Y:S04]  /*41230*/  LDL.LU R139, [R1+0x52c] ;  /* 0x00052c00018b7983 */ /* 0x000ea80000300800 */
[----:B------:R-:W3:Y:S04]  /*41240*/  LDL.LU R8, [R1+0x530] ;  /* 0x0005300001087983 */ /* 0x000ee80000300800 */
[----:B------:R-:W3:Y:S04]  /*41250*/  LDL.LU R9, [R1+0x534] ;  /* 0x0005340001097983 */ /* 0x000ee80000300800 */
[----:B------:R-:W3:Y:S04]  /*41260*/  LDL.LU R10, [R1+0x538] ;  /* 0x00053800010a7983 */ /* 0x000ee80000300800 */
[----:B------:R-:W3:Y:S04]  /*41270*/  LDL.LU R11, [R1+0x53c] ;  /* 0x00053c00010b7983 */ /* 0x000ee80000300800 */
[----:B------:R-:W4:Y:S04]  /*41280*/  LDL.LU R124, [R1+0x540] ;  /* 0x00054000017c7983 */ /* 0x000f280000300800 */
[----:B------:R-:W4:Y:S04]  /*41290*/  LDL.LU R125, [R1+0x544] ;  /* 0x00054400017d7983 */ /* 0x000f280000300800 */
[----:B------:R-:W4:Y:S04]  /*412a0*/  LDL.LU R126, [R1+0x548] ;  /* 0x00054800017e7983 */ /* 0x000f280000300800 */
[----:B------:R-:W4:Y:S04]  /*412b0*/  LDL.LU R127, [R1+0x54c] ;  /* 0x00054c00017f7983 */ /* 0x000f280000300800 */
[----:B------:R-:W0:Y:S01]  /*412c0*/  LDS.128 R144, [R14] ;  /* 0x000000000e907984 */ /* 0x000e220000000c00 */
[----:B------:R-:W-:Y:S06]  /*412d0*/  BAR.SYNC.DEFER_BLOCKING 0x0 ;  /* 0x0000000000007b1d */ /* 0x000fec0000010000 */
[----:B------:R1:W-:Y:S02]  /*412e0*/  STSM.16.M88.4 [R0], R112 ;  /* 0x0000007000007844 */ /* 0x0003e40000000200 */
[----:B------:R-:W-:Y:S06]  /*412f0*/  BAR.SYNC.DEFER_BLOCKING 0x0 ;  /* 0x0000000000007b1d */ /* 0x000fec0000010000 */
[----:B0-----:R-:W-:Y:S04]  /*41300*/  STL [R1+0x20b0], R147 ;  /* 0x0020b09301007387 */ /* 0x001fe80000100800 */
[----:B-1----:R-:W4:Y:S04]  /*41310*/  LDL.LU R112, [R1+0x550] ;  /* 0x0005500001707983 */ /* 0x002f280000300800 */
        /* <DEDUP_REMOVED lines=14> */
[----:B--2---:R-:W-:Y:S02]  /*41400*/  STSM.16.M88.4 [R0], R136 ;  /* 0x0000008800007844 */ /* 0x004fe40000000200 */
[----:B------:R-:W-:Y:S06]  /*41410*/  BAR.SYNC.DEFER_BLOCKING 0x0 ;  /* 0x0000000000007b1d */ /* 0x000fec0000010000 */
[----:B------:R-:W-:Y:S02]  /*41420*/  LDS.128 R136, [R14] ;  /* 0x000000000e887984 */ /* 0x000fe40000000c00 */
[----:B------:R-:W-:Y:S06]  /*41430*/  BAR.SYNC.DEFER_BLOCKING 0x0 ;  /* 0x0000000000007b1d */ /* 0x000fec0000010000 */
[----:B---3--:R-:W-:Y:S02]  /*41440*/  STSM.16.M88.4 [R0], R8 ;  /* 0x0000000800007844 */ /* 0x008fe40000000200 */
[----:B------:R-:W-:Y:S06]  /*41450*/  BAR.SYNC.DEFER_BLOCKING 0x0 ;  /* 0x0000000000007b1d */ /* 0x000fec0000010000 */
[----:B------:R-:W1:Y:S02]  /*41460*/  LDS.128 R128, [R14] ;  /* 0x000000000e807984 */ /* 0x000e640000000c00 */
[----:B------:R-:W-:Y:S06]  /*41470*/  BAR.SYNC.DEFER_BLOCKING 0x0 ;  /* 0x0000000000007b1d */ /* 0x000fec0000010000 */
[----:B----4-:R-:W-:Y:S02]  /*41480*/  STSM.16.M88.4 [R0], R124 ;  /* 0x0000007c00007844 */ /* 0x010fe40000000200 */
[----:B------:R-:W-:Y:S06]  /*41490*/  BAR.SYNC.DEFER_BLOCKING 0x0 ;  /* 0x0000000000007b1d */ /* 0x000fec0000010000 */
[----:B------:R-:W2:Y:S02]  /*414a0*/  LDS.128 R8, [R14] ;  /* 0x000000000e087984 */ /* 0x000ea40000000c00 */
[----:B------:R-:W-:Y:S06]  /*414b0*/  BAR.SYNC.DEFER_BLOCKING 0x0 ;  /* 0x0000000000007b1d */ /* 0x000fec0000010000 */
[----:B------:R3:W-:Y:S02]  /*414c0*/  STSM.16.M88.4 [R0], R112 ;  /* 0x0000007000007844 */ /* 0x0007e40000000200 */
[----:B------:R-:W-:Y:S06]  /*414d0*/  BAR.SYNC.DEFER_BLOCKING 0x0 ;  /* 0x0000000000007b1d */ /* 0x000fec0000010000 */
[----:B0-----:R-:W-:Y:S04]  /*414e0*/  STL [R1+0x20ac], R135 ;  /* 0x0020ac8701007387 */ /* 0x001fe80000100800 */
[----:B-1----:R-:W-:Y:S01]  /*414f0*/  STL [R1+0x20a8], R128 ;  /* 0x0020a88001007387 */ /* 0x002fe20000100800 */
[----:B---3--:R-:W0:Y:S03]  /*41500*/  LDC.64 R114, c[0x0][0x228] ;  /* 0x00008a00ff727b82 */ /* 0x008e260000000a00 */
[----:B------:R1:W3:Y:S04]  /*41510*/  LDS.128 R124, [R14] ;  /* 0x000000000e7c7984 */ /* 0x0002e80000000c00 */
[----:B------:R-:W-:Y:S04]  /*41520*/  STL [R1+0x20a0], R129 ;  /* 0x0020a08101007387 */ /* 0x000fe80000100800 */
[----:B------:R-:W-:Y:S01]  /*41530*/  STL [R1+0x2098], R130 ;  /* 0x0020988201007387 */ /* 0x000fe20000100800 */
[----:B-1----:R-:W1:Y:S03]  /*41540*/  LDC.64 R14, c[0x0][0x228] ;  /* 0x00008a00ff0e7b82 */ /* 0x002e660000000a00 */
[----:B------:R-:W-:Y:S04]  /*41550*/  STL [R1+0x2090], R131 ;  /* 0x0020908301007387 */ /* 0x000fe80000100800 */
[----:B--2---:R2:W-:Y:S04]  /*41560*/  STL [R1+0x20a4], R9 ;  /* 0x0020a40901007387 */ /* 0x0045e80000100800 */
[----:B------:R-:W-:Y:S04]  /*41570*/  STL [R1+0x209c], R10 ;  /* 0x00209c0a01007387 */ /* 0x000fe80000100800 */
[----:B------:R4:W-:Y:S01]  /*41580*/  STL [R1+0x208c], R11 ;  /* 0x00208c0b01007387 */ /* 0x0009e20000100800 */
[----:B--2---:R-:W2:Y:S08]  /*41590*/  LDC R9, c[0x0][0x244] ;  /* 0x00009100ff097b82 */ /* 0x004eb00000000800 */
[----:B------:R-:W-:Y:S06]  /*415a0*/  BAR.SYNC.DEFER_BLOCKING 0x0 ;  /* 0x0000000000007b1d */ /* 0x000fec0000010000 */
[----:B----4-:R-:W2:Y:S04]  /*415b0*/  LDL.LU R11, [R1+0x5d0] ;  /* 0x0005d000010b7983 */ /* 0x010ea80000300800 */
[----:B------:R-:W4:Y:S04]  /*415c0*/  LDL.LU R113, [R1+0x20] ;  /* 0x0000200001717983 */ /* 0x000f280000300800 */
[----:B---3--:R-:W-:Y:S04]  /*415d0*/  STL [R1+0x2094], R126 ;  /* 0x0020947e01007387 */ /* 0x008fe80000100800 */
[----:B------:R-:W-:Y:S04]  /*415e0*/  STL [R1+0x2088], R127 ;  /* 0x0020887f01007387 */ /* 0x000fe80000100800 */
[----:B------:R3:W-:Y:S04]  /*415f0*/  STSM.16.M88.4 [R0], R120 ;  /* 0x0000007800007844 */ /* 0x0007e80000000200 */
[----:B---3--:R-:W3:Y:S04]  /*41600*/  LDL R122, [R1+0x5f0] ;  /* 0x0005f000017a7983 */ /* 0x008ee80000100800 */
[----:B------:R-:W3:Y:S04]  /*41610*/  LDL R123, [R1+0x5f8] ;  /* 0x0005f800017b7983 */ /* 0x000ee80000100800 */
[----:B------:R-:W3:Y:S04]  /*41620*/  LDL.LU R127, [R1+0x5f4] ;  /* 0x0005f400017f7983 */ /* 0x000ee80000300800 */
[----:B------:R-:W3:Y:S04]  /*41630*/  LDL.LU R120, [R1+0x10] ;  /* 0x0000100001787983 */ /* 0x000ee80000300800 */
[----:B------:R-:W3:Y:S01]  /*41640*/  LDL.LU R121, [R1] ;  /* 0x0000000001797983 */ /* 0x000ee20000300800 */
[----:B-1----:R-:W-:-:S02]  /*41650*/  IMAD.MOV.U32 R10, RZ, RZ, R15 ;  /* 0x000000ffff0a7224 */ /* 0x002fc400078e000f */
[----:B------:R-:W-:Y:S02]  /*41660*/  IMAD.MOV.U32 R112, RZ, RZ, R14 ;  /* 0x000000ffff707224 */ /* 0x000fe400078e000e */
[----:B------:R-:W1:Y:S01]  /*41670*/  LDC.64 R14, c[0x0][0x228] ;  /* 0x00008a00ff0e7b82 */ /* 0x000e620000000a00 */
[----:B0-----:R-:W-:Y:S02]  /*41680*/  IMAD.MOV.U32 R3, RZ, RZ, R115 ;  /* 0x000000ffff037224 */ /* 0x001fe400078e0073 */
[----:B------:R-:W-:-:S05]  /*41690*/  IMAD.MOV.U32 R115, RZ, RZ, R114 ;  /* 0x000000ffff737224 */ /* 0x000fca00078e0072 */
[----:B------:R-:W0:Y:S01]  /*416a0*/  LDC R114, c[0x0][0x248] ;  /* 0x00009200ff727b82 */ /* 0x000e220000000800 */
[----:B------:R-:W-:-:S07]  /*416b0*/  VIADD R0, R13, 0x7f ;  /* 0x0000007f0d007836 */ /* 0x000fce0000000000 */
[----:B------:R-:W-:Y:S01]  /*416c0*/  BAR.SYNC.DEFER_BLOCKING 0x0 ;  /* 0x0000000000007b1d */ /* 0x000fe20000010000 */
[----:B------:R-:W-:Y:S01]  /*416d0*/  ISETP.GE.AND P0, PT, R0, R10, PT ;  /* 0x0000000a0000720c */ /* 0x000fe20003f06270 */
[----:B0-----:R-:W-:Y:S02]  /*416e0*/  IMAD R252, R13, R114, RZ ;  /* 0x000000720dfc7224 */ /* 0x001fe400078e02ff */
[----:B------:R-:W-:Y:S02]  /*416f0*/  IMAD.MOV.U32 R10, RZ, RZ, R118 ;  /* 0x000000ffff0a7224 */ /* 0x000fe400078e0076 */
[----:B------:R-:W-:Y:S02]  /*41700*/  IMAD.MOV.U32 R143, RZ, RZ, R119 ;  /* 0x000000ffff8f7224 */ /* 0x000fe400078e0077 */
[----:B------:R-:W0:Y:S02]  /*41710*/  LDC.64 R118, c[0x0][0x228] ;  /* 0x00008a00ff767b82 */ /* 0x000e240000000a00 */
[----:B0-----:R-:W-:-:S02]  /*41720*/  IMAD.MOV.U32 R147, RZ, RZ, R119 ;  /* 0x000000ffff937224 */ /* 0x001fc400078e0077 */
[C---:B--2---:R-:W-:Y:S01]  /*41730*/  IMAD R0, R11.reuse, R9, RZ ;  /* 0x000000090b007224 */ /* 0x044fe200078e02ff */
[C---:B-1----:R-:W-:Y:S02]  /*41740*/  ISETP.GE.AND P1, PT, R11.reuse, R14, PT ;  /* 0x0000000e0b00720c */ /* 0x042fe40003f26270 */
[----:B------:R-:W-:Y:S01]  /*41750*/  ISETP.LT.AND P5, PT, R11, R12, !P0 ;  /* 0x0000000c0b00720c */ /* 0x000fe200047a1270 */
[----:B------:R-:W0:Y:S01]  /*41760*/  LDC R14, c[0x0][0x228] ;  /* 0x00008a00ff0e7b82 */ /* 0x000e220000000800 */
[----:B------:R-:W-:Y:S02]  /*41770*/  LEA R2, P2, R0, R250, 0x1 ;  /* 0x000000fa00027211 */ /* 0x000fe400078408ff */
[----:B------:R-:W-:-:S05]  /*41780*/  ISETP.LT.AND P1, PT, R13, R3, !P1 ;  /* 0x000000030d00720c */ /* 0x000fca0004f21270 */
[----:B------:R-:W3:Y:S01]  /*41790*/  LDC R12, c[0x0][0x228] ;  /* 0x00008a00ff0c7b82 */ /* 0x000ee20000000800 */
[----:B------:R-:W-:-:S03]  /*417a0*/  LEA.HI.X.SX32 R3, R0, R251, 0x1, P2 ;  /* 0x000000fb00037211 */ /* 0x000fc600010f0eff */
[----:B------:R-:W-:-:S05]  /*417b0*/  IMAD.WIDE R248, R252, 0x2, R2 ;  /* 0x00000002fcf87825 */ /* 0x000fca00078e0202 */
[----:B----4-:R1:W-:Y:S01]  /*417c0*/  @P1 STG.E.U16 desc[UR60][R248.64], R113 ;  /* 0x00000071f8001986 */ /* 0x0103e2000c10153c */
[----:B------:R-:W-:Y:S02]  /*417d0*/  ISETP.GE.AND P1, PT, R13, R15, PT ;  /* 0x0000000f0d00720c */ /* 0x000fe40003f26270 */
[----:B------:R-:W2:Y:S01]  /*417e0*/  LDC R15, c[0x0][0x228] ;  /* 0x00008a00ff0f7b82 */ /* 0x000ea20000000800 */
[----:B------:R-:W-:Y:S01]  /*417f0*/  IMAD R0, R9, 0x80, R0 ;  /* 0x0000008009007824 */ /* 0x000fe200078e0200 */
[----:B---3--:R-:W-:Y:S02]  /*41800*/  ISETP.LT.AND P3, PT, R127, R12, !P0 ;  /* 0x0000000c7f00720c */ /* 0x008fe40004761270 */
[----:B------:R-:W-:Y:S02]  /*41810*/  PRMT R12, R113, 0x7632, R12 ;  /* 0x00007632710c7816 */ /* 0x000fe4000000000c */
[----:B-1----:R-:W3:Y:S01]  /*41820*/  LDL.LU R113, [R1+0x24] ;  /* 0x0000240001717983 */ /* 0x002ee20000300800 */
[----:B0-----:R-:W-:-:S02]  /*41830*/  ISETP.LT.AND P4, PT, R123, R14, !P0 ;  /* 0x0000000e7b00720c */ /* 0x001fc40004781270 */
[----:B------:R-:W-:Y:S02]  /*41840*/  LEA R14, P2, R0, R250, 0x1 ;  /* 0x000000fa000e7211 */ /* 0x000fe400078408ff */
[----:B------:R-:W-:Y:S02]  /*41850*/  ISETP.LT.AND P6, PT, R123, R10, !P1 ;  /* 0x0000000a7b00720c */ /* 0x000fe40004fc1270 */
[----:B--2---:R-:W-:Y:S02]  /*41860*/  ISETP.LT.AND P0, PT, R122, R15, !P0 ;  /* 0x0000000f7a00720c */ /* 0x004fe40004701270 */
[----:B------:R-:W-:Y:S01]  /*41870*/  LEA.HI.X.SX32 R15, R0, R251, 0x1, P2 ;  /* 0x000000fb000f7211 */ /* 0x000fe200010f0eff */
[----:B------:R-:W-:Y:S02]  /*41880*/  IMAD R0, R9, 0x80, R0 ;  /* 0x0000008009007824 */ /* 0x000fe400078e0200 */
[----:B------:R-:W-:Y:S02]  /*41890*/  IMAD.MOV.U32 R10, RZ, RZ, R118 ;  /* 0x000000ffff0a7224 */ /* 0x000fe400078e0076 */
[----:B------:R-:W-:-:S05]  /*418a0*/  IMAD.WIDE R248, R252, 0x2, R14 ;  /* 0x00000002fcf87825 */ /* 0x000fca00078e020e */
[----:B------:R0:W-:Y:S01]  /*418b0*/  @P6 STG.E.U16 desc[UR60][R248.64], R12 ;  /* 0x0000000cf8006986 */ /* 0x0001e2000c10153c */
[----:B------:R-:W-:Y:S02]  /*418c0*/  ISETP.LT.AND P6, PT, R127, R10, !P1 ;  /* 0x0000000a7f00720c */ /* 0x000fe40004fc1270 */
[----:B0-----:R-:W-:-:S04]  /*418d0*/  LEA R248, P2, R0, R250, 0x1 ;  /* 0x000000fa00f87211 */ /* 0x001fc800078408ff */
[----:B------:R-:W-:-:S03]  /*418e0*/  LEA.HI.X.SX32 R249, R0, R251, 0x1, P2 ;  /* 0x000000fb00f97211 */ /* 0x000fc600010f0eff */
[----:B------:R-:W-:-:S05]  /*418f0*/  IMAD.WIDE R118, R252, 0x2, R248 ;  /* 0x00000002fc767825 */ /* 0x000fca00078e02f8 */
[----:B------:R0:W-:Y:S02]  /*41900*/  @P6 STG.E.U16 desc[UR60][R118.64], R120 ;  /* 0x0000007876006986 */ /* 0x0001e4000c10153c */
[----:B0-----:R-:W0:Y:S01]  /*41910*/  LDC.64 R118, c[0x0][0x228] ;  /* 0x00008a00ff767b82 */ /* 0x001e220000000a00 */
[----:B------:R-:W-:-:S05]  /*41920*/  IMAD R12, R9, 0x80, R0 ;  /* 0x00000080090c7824 */ /* 0x000fca00078e0200 */
[----:B------:R-:W-:-:S04]  /*41930*/  LEA R250, P2, R12, R250, 0x1 ;  /* 0x000000fa0cfa7211 */ /* 0x000fc800078408ff */
[----:B------:R-:W-:Y:S01]  /*41940*/  LEA.HI.X.SX32 R251, R12, R251, 0x1, P2 ;  /* 0x000000fb0cfb7211 */ /* 0x000fe200010f0eff */
[----:B0-----:R-:W-:Y:S01]  /*41950*/  IMAD.MOV.U32 R9, RZ, RZ, R118 ;  /* 0x000000ffff097224 */ /* 0x001fe200078e0076 */
[----:B------:R-:W-:Y:S01]  /*41960*/  PRMT R0, R120, 0x7632, R0 ;  /* 0x0000763278007816 */ /* 0x000fe20000000000 */
[----:B------:R-:W-:Y:S01]  /*41970*/  IMAD.MOV.U32 R135, RZ, RZ, R119 ;  /* 0x000000ffff877224 */ /* 0x000fe200078e0077 */
[----:B------:R-:W0:Y:S02]  /*41980*/  LDC R12, c[0x0][0x22c] ;  /* 0x00008b00ff0c7b82 */ /* 0x000e240000000800 */
[----:B------:R-:W-:Y:S01]  /*41990*/  ISETP.LT.AND P1, PT, R122, R9, !P1 ;  /* 0x000000097a00720c */ /* 0x000fe20004f21270 */
[----:B------:R-:W-:Y:S01]  /*419a0*/  IMAD.WIDE R118, R252, 0x2, R250 ;  /* 0x00000002fc767825 */ /* 0x000fe200078e02fa */
[----:B------:R-:W2:Y:S11]  /*419b0*/  LDL.LU R120, [R1+0x14] ;  /* 0x0000140001787983 */ /* 0x000eb60000300800 */
[----:B------:R1:W-:Y:S02]  /*419c0*/  @P1 STG.E.U16 desc[UR60][R118.64], R0 ;  /* 0x0000000076001986 */ /* 0x0003e4000c10153c */
[----:B-1----:R-:W1:Y:S01]  /*419d0*/  LDC.64 R118, c[0x0][0x228] ;  /* 0x00008a00ff767b82 */ /* 0x002e620000000a00 */
[----:B------:R-:W-:-:S05]  /*419e0*/  VIADD R0, R13, 0x1 ;  /* 0x000000010d007836 */ /* 0x000fca0000000000 */
[----:B0-----:R-:W-:Y:S01]  /*419f0*/  ISETP.GE.AND P1, PT, R0, R12, PT ;  /* 0x0000000c0000720c */ /* 0x001fe20003f26270 */
[----:B-1----:R-:W-:-:S05]  /*41a00*/  IMAD.MOV.U32 R0, RZ, RZ, R118 ;  /* 0x000000ffff007224 */ /* 0x002fca00078e0076 */
[----:B------:R-:W-:Y:S01]  /*41a10*/  ISETP.LT.AND P2, PT, R11, R0, !P1 ;  /* 0x000000000b00720c */ /* 0x000fe20004f41270 */
[----:B------:R-:W-:Y:S02]  /*41a20*/  IMAD.IADD R0, R252, 0x1, R114 ;  /* 0x00000001fc007824 */ /* 0x000fe400078e0272 */
[----:B------:R-:W-:Y:S02]  /*41a30*/  IMAD.MOV.U32 R128, RZ, RZ, R119 ;  /* 0x000000ffff807224 */ /* 0x000fe400078e0077 */
[----:B------:R-:W-:-:S08]  /*41a40*/  IMAD.WIDE R118, R0, 0x2, R2 ;  /* 0x0000000200767825 */ /* 0x000fd000078e0202 */
[----:B------:R0:W-:Y:S02]  /*41a50*/  @P2 STG.E.U16 desc[UR60][R118.64], R121 ;  /* 0x0000007976002986 */ /* 0x0001e4000c10153c */
[----:B0-----:R-:W0:Y:S01]  /*41a60*/  LDC.64 R118, c[0x0][0x228] ;  /* 0x00008a00ff767b82 */ /* 0x001e220000000a00 */
[----:B------:R-:W-:Y:S02]  /*41a70*/  PRMT R12, R121, 0x7632, R12 ;  /* 0x00007632790c7816 */ /* 0x000fe4000000000c */
[----:B------:R-:W4:Y:S01]  /*41a80*/  LDL.LU R121, [R1+0x4] ;  /* 0x0000040001797983 */ /* 0x000f220000300800 */
[----:B0-----:R-:W-:-:S05]  /*41a90*/  IMAD.MOV.U32 R10, RZ, RZ, R118 ;  /* 0x000000ffff0a7224 */ /* 0x001fca00078e0076 */
[----:B------:R-:W-:Y:S01]  /*41aa0*/  ISETP.LT.AND P2, PT, R123, R10, !P1 ;  /* 0x0000000a7b00720c */ /* 0x000fe20004f41270 */
[----:B------:R-:W-:Y:S02]  /*41ab0*/  IMAD.MOV.U32 R9, RZ, RZ, R119 ;  /* 0x000000ffff097224 */ /* 0x000fe400078e0077 */
[----:B------:R-:W-:-:S10]  /*41ac0*/  IMAD.WIDE R118, R0, 0x2, R14 ;  /* 0x0000000200767825 */ /* 0x000fd400078e020e */
[----:B------:R0:W-:Y:S02]  /*41ad0*/  @P2 STG.E.U16 desc[UR60][R118.64], R12 ;  /* 0x0000000c76002986 */ /* 0x0001e4000c10153c */
[----:B0-----:R-:W0:Y:S02]  /*41ae0*/  LDC.64 R118, c[0x0][0x228] ;  /* 0x00008a00ff767b82 */ /* 0x001e240000000a00 */
[----:B0-----:R-:W-:-:S05]  /*41af0*/  IMAD.MOV.U32 R10, RZ, RZ, R118 ;  /* 0x000000ffff0a7224 */ /* 0x001fca00078e0076 */
[----:B------:R-:W-:Y:S01]  /*41b00*/  ISETP.LT.AND P2, PT, R127, R10, !P1 ;  /* 0x0000000a7f00720c */ /* 0x000fe20004f41270 */
[----:B------:R-:W-:Y:S02]  /*41b10*/  IMAD.MOV.U32 R129, RZ, RZ, R119 ;  /* 0x000000ffff817224 */ /* 0x000fe400078e0077 */
[----:B------:R-:W-:-:S10]  /*41b20*/  IMAD.WIDE R118, R0, 0x2, R248 ;  /* 0x0000000200767825 */ /* 0x000fd400078e02f8 */
[----:B------:R0:W-:Y:S02]  /*41b30*/  @P2 STG.E.U16 desc[UR60][R118.64], R24 ;  /* 0x0000001876002986 */ /* 0x0001e4000c10153c */
[----:B0-----:R-:W0:Y:S01]  /*41b40*/  LDC.64 R118, c[0x0][0x228] ;  /* 0x00008a00ff767b82 */ /* 0x001e220000000a00 */
[----:B------:R-:W-:Y:S01]  /*41b50*/  PRMT R24, R24, 0x7632, R24 ;  /* 0x0000763218187816 */ /* 0x000fe20000000018 */
[----:B0-----:R-:W-:-:S05]  /*41b60*/  IMAD.MOV.U32 R12, RZ, RZ, R118 ;  /* 0x000000ffff0c7224 */ /* 0x001fca00078e0076 */
[----:B------:R-:W-:Y:S01]  /*41b70*/  ISETP.LT.AND P1, PT, R122, R12, !P1 ;  /* 0x0000000c7a00720c */ /* 0x000fe20004f21270 */
[----:B------:R-:W-:Y:S02]  /*41b80*/  IMAD.MOV.U32 R10, RZ, RZ, R119 ;  /* 0x000000ffff0a7224 */ /* 0x000fe400078e0077 */
[----:B------:R-:W-:-:S10]  /*41b90*/  IMAD.WIDE R118, R0, 0x2, R250 ;  /* 0x0000000200767825 */ /* 0x000fd400078e02fa */
[----:B------:R0:W-:Y:S02]  /*41ba0*/  @P1 STG.E.U16 desc[UR60][R118.64], R24 ;  /* 0x0000001876001986 */ /* 0x0001e4000c10153c */
[----:B0-----:R-:W0:Y:S08]  /*41bb0*/  LDC R24, c[0x0][0x22c] ;  /* 0x00008b00ff187b82 */ /* 0x001e300000000800 */
[----:B------:R-:W1:Y:S01]  /*41bc0*/  LDC.64 R118, c[0x0][0x228] ;  /* 0x00008a00ff767b82 */ /* 0x000e620000000a00 */
[----:B------:R-:W-:-:S02]  /*41bd0*/  VIADD R12, R13, 0x2 ;  /* 0x000000020d0c7836 */ /* 0x000fc40000000000 */
[----:B------:R-:W-:-:S03]  /*41be0*/  IMAD.IADD R0, R0, 0x1, R114 ;  /* 0x0000000100007824 */ /* 0x000fc600078e0272 */
[----:B0-----:R-:W-:Y:S01]  /*41bf0*/  ISETP.GE.AND P1, PT, R12, R24, PT ;  /* 0x000000180c00720c */ /* 0x001fe20003f26270 */
[----:B-1----:R-:W-:-:S05]  /*41c00*/  IMAD.MOV.U32 R24, RZ, RZ, R118 ;  /* 0x000000ffff187224 */ /* 0x002fca00078e0076 */
[----:B------:R-:W-:Y:S01]  /*41c10*/  ISETP.LT.AND P6, PT, R11, R24, !P1 ;  /* 0x000000180b00720c */ /* 0x000fe20004fc1270 */
[----:B------:R-:W-:Y:S02]  /*41c20*/  IMAD.MOV.U32 R130, RZ, RZ, R119 ;  /* 0x000000ffff827224 */ /* 0x000fe400078e0077 */
[----:B------:R-:W-:Y:S01]  /*41c30*/  IMAD.WIDE R118, R0, 0x2, R2 ;  /* 0x0000000200767825 */ /* 0x000fe200078e0202 */
[----:B------:R-:W-:Y:S02]  /*41c40*/  ISETP.LT.AND P2, PT, R122, R112, !P1 ;  /* 0x000000707a00720c */ /* 0x000fe40004f41270 */
[----:B---3--:R-:W-:-:S07]  /*41c50*/  PRMT R12, R113, 0x7632, R12 ;  /* 0x00007632710c7816 */ /* 0x008fce000000000c */
[----:B------:R0:W-:Y:S02]  /*41c60*/  @P6 STG.E.U16 desc[UR60][R118.64], R113 ;  /* 0x0000007176006986 */ /* 0x0001e4000c10153c */
[----:B0-----:R-:W0:Y:S02]  /*41c70*/  LDC.64 R112, c[0x0][0x228] ;  /* 0x00008a00ff707b82 */ /* 0x001e240000000a00 */
[----:B------:R-:W3:Y:S01]  /*41c80*/  LDL.LU.64 R118, [R1+0x20e0] ;  /* 0x0020e00001767983 */ /* 0x000ee20000300a00 */
[----:B0-----:R-:W-:-:S05]  /*41c90*/  IMAD.MOV.U32 R24, RZ, RZ, R112 ;  /* 0x000000ffff187224 */ /* 0x001fca00078e0070 */
[----:B------:R-:W-:Y:S01]  /*41ca0*/  ISETP.LT.AND P6, PT, R123, R24, !P1 ;  /* 0x000000187b00720c */ /* 0x000fe20004fc1270 */
[----:B------:R-:W-:Y:S02]  /*41cb0*/  IMAD.MOV.U32 R126, RZ, RZ, R113 ;  /* 0x000000ffff7e7224 */ /* 0x000fe400078e0071 */
[----:B------:R-:W-:-:S10]  /*41cc0*/  IMAD.WIDE R112, R0, 0x2, R14 ;  /* 0x0000000200707825 */ /* 0x000fd400078e020e */
[----:B------:R0:W-:Y:S02]  /*41cd0*/  @P6 STG.E.U16 desc[UR60][R112.64], R12 ;  /* 0x0000000c70006986 */ /* 0x0001e4000c10153c */
[----:B0-----:R-:W0:Y:S01]  /*41ce0*/  LDC.64 R112, c[0x0][0x228] ;  /* 0x00008a00ff707b82 */ /* 0x001e220000000a00 */
[----:B--2---:R-:W-:Y:S01]  /*41cf0*/  PRMT R12, R120, 0x7632, R12 ;  /* 0x00007632780c7816 */ /* 0x004fe2000000000c */
[----:B0-----:R-:W-:-:S05]  /*41d00*/  IMAD.MOV.U32 R24, RZ, RZ, R112 ;  /* 0x000000ffff187224 */ /* 0x001fca00078e0070 */
[----:B------:R-:W-:Y:S01]  /*41d10*/  ISETP.LT.AND P1, PT, R127, R24, !P1 ;  /* 0x000000187f00720c */ /* 0x000fe20004f21270 */
[----:B------:R-:W-:Y:S01]  /*41d20*/  IMAD.MOV.U32 R131, RZ, RZ, R113 ;  /* 0x000000ffff837224 */ /* 0x000fe200078e0071 */
[----:B------:R-:W0:Y:S01]  /*41d30*/  LDC R24, c[0x0][0x22c] ;  /* 0x00008b00ff187b82 */ /* 0x000e220000000800 */
[----:B------:R-:W-:-:S10]  /*41d40*/  IMAD.WIDE R112, R0, 0x2, R248 ;  /* 0x0000000200707825 */ /* 0x000fd400078e02f8 */
[----:B------:R1:W-:Y:S02]  /*41d50*/  @P1 STG.E.U16 desc[UR60][R112.64], R120 ;  /* 0x0000007870001986 */ /* 0x0003e4000c10153c */
[----:B-1----:R-:W-:-:S05]  /*41d60*/  IMAD.WIDE R112, R0, 0x2, R250 ;  /* 0x0000000200707825 */ /* 0x002fca00078e02fa */
[----:B------:R1:W-:Y:S04]  /*41d70*/  @P2 STG.E.U16 desc[UR60][R112.64], R12 ;  /* 0x0000000c70002986 */ /* 0x0003e8000c10153c */
[----:B-1----:R-:W2:Y:S04]  /*41d80*/  LDL.LU.64 R112, [R1+0x20d8] ;  /* 0x0020d80001707983 */ /* 0x002ea80000300a00 */
[----:B------:R-:W3:Y:S01]  /*41d90*/  LDL.LU R252, [R1+0x28] ;  /* 0x0000280001fc7983 */ /* 0x000ee20000300800 */
[----:B------:R-:W-:-:S05]  /*41da0*/  VIADD R12, R13, 0x3 ;  /* 0x000000030d0c7836 */ /* 0x000fca0000000000 */
[----:B0-----:R-:W-:Y:S02]  /*41db0*/  ISETP.GE.AND P1, PT, R12, R24, PT ;  /* 0x000000180c00720c */ /* 0x001fe40003f26270 */
[----:B------:R-:W0:Y:S02]  /*41dc0*/  LDC R12, c[0x0][0x228] ;  /* 0x00008a00ff0c7b82 */ /* 0x000e240000000800 */
[----:B------:R-:W-:Y:S01]  /*41dd0*/  ISETP.LT.AND P2, PT, R11, R115, !P1 ;  /* 0x000000730b00720c */ /* 0x000fe20004f41270 */
[----:B------:R-:W-:-:S04]  /*41de0*/  IMAD.IADD R0, R0, 0x1, R114 ;  /* 0x0000000100007824 */ /* 0x000fc800078e0272 */
[----:B------:R-:W-:-:S08]  /*41df0*/  IMAD.WIDE R114, R0, 0x2, R2 ;  /* 0x0000000200727825 */ /* 0x000fd000078e0202 */
[----:B----4-:R1:W-:Y:S01]  /*41e00*/  @P2 STG.E.U16 desc[UR60][R114.64], R121 ;  /* 0x0000007972002986 */ /* 0x0103e2000c10153c */
[----:B0-----:R-:W-:Y:S02]  /*41e10*/  ISETP.LT.AND P2, PT, R123, R12, !P1 ;  /* 0x0000000c7b00720c */ /* 0x001fe40004f41270 */
[----:B------:R-:W-:Y:S01]  /*41e20*/  PRMT R12, R121, 0x7632, R12 ;  /* 0x00007632790c7816 */ /* 0x000fe2000000000c */
[----:B-1----:R-:W-:Y:S01]  /*41e30*/  IMAD.WIDE R120, R0, 0x2, R14 ;  /* 0x0000000200787825 */ /* 0x002fe200078e020e */
[----:B------:R-:W4:Y:S09]  /*41e40*/  LDL.LU.64 R114, [R1+0x20d0] ;  /* 0x0020d00001727983 */ /* 0x000f320000300a00 */
[----:B------:R0:W-:Y:S02]  /*41e50*/  @P2 STG.E.U16 desc[UR60][R120.64], R12 ;  /* 0x0000000c78002986 */ /* 0x0001e4000c10153c */
[----:B0-----:R-:W0:Y:S02]  /*41e60*/  LDC R12, c[0x0][0x228] ;  /* 0x00008a00ff0c7b82 */ /* 0x001e240000000800 */
[----:B0-----:R-:W-:-:S06]  /*41e70*/  ISETP.LT.AND P2, PT, R127, R12, !P1 ;  /* 0x0000000c7f00720c */ /* 0x001fcc0004f41270 */
[----:B------:R-:W0:Y:S01]  /*41e80*/  LDC R12, c[0x0][0x228] ;  /* 0x00008a00ff0c7b82 */ /* 0x000e220000000800 */
[----:B------:R-:W-:-:S06]  /*41e90*/  IMAD.WIDE R120, R0, 0x2, R248 ;  /* 0x0000000200787825 */ /* 0x000fcc00078e02f8 */
[----:B------:R1:W-:Y:S04]  /*41ea0*/  @P2 STG.E.U16 desc[UR60][R120.64], R25 ;  /* 0x0000001978002986 */ /* 0x0003e8000c10153c */
[----:B-1----:R-:W2:Y:S01]  /*41eb0*/  LDL.LU.64 R120, [R1+0x20c8] ;  /* 0x0020c80001787983 */ /* 0x002ea20000300a00 */
[----:B0-----:R-:W-:Y:S02]  /*41ec0*/  ISETP.LT.AND P1, PT, R122, R12, !P1 ;  /* 0x0000000c7a00720c */ /* 0x001fe40004f21270 */
[----:B------:R-:W-:Y:S01]  /*41ed0*/  PRMT R12, R25, 0x7632, R12 ;  /* 0x00007632190c7816 */ /* 0x000fe2000000000c */
[----:B------:R-:W-:-:S10]  /*41ee0*/  IMAD.WIDE R24, R0, 0x2, R250 ;  /* 0x0000000200187825 */ /* 0x000fd400078e02fa */
[----:B------:R0:W-:Y:S02]  /*41ef0*/  @P1 STG.E.U16 desc[UR60][R24.64], R12 ;  /* 0x0000000c18001986 */ /* 0x0001e4000c10153c */
[----:B0-----:R-:W0:Y:S01]  /*41f00*/  LDC R24, c[0x0][0x22c] ;  /* 0x00008b00ff187b82 */ /* 0x001e220000000800 */
[----:B------:R-:W-:-:S07]  /*41f10*/  VIADD R12, R13, 0x4 ;  /* 0x000000040d0c7836 */ /* 0x000fce0000000000 */
[----:B------:R-:W1:Y:S01]  /*41f20*/  LDC R25, c[0x0][0x228] ;  /* 0x00008a00ff197b82 */ /* 0x000e620000000800 */
[----:B0-----:R-:W-:-:S07]  /*41f30*/  ISETP.GE.AND P1, PT, R12, R24, PT ;  /* 0x000000180c00720c */ /* 0x001fce0003f26270 */
[----:B------:R-:W0:Y:S01]  /*41f40*/  LDC R24, c[0x0][0x248] ;  /* 0x00009200ff187b82 */ /* 0x000e220000000800 */
[----:B-1----:R-:W-:-:S07]  /*41f50*/  ISETP.LT.AND P6, PT, R11, R25, !P1 ;  /* 0x000000190b00720c */ /* 0x002fce0004fc1270 */
[----:B------:R-:W1:Y:S01]  /*41f60*/  LDC R12, c[0x0][0x228] ;  /* 0x00008a00ff0c7b82 */ /* 0x000e620000000800 */
[----:B0-----:R-:W-:-:S04]  /*41f70*/  IMAD.IADD R0, R0, 0x1, R24 ;  /* 0x0000000100007824 */ /* 0x001fc800078e0218 */
[----:B------:R-:W-:Y:S01]  /*41f80*/  IMAD.WIDE R24, R0, 0x2, R2 ;  /* 0x0000000200187825 */ /* 0x000fe200078e0202 */
[----:B-1----:R-:W-:-:S04]  /*41f90*/  ISETP.LT.AND P2, PT, R123, R12, !P1 ;  /* 0x0000000c7b00720c */ /* 0x002fc80004f41270 */
[----:B---3--:R0:W-:Y:S02]  /*41fa0*/  @P6 STG.E.U16 desc[UR60][R24.64], R252 ;  /* 0x000000fc18006986 */ /* 0x0081e4000c10153c */
[----:B0-----:R-:W-:Y:S02]  /*41fb0*/  IMAD.MOV.U32 R25, RZ, RZ, R252 ;  /* 0x000000ffff197224 */ /* 0x001fe400078e00fc */
[----:B------:R-:W0:Y:S03]  /*41fc0*/  LDC R252, c[0x0][0x228] ;  /* 0x00008a00fffc7b82 */ /* 0x000e260000000800 */
[----:B------:R-:W-:Y:S01]  /*41fd0*/  PRMT R12, R25, 0x7632, R12 ;  /* 0x00007632190c7816 */ /* 0x000fe2000000000c */
[----:B------:R-:W-:-:S05]  /*41fe0*/  IMAD.WIDE R24, R0, 0x2, R14 ;  /* 0x0000000200187825 */ /* 0x000fca00078e020e */
[----:B------:R1:W-:Y:S01]  /*41ff0*/  @P2 STG.E.U16 desc[UR60][R24.64], R12 ;  /* 0x0000000c18002986 */ /* 0x0003e2000c10153c */
[----:B0-----:R-:W-:Y:S01]  /*42000*/  ISETP.LT.AND P6, PT, R127, R252, !P1 ;  /* 0x000000fc7f00720c */ /* 0x001fe20004fc1270 */
[----:B------:R-:W-:Y:S02]  /*42010*/  IMAD.MOV.U32 R252, RZ, RZ, R27 ;  /* 0x000000fffffc7224 */ /* 0x000fe400078e001b */
[----:B------:R-:W0:Y:S02]  /*42020*/  LDC R27, c[0x0][0x228] ;  /* 0x00008a00ff1b7b82 */ /* 0x000e240000000800 */
[----:B-1----:R-:W-:-:S06]  /*42030*/  IMAD.MOV.U32 R12, RZ, RZ, R252 ;  /* 0x000000ffff0c7224 */ /* 0x002fcc00078e00fc */
[----:B------:R-:W1:Y:S01]  /*42040*/  LDC R252, c[0x0][0x22c] ;  /* 0x00008b00fffc7b82 */ /* 0x000e620000000800 */
[----:B------:R-:W-:-:S05]  /*42050*/  IMAD.WIDE R24, R0, 0x2, R248 ;  /* 0x0000000200187825 */ /* 0x000fca00078e02f8 */
[----:B------:R3:W-:Y:S02]  /*42060*/  @P6 STG.E.U16 desc[UR60][R24.64], R12 ;  /* 0x0000000c18006986 */ /* 0x0007e4000c10153c */
[----:B---3--:R-:W-:Y:S02]  /*42070*/  IMAD.MOV.U32 R25, RZ, RZ, R12 ;  /* 0x000000ffff197224 */ /* 0x008fe400078e000c */
[----:B------:R-:W-:Y:S01]  /*42080*/  VIADD R12, R13, 0x5 ;  /* 0x000000050d0c7836 */ /* 0x000fe20000000000 */
[----:B0-----:R-:W-:Y:S02]  /*42090*/  ISETP.LT.AND P2, PT, R122, R27, !P1 ;  /* 0x0000001b7a00720c */ /* 0x001fe40004f41270 */
[----:B------:R-:W0:Y:S02]  /*420a0*/  LDC R27, c[0x0][0x228] ;  /* 0x00008a00ff1b7b82 */ /* 0x000e240000000800 */
[----:B-1----:R-:W-:Y:S02]  /*420b0*/  ISETP.GE.AND P1, PT, R12, R252, PT ;  /* 0x000000fc0c00720c */ /* 0x002fe40003f26270 */
[----:B------:R-:W3:Y:S01]  /*420c0*/  LDL.LU R252, [R1+0x8] ;  /* 0x0000080001fc7983 */ /* 0x000ee20000300800 */
[----:B------:R-:W-:Y:S01]  /*420d0*/  PRMT R12, R25, 0x7632, R12 ;  /* 0x00007632190c7816 */ /* 0x000fe2000000000c */
[----:B------:R-:W-:-:S05]  /*420e0*/  IMAD.WIDE R24, R0, 0x2, R250 ;  /* 0x0000000200187825 */ /* 0x000fca00078e02fa */
[----:B------:R1:W-:Y:S02]  /*420f0*/  @P2 STG.E.U16 desc[UR60][R24.64], R12 ;  /* 0x0000000c18002986 */ /* 0x0003e4000c10153c */
[----:B-1----:R-:W1:Y:S08]  /*42100*/  LDC R24, c[0x0][0x228] ;  /* 0x00008a00ff187b82 */ /* 0x002e700000000800 */
[----:B------:R-:W4:Y:S01]  /*42110*/  LDC R25, c[0x0][0x248] ;  /* 0x00009200ff197b82 */ /* 0x000f220000000800 */
[----:B-1----:R-:W-:Y:S01]  /*42120*/  ISETP.LT.AND P2, PT, R11, R24, !P1 ;  /* 0x000000180b00720c */ /* 0x002fe20004f41270 */
[----:B----4-:R-:W-:-:S04]  /*42130*/  IMAD.IADD R0, R0, 0x1, R25 ;  /* 0x0000000100007824 */ /* 0x010fc800078e0219 */
[----:B------:R-:W-:Y:S01]  /*42140*/  IMAD.WIDE R24, R0, 0x2, R2 ;  /* 0x0000000200187825 */ /* 0x000fe200078e0202 */
[----:B0-----:R-:W-:Y:S02]  /*42150*/  ISETP.LT.AND P6, PT, R123, R27, !P1 ;  /* 0x0000001b7b00720c */ /* 0x001fe40004fc1270 */
[----:B------:R-:W4:Y:S05]  /*42160*/  LDL.LU R27, [R1+0x1c] ;  /* 0x00001c00011b7983 */ /* 0x000f2a0000300800 */
[----:B---3--:R0:W-:Y:S01]  /*42170*/  @P2 STG.E.U16 desc[UR60][R24.64], R252 ;  /* 0x000000fc18002986 */ /* 0x0081e2000c10153c */
[----:B------:R-:W-:Y:S02]  /*42180*/  PRMT R12, R252, 0x7632, R12 ;  /* 0x00007632fc0c7816 */ /* 0x000fe4000000000c */
[----:B0-----:R-:W0:Y:S01]  /*42190*/  LDC R252, c[0x0][0x228] ;  /* 0x00008a00fffc7b82 */ /* 0x001e220000000800 */
[----:B------:R-:W-:-:S05]  /*421a0*/  IMAD.WIDE R24, R0, 0x2, R14 ;  /* 0x0000000200187825 */ /* 0x000fca00078e020e */
[----:B------:R1:W-:Y:S02]  /*421b0*/  @P6 STG.E.U16 desc[UR60][R24.64], R12 ;  /* 0x0000000c18006986 */ /* 0x0003e4000c10153c */
[----:B-1----:R-:W1:Y:S01]  /*421c0*/  LDC R12, c[0x0][0x228] ;  /* 0x00008a00ff0c7b82 */ /* 0x002e620000000800 */
[----:B0-----:R-:W-:-:S07]  /*421d0*/  ISETP.LT.AND P2, PT, R127, R252, !P1 ;  /* 0x000000fc7f00720c */ /* 0x001fce0004f41270 */
[----:B------:R-:W0:Y:S01]  /*421e0*/  LDC R252, c[0x0][0x22c] ;  /* 0x00008b00fffc7b82 */ /* 0x000e220000000800 */
[----:B------:R-:W-:-:S05]  /*421f0*/  IMAD.WIDE R24, R0, 0x2, R248 ;  /* 0x0000000200187825 */ /* 0x000fca00078e02f8 */
[----:B------:R3:W-:Y:S01]  /*42200*/  @P2 STG.E.U16 desc[UR60][R24.64], R26 ;  /* 0x0000001a18002986 */ /* 0x0007e2000c10153c */
[----:B-1----:R-:W-:Y:S01]  /*42210*/  ISETP.LT.AND P2, PT, R122, R12, !P1 ;  /* 0x0000000c7a00720c */ /* 0x002fe20004f41270 */
[----:B------:R-:W-:-:S05]  /*42220*/  VIADD R12, R13, 0x6 ;  /* 0x000000060d0c7836 */ /* 0x000fca0000000000 */
[----:B0-----:R-:W-:Y:S02]  /*42230*/  ISETP.GE.AND P1, PT, R12, R252, PT ;  /* 0x000000fc0c00720c */ /* 0x001fe40003f26270 */
[----:B------:R-:W2:Y:S01]  /*42240*/  LDL.LU R252, [R1+0x2c] ;  /* 0x00002c0001fc7983 */ /* 0x000ea20000300800 */
[----:B---3--:R-:W-:Y:S01]  /*42250*/  PRMT R26, R26, 0x7632, R26 ;  /* 0x000076321a1a7816 */ /* 0x008fe2000000001a */
[----:B------:R-:W-:Y:S01]  /*42260*/  IMAD.WIDE R24, R0, 0x2, R250 ;  /* 0x0000000200187825 */ /* 0x000fe200078e02fa */
[----:B------:R-:W0:Y:S04]  /*42270*/  LDC R12, c[0x0][0x228] ;  /* 0x00008a00ff0c7b82 */ /* 0x000e280000000800 */
[----:B------:R1:W-:Y:S04]  /*42280*/  @P2 STG.E.U16 desc[UR60][R24.64], R26 ;  /* 0x0000001a18002986 */ /* 0x0003e8000c10153c */
[----:B-1----:R-:W1:Y:S08]  /*42290*/  LDC R26, c[0x0][0x228] ;  /* 0x00008a00ff1a7b82 */ /* 0x002e700000000800 */
[----:B------:R-:W3:Y:S08]  /*422a0*/  LDC R24, c[0x0][0x248] ;  /* 0x00009200ff187b82 */ /* 0x000ef00000000800 */
[----:B------:R-:W4:Y:S01]  /*422b0*/  LDC R25, c[0x0][0x228] ;  /* 0x00008a00ff197b82 */ /* 0x000f220000000800 */
[----:B-1----:R-:W-:-:S07]  /*422c0*/  ISETP.LT.AND P6, PT, R11, R26, !P1 ;  /* 0x0000001a0b00720c */ /* 0x002fce0004fc1270 */
[----:B------:R-:W1:Y:S01]  /*422d0*/  LDC R26, c[0x0][0x22c] ;  /* 0x00008b00ff1a7b82 */ /* 0x000e620000000800 */
[----:B---3--:R-:W-:Y:S01]  /*422e0*/  IMAD.IADD R0, R0, 0x1, R24 ;  /* 0x0000000100007824 */ /* 0x008fe200078e0218 */
[----:B----4-:R-:W-:-:S03]  /*422f0*/  ISETP.LT.AND P2, PT, R123, R25, !P1 ;  /* 0x000000197b00720c */ /* 0x010fc60004f41270 */
[----:B------:R-:W-:-:S05]  /*42300*/  IMAD.WIDE R24, R0, 0x2, R2 ;  /* 0x0000000200187825 */ /* 0x000fca00078e0202 */
[----:B--2---:R2:W-:Y:S01]  /*42310*/  @P6 STG.E.U16 desc[UR60][R24.64], R252 ;  /* 0x000000fc18006986 */ /* 0x0045e2000c10153c */
[----:B0-----:R-:W-:Y:S02]  /*42320*/  ISETP.LT.AND P6, PT, R127, R12, !P1 ;  /* 0x0000000c7f00720c */ /* 0x001fe40004fc1270 */
[----:B------:R-:W-:Y:S01]  /*42330*/  PRMT R12, R252, 0x7632, R12 ;  /* 0x00007632fc0c7816 */ /* 0x000fe2000000000c */
[C---:B--2---:R-:W-:Y:S01]  /*42340*/  IMAD.WIDE R24, R0.reuse, 0x2, R14 ;  /* 0x0000000200187825 */ /* 0x044fe200078e020e */
[----:B------:R-:W0:Y:S04]  /*42350*/  LDC R252, c[0x0][0x228] ;  /* 0x00008a00fffc7b82 */ /* 0x000e280000000800 */
[----:B------:R2:W-:Y:S04]  /*42360*/  @P2 STG.E.U16 desc[UR60][R24.64], R12 ;  /* 0x0000000c18002986 */ /* 0x0005e8000c10153c */
[----:B--2---:R-:W2:Y:S01]  /*42370*/  LDC R12, c[0x0][0x228] ;  /* 0x00008a00ff0c7b82 */ /* 0x004ea20000000800 */
[----:B------:R-:W-:-:S05]  /*42380*/  IMAD.WIDE R24, R0, 0x2, R248 ;  /* 0x0000000200187825 */ /* 0x000fca00078e02f8 */
[----:B------:R3:W-:Y:S01]  /*42390*/  @P6 STG.E.U16 desc[UR60][R24.64], R27 ;  /* 0x0000001b18006986 */ /* 0x0007e2000c10153c */
[----:B--2---:R-:W-:Y:S01]  /*423a0*/  ISETP.LT.AND P2, PT, R122, R12, !P1 ;  /* 0x0000000c7a00720c */ /* 0x004fe20004f41270 */
[----:B------:R-:W-:Y:S02]  /*423b0*/  VIADD R12, R13, 0x7 ;  /* 0x000000070d0c7836 */ /* 0x000fe40000000000 */
[----:B---3--:R-:W-:-:S03]  /*423c0*/  IMAD.WIDE R24, R0, 0x2, R250 ;  /* 0x0000000200187825 */ /* 0x008fc600078e02fa */
[----:B-1----:R-:W-:Y:S02]  /*423d0*/  ISETP.GE.AND P1, PT, R12, R26, PT ;  /* 0x0000001a0c00720c */ /* 0x002fe40003f26270 */
[----:B------:R-:W-:Y:S01]  /*423e0*/  PRMT R12, R27, 0x7632, R12 ;  /* 0x000076321b0c7816 */ /* 0x000fe2000000000c */
[----:B------:R-:W1:Y:S01]  /*423f0*/  LDC R26, c[0x0][0x228] ;  /* 0x00008a00ff1a7b82 */ /* 0x000e620000000800 */
[----:B------:R-:W2:Y:S04]  /*42400*/  LDL.LU R27, [R1+0x20c0] ;  /* 0x0020c000011b7983 */ /* 0x000ea80000300800 */
[----:B------:R3:W-:Y:S01]  /*42410*/  @P2 STG.E.U16 desc[UR60][R24.64], R12 ;  /* 0x0000000c18002986 */ /* 0x0007e2000c10153c */
[----:B0-----:R-:W-:-:S03]  /*42420*/  ISETP.LT.AND P2, PT, R11, R252, !P1 ;  /* 0x000000fc0b00720c */ /* 0x001fc60004f41270 */
[----:B------:R-:W4:Y:S01]  /*42430*/  LDL.LU R252, [R1+0xc] ;  /* 0x00000c0001fc7983 */ /* 0x000f220000300800 */
[----:B---3--:R-:W0:Y:S08]  /*42440*/  LDC R24, c[0x0][0x248] ;  /* 0x00009200ff187b82 */ /* 0x008e300000000800 */
[----:B------:R-:W3:Y:S01]  /*42450*/  LDC R25, c[0x0][0x228] ;  /* 0x00008a00ff197b82 */ /* 0x000ee20000000800 */
[----:B0-----:R-:W-:Y:S01]  /*42460*/  IMAD.IADD R0, R0, 0x1, R24 ;  /* 0x0000000100007824 */ /* 0x001fe200078e0218 */
[----:B---3--:R-:W-:-:S03]  /*42470*/  ISETP.LT.AND P6, PT, R123, R25, !P1 ;  /* 0x000000197b00720c */ /* 0x008fc60004fc1270 */
[----:B------:R-:W-:-:S05]  /*42480*/  IMAD.WIDE R24, R0, 0x2, R2 ;  /* 0x0000000200187825 */ /* 0x000fca00078e0202 */
[----:B----4-:R0:W-:Y:S01]  /*42490*/  @P2 STG.E.U16 desc[UR60][R24.64], R252 ;  /* 0x000000fc18002986 */ /* 0x0101e2000c10153c */
[----:B------:R-:W-:Y:S01]  /*424a0*/  PRMT R12, R252, 0x7632, R12 ;  /* 0x00007632fc0c7816 */ /* 0x000fe2000000000c */
[C---:B0-----:R-:W-:Y:S01]  /*424b0*/  IMAD.WIDE R24, R0.reuse, 0x2, R14 ;  /* 0x0000000200187825 */ /* 0x041fe200078e020e */
[----:B-1----:R-:W-:Y:S01]  /*424c0*/  ISETP.LT.AND P2, PT, R127, R26, !P1 ;  /* 0x0000001a7f00720c */ /* 0x002fe20004f41270 */
[----:B------:R-:W0:Y:S03]  /*424d0*/  LDC R252, c[0x0][0x228] ;  /* 0x00008a00fffc7b82 */ /* 0x000e260000000800 */
[----:B------:R1:W-:Y:S05]  /*424e0*/  @P6 STG.E.U16 desc[UR60][R24.64], R12 ;  /* 0x0000000c18006986 */ /* 0x0003ea000c10153c */
[----:B------:R-:W3:Y:S08]  /*424f0*/  LDC R26, c[0x0][0x22c] ;  /* 0x00008b00ff1a7b82 */ /* 0x000ef00000000800 */
[----:B-1----:R-:W1:Y:S01]  /*42500*/  LDC R12, c[0x0][0x228] ;  /* 0x00008a00ff0c7b82 */ /* 0x002e620000000800 */
[----:B------:R-:W-:-:S05]  /*42510*/  IMAD.WIDE R24, R0, 0x2, R248 ;  /* 0x0000000200187825 */ /* 0x000fca00078e02f8 */
[----:B--2---:R2:W-:Y:S01]  /*42520*/  @P2 STG.E.U16 desc[UR60][R24.64], R27 ;  /* 0x0000001b18002986 */ /* 0x0045e2000c10153c */
[----:B-1----:R-:W-:Y:S01]  /*42530*/  ISETP.LT.AND P2, PT, R122, R12, !P1 ;  /* 0x0000000c7a00720c */ /* 0x002fe20004f41270 */
[----:B------:R-:W-:Y:S01]  /*42540*/  VIADD R12, R13, 0x8 ;  /* 0x000000080d0c7836 */ /* 0x000fe20000000000 */
[----:B--2---:R-:W-:Y:S01]  /*42550*/  PRMT R27, R27, 0x7632, R27 ;  /* 0x000076321b1b7816 */ /* 0x004fe2000000001b */
[----:B------:R-:W-:Y:S01]  /*42560*/  IMAD.WIDE R24, R0, 0x2, R250 ;  /* 0x0000000200187825 */ /* 0x000fe200078e02fa */
[----:B------:R-:W2:Y:S02]  /*42570*/  LDL.LU R122, [R1+0x20bc] ;  /* 0x0020bc00017a7983 */ /* 0x000ea40000300800 */
[----:B---3--:R-:W-:Y:S02]  /*42580*/  ISETP.GE.AND P1, PT, R12, R26, PT ;  /* 0x0000001a0c00720c */ /* 0x008fe40003f26270 */
[----:B------:R-:W1:Y:S05]  /*42590*/  LDC R26, c[0x0][0x248] ;  /* 0x00009200ff1a7b82 */ /* 0x000e6a0000000800 */
[----:B------:R3:W-:Y:S01]  /*425a0*/  @P2 STG.E.U16 desc[UR60][R24.64], R27 ;  /* 0x0000001b18002986 */ /* 0x0007e2000c10153c */
[----:B0-----:R-:W-:-:S02]  /*425b0*/  ISETP.LT.AND P2, PT, R123, R252, !P1 ;  /* 0x000000fc7b00720c */ /* 0x001fc40004f41270 */
[----:B------:R-:W0:Y:S01]  /*425c0*/  LDC R12, c[0x0][0x228] ;  /* 0x00008a00ff0c7b82 */ /* 0x000e220000000800 */
[----:B------:R-:W4:Y:S07]  /*425d0*/  LDL.LU R252, [R1+0x5f0] ;  /* 0x0005f00001fc7983 */ /* 0x000f2e0000300800 */
[----:B---3--:R-:W3:Y:S01]  /*425e0*/  LDC R25, c[0x0][0x228] ;  /* 0x00008a00ff197b82 */ /* 0x008ee20000000800 */
[----:B-1----:R-:W-:-:S07]  /*425f0*/  IMAD.IADD R0, R0, 0x1, R26 ;  /* 0x0000000100007824 */ /* 0x002fce00078e021a */
[----:B------:R-:W1:Y:S08]  /*42600*/  LDC R27, c[0x0][0x228] ;  /* 0x00008a00ff1b7b82 */ /* 0x000e700000000800 */
[----:B------:R-:W1:Y:S01]  /*42610*/  LDC R26, c[0x0][0x22c] ;  /* 0x00008b00ff1a7b82 */ /* 0x000e620000000800 */
[----:B---3--:R-:W-:Y:S01]  /*42620*/  ISETP.LT.AND P6, PT, R11, R25, !P1 ;  /* 0x000000190b00720c */ /* 0x008fe20004fc1270 */
[----:B------:R-:W-:-:S12]  /*42630*/  IMAD.WIDE R24, R0, 0x2, R2 ;  /* 0x0000000200187825 */ /* 0x000fd800078e0202 */
[----:B------:R3:W-:Y:S01]  /*42640*/  @P6 STG.E.U16 desc[UR60][R24.64], R120 ;  /* 0x0000007818006986 */ /* 0x0007e2000c10153c */
[----:B0-----:R-:W-:Y:S02]  /*42650*/  ISETP.LT.AND P6, PT, R127, R12, !P1 ;  /* 0x0000000c7f00720c */ /* 0x001fe40004fc1270 */
[----:B------:R-:W4:Y:S01]  /*42660*/  LDC R12, c[0x0][0x228] ;  /* 0x00008a00ff0c7b82 */ /* 0x000f220000000800 */
[----:B---3--:R-:W-:Y:S01]  /*42670*/  PRMT R120, R120, 0x7632, R120 ;  /* 0x0000763278787816 */ /* 0x008fe20000000078 */
[----:B------:R-:W-:-:S05]  /*42680*/  IMAD.WIDE R24, R0, 0x2, R14 ;  /* 0x0000000200187825 */ /* 0x000fca00078e020e */
[----:B------:R0:W-:Y:S02]  /*42690*/  @P2 STG.E.U16 desc[UR60][R24.64], R120 ;  /* 0x0000007818002986 */ /* 0x0001e4000c10153c */
[----:B0-----:R-:W0:Y:S01]  /*426a0*/  LDC R120, c[0x0][0x228] ;  /* 0x00008a00ff787b82 */ /* 0x001e220000000800 */
[----:B------:R-:W-:-:S05]  /*426b0*/  IMAD.WIDE R24, R0, 0x2, R248 ;  /* 0x0000000200187825 */ /* 0x000fca00078e02f8 */
[----:B------:R3:W-:Y:S01]  /*426c0*/  @P6 STG.E.U16 desc[UR60][R24.64], R112 ;  /* 0x0000007018006986 */ /* 0x0007e2000c10153c */
[----:B----4-:R-:W-:Y:S01]  /*426d0*/  ISETP.LT.AND P2, PT, R252, R12, !P1 ;  /* 0x0000000cfc00720c */ /* 0x010fe20004f41270 */
[----:B------:R-:W-:-:S05]  /*426e0*/  VIADD R12, R13, 0x9 ;  /* 0x000000090d0c7836 */ /* 0x000fca0000000000 */
[----:B-1----:R-:W-:Y:S02]  /*426f0*/  ISETP.GE.AND P1, PT, R12, R26, PT ;  /* 0x0000001a0c00720c */ /* 0x002fe40003f26270 */
[----:B------:R-:W1:Y:S02]  /*42700*/  LDC R12, c[0x0][0x248] ;  /* 0x00009200ff0c7b82 */ /* 0x000e640000000800 */
[----:B0-----:R-:W-:Y:S02]  /*42710*/  ISETP.LT.AND P6, PT, R123, R120, !P1 ;  /* 0x000000787b00720c */ /* 0x001fe40004fc1270 */
[----:B------:R-:W4:Y:S04]  /*42720*/  LDL.LU R123, [R1+0x20b8] ;  /* 0x0020b800017b7983 */ /* 0x000f280000300800 */
[----:B------:R-:W2:Y:S01]  /*42730*/  LDL.LU R120, [R1+0x5f8] ;  /* 0x0005f80001787983 */ /* 0x000ea20000300800 */
[----:B------:R-:W0:Y:S01]  /*42740*/  LDC R26, c[0x0][0x228] ;  /* 0x00008a00ff1a7b82 */ /* 0x000e220000000800 */
[----:B---3--:R-:W-:Y:S01]  /*42750*/  PRMT R112, R112, 0x7632, R112 ;  /* 0x0000763270707816 */ /* 0x008fe20000000070 */
[----:B------:R-:W-:-:S05]  /*42760*/  IMAD.WIDE R24, R0, 0x2, R250 ;  /* 0x0000000200187825 */ /* 0x000fca00078e02fa */
[----:B------:R3:W-:Y:S01]  /*42770*/  @P2 STG.E.U16 desc[UR60][R24.64], R112 ;  /* 0x0000007018002986 */ /* 0x0007e2000c10153c */
[----:B------:R-:W-:Y:S02]  /*42780*/  ISETP.LT.AND P2, PT, R11, R27, !P1 ;  /* 0x0000001b0b00720c */ /* 0x000fe40004f41270 */
[----:B------:R-:W2:Y:S01]  /*42790*/  LDC R27, c[0x0][0x228] ;  /* 0x00008a00ff1b7b82 */ /* 0x000ea20000000800 */
[----:B-1----:R-:W-:-:S07]  /*427a0*/  IMAD.IADD R0, R0, 0x1, R12 ;  /* 0x0000000100007824 */ /* 0x002fce00078e020c */
[----:B------:R-:W1:Y:S01]  /*427b0*/  LDC R12, c[0x0][0x228] ;  /* 0x00008a00ff0c7b82 */ /* 0x000e620000000800 */
[----:B---3--:R-:W-:-:S05]  /*427c0*/  IMAD.WIDE R24, R0, 0x2, R2 ;  /* 0x0000000200187825 */ /* 0x008fca00078e0202 */
[----:B------:R3:W-:Y:S01]  /*427d0*/  @P2 STG.E.U16 desc[UR60][R24.64], R116 ;  /* 0x0000007418002986 */ /* 0x0007e2000c10153c */
[----:B0-----:R-:W-:Y:S01]  /*427e0*/  ISETP.LT.AND P2, PT, R127, R26, !P1 ;  /* 0x0000001a7f00720c */ /* 0x001fe20004f41270 */
[----:B------:R-:W0:Y:S08]  /*427f0*/  LDC R112, c[0x0][0x228] ;  /* 0x00008a00ff707b82 */ /* 0x000e300000000800 */
[----:B------:R-:W0:Y:S01]  /*42800*/  LDC R26, c[0x0][0x22c] ;  /* 0x00008b00ff1a7b82 */ /* 0x000e220000000800 */
[----:B---3--:R-:W-:Y:S01]  /*42810*/  PRMT R116, R116, 0x7632, R116 ;  /* 0x0000763274747816 */ /* 0x008fe20000000074 */
[----:B------:R-:W-:-:S05]  /*42820*/  IMAD.WIDE R24, R0, 0x2, R14 ;  /* 0x0000000200187825 */ /* 0x000fca00078e020e */
[----:B------:R3:W-:Y:S02]  /*42830*/  @P6 STG.E.U16 desc[UR60][R24.64], R116 ;  /* 0x0000007418006986 */ /* 0x0007e4000c10153c */
[----:B---3--:R-:W-:Y:S01]  /*42840*/  IMAD.WIDE R24, R0, 0x2, R248 ;  /* 0x0000000200187825 */ /* 0x008fe200078e02f8 */
[----:B------:R-:W3:Y:S04]  /*42850*/  LDC R116, c[0x0][0x248] ;  /* 0x00009200ff747b82 */ /* 0x000ee80000000800 */
[----:B------:R0:W-:Y:S01]  /*42860*/  @P2 STG.E.U16 desc[UR60][R24.64], R100 ;  /* 0x0000006418002986 */ /* 0x0001e2000c10153c */
[----:B-1----:R-:W-:Y:S01]  /*42870*/  ISETP.LT.AND P2, PT, R252, R12, !P1 ;  /* 0x0000000cfc00720c */ /* 0x002fe20004f41270 */
[----:B------:R-:W-:-:S05]  /*42880*/  VIADD R12, R13, 0xa ;  /* 0x0000000a0d0c7836 */ /* 0x000fca0000000000 */
[----:B0-----:R-:W-:Y:S02]  /*42890*/  ISETP.GE.AND P1, PT, R12, R26, PT ;  /* 0x0000001a0c00720c */ /* 0x001fe40003f26270 */
[----:B------:R-:W0:Y:S02]  /*428a0*/  LDC R12, c[0x0][0x228] ;  /* 0x00008a00ff0c7b82 */ /* 0x000e240000000800 */
[----:B------:R-:W-:Y:S01]  /*428b0*/  ISETP.LT.AND P6, PT, R11, R112, !P1 ;  /* 0x000000700b00720c */ /* 0x000fe20004fc1270 */
[----:B------:R-:W-:Y:S01]  /*428c0*/  IMAD.WIDE R24, R0, 0x2, R250 ;  /* 0x0000000200187825 */ /* 0x000fe200078e02fa */
[----:B------:R-:W-:-:S04]  /*428d0*/  PRMT R100, R100, 0x7632, R100 ;  /* 0x0000763264647816 */ /* 0x000fc80000000064 */
[----:B------:R-:W1:Y:S01]  /*428e0*/  LDC R26, c[0x0][0x22c] ;  /* 0x00008b00ff1a7b82 */ /* 0x000e620000000800 */
[----:B---3--:R-:W-:Y:S01]  /*428f0*/  IMAD.IADD R0, R0, 0x1, R116 ;  /* 0x0000000100007824 */ /* 0x008fe200078e0274 */
[----:B------:R3:W-:Y:S06]  /*42900*/  @P2 STG.E.U16 desc[UR60][R24.64], R100 ;  /* 0x0000006418002986 */ /* 0x0007ec000c10153c */
[----:B------:R-:W4:Y:S01]  /*42910*/  LDC R112, c[0x0][0x228] ;  /* 0x00008a00ff707b82 */ /* 0x000f220000000800 */
[----:B---3--:R-:W-:-:S07]  /*42920*/  IMAD.WIDE R24, R0, 0x2, R2 ;  /* 0x0000000200187825 */ /* 0x008fce00078e0202 */
[----:B------:R-:W3:Y:S01]  /*42930*/  LDC R100, c[0x0][0x228] ;  /* 0x00008a00ff647b82 */ /* 0x000ee20000000800 */
[----:B------:R1:W-:Y:S01]  /*42940*/  @P6 STG.E.U16 desc[UR60][R24.64], R121 ;  /* 0x0000007918006986 */ /* 0x0003e2000c10153c */
[----:B0-----:R-:W-:-:S06]  /*42950*/  ISETP.LT.AND P6, PT, R127, R12, !P1 ;  /* 0x0000000c7f00720c */ /* 0x001fcc0004fc1270 */
[----:B------:R-:W0:Y:S01]  /*42960*/  LDC R12, c[0x0][0x228] ;  /* 0x00008a00ff0c7b82 */ /* 0x000e220000000800 */
[----:B-1----:R-:W-:Y:S01]  /*42970*/  PRMT R121, R121, 0x7632, R121 ;  /* 0x0000763279797816 */ /* 0x002fe20000000079 */
[----:B------:R-:W-:Y:S01]  /*42980*/  IMAD.WIDE R24, R0, 0x2, R14 ;  /* 0x0000000200187825 */ /* 0x000fe200078e020e */
[----:B--2---:R-:W-:-:S05]  /*42990*/  ISETP.LT.AND P2, PT, R120, R27, !P1 ;  /* 0x0000001b7800720c */ /* 0x004fca0004f41270 */
[----:B------:R-:W1:Y:S08]  /*429a0*/  LDC R27, c[0x0][0x228] ;  /* 0x00008a00ff1b7b82 */ /* 0x000e700000000800 */
[----:B------:R2:W-:Y:S01]  /*429b0*/  @P2 STG.E.U16 desc[UR60][R24.64], R121 ;  /* 0x0000007918002986 */ /* 0x0005e2000c10153c */
[----:B0-----:R-:W-:Y:S01]  /*429c0*/  ISETP.LT.AND P2, PT, R252, R12, !P1 ;  /* 0x0000000cfc00720c */ /* 0x001fe20004f41270 */
[----:B------:R-:W-:-:S05]  /*429d0*/  VIADD R12, R13, 0xb ;  /* 0x0000000b0d0c7836 */ /* 0x000fca0000000000 */
[----:B------:R-:W-:Y:S02]  /*429e0*/  ISETP.GE.AND P1, PT, R12, R26, PT ;  /* 0x0000001a0c00720c */ /* 0x000fe40003f26270 */
[----:B------:R-:W0:Y:S01]  /*429f0*/  LDC R26, c[0x0][0x228] ;  /* 0x00008a00ff1a7b82 */ /* 0x000e220000000800 */
[----:B--2---:R-:W-:-:S05]  /*42a00*/  IMAD.WIDE R24, R0, 0x2, R248 ;  /* 0x0000000200187825 */ /* 0x004fca00078e02f8 */
[----:B------:R2:W-:Y:S02]  /*42a10*/  @P6 STG.E.U16 desc[UR60][R24.64], R113 ;  /* 0x0000007118006986 */ /* 0x0005e4000c10153c */
[----:B------:R-:W4:Y:S01]  /*42a20*/  LDC R12, c[0x0][0x228] ;  /* 0x00008a00ff0c7b82 */ /* 0x000f220000000800 */
[----:B--2---:R-:W-:Y:S01]  /*42a30*/  PRMT R113, R113, 0x7632, R113 ;  /* 0x0000763271717816 */ /* 0x004fe20000000071 */
[----:B------:R-:W-:-:S05]  /*42a40*/  IMAD.WIDE R24, R0, 0x2, R250 ;  /* 0x0000000200187825 */ /* 0x000fca00078e02fa */
[----:B------:R2:W-:Y:S01]  /*42a50*/  @P2 STG.E.U16 desc[UR60][R24.64], R113 ;  /* 0x0000007118002986 */ /* 0x0005e2000c10153c */
[----:B-1----:R-:W-:Y:S01]  /*42a60*/  ISETP.LT.AND P2, PT, R11, R27, !P1 ;  /* 0x0000001b0b00720c */ /* 0x002fe20004f41270 */
[----:B------:R-:W-:Y:S01]  /*42a70*/  IMAD.IADD R0, R0, 0x1, R116 ;  /* 0x0000000100007824 */ /* 0x000fe200078e0274 */
[----:B---3--:R-:W-:Y:S01]  /*42a80*/  ISETP.LT.AND P6, PT, R120, R100, !P1 ;  /* 0x000000647800720c */ /* 0x008fe20004fc1270 */
[----:B------:R-:W1:Y:S02]  /*42a90*/  LDC R27, c[0x0][0x228] ;  /* 0x00008a00ff1b7b82 */ /* 0x000e640000000800 */
[----:B--2---:R-:W-:-:S06]  /*42aa0*/  IMAD.WIDE R24, R0, 0x2, R2 ;  /* 0x0000000200187825 */ /* 0x004fcc00078e0202 */
[----:B------:R-:W2:Y:S02]  /*42ab0*/  LDC R100, c[0x0][0x228] ;  /* 0x00008a00ff647b82 */ /* 0x000ea40000000800 */
[----:B------:R3:W-:Y:S01]  /*42ac0*/  @P2 STG.E.U16 desc[UR60][R24.64], R117 ;  /* 0x0000007518002986 */ /* 0x0007e2000c10153c */
[----:B0-----:R-:W-:-:S05]  /*42ad0*/  ISETP.LT.AND P2, PT, R127, R26, !P1 ;  /* 0x0000001a7f00720c */ /* 0x001fca0004f41270 */
[----:B------:R-:W0:Y:S01]  /*42ae0*/  LDC R26, c[0x0][0x22c] ;  /* 0x00008b00ff1a7b82 */ /* 0x000e220000000800 */
[----:B---3--:R-:W-:Y:S01]  /*42af0*/  PRMT R117, R117, 0x7632, R117 ;  /* 0x0000763275757816 */ /* 0x008fe20000000075 */
[----:B------:R-:W-:-:S06]  /*42b00*/  IMAD.WIDE R24, R0, 0x2, R14 ;  /* 0x0000000200187825 */ /* 0x000fcc00078e020e */
[----:B------:R-:W3:Y:S01]  /*42b10*/  LDC R113, c[0x0][0x228] ;  /* 0x00008a00ff717b82 */ /* 0x000ee20000000800 */
[----:B------:R4:W-:Y:S02]  /*42b20*/  @P6 STG.E.U16 desc[UR60][R24.64], R117 ;  /* 0x0000007518006986 */ /* 0x0009e4000c10153c */
[----:B----4-:R-:W-:-:S05]  /*42b30*/  IMAD.WIDE R24, R0, 0x2, R248 ;  /* 0x0000000200187825 */ /* 0x010fca00078e02f8 */
[----:B------:R4:W-:Y:S01]  /*42b40*/  @P2 STG.E.U16 desc[UR60][R24.64], R101 ;  /* 0x0000006518002986 */ /* 0x0009e2000c10153c */
[----:B------:R-:W-:Y:S01]  /*42b50*/  ISETP.LT.AND P2, PT, R252, R12, !P1 ;  /* 0x0000000cfc00720c */ /* 0x000fe20004f41270 */
[----:B------:R-:W-:-:S05]  /*42b60*/  VIADD R12, R13, 0xc ;  /* 0x0000000c0d0c7836 */ /* 0x000fca0000000000 */
[----:B0-----:R-:W-:Y:S02]  /*42b70*/  ISETP.GE.AND P1, PT, R12, R26, PT ;  /* 0x0000001a0c00720c */ /* 0x001fe40003f26270 */
[----:B------:R-:W0:Y:S02]  /*42b80*/  LDC R26, c[0x0][0x228] ;  /* 0x00008a00ff1a7b82 */ /* 0x000e240000000800 */
[----:B--2---:R-:W-:Y:S01]  /*42b90*/  ISETP.LT.AND P6, PT, R11, R100, !P1 ;  /* 0x000000640b00720c */ /* 0x004fe20004fc1270 */
[----:B----4-:R-:W-:Y:S01]  /*42ba0*/  IMAD.WIDE R24, R0, 0x2, R250 ;  /* 0x0000000200187825 */ /* 0x010fe200078e02fa */
[----:B------:R-:W-:-:S04]  /*42bb0*/  PRMT R101, R101, 0x7632, R101 ;  /* 0x0000763265657816 */ /* 0x000fc80000000065 */
[----:B------:R-:W2:Y:S01]  /*42bc0*/  LDC R12, c[0x0][0x228] ;  /* 0x00008a00ff0c7b82 */ /* 0x000ea20000000800 */
[----:B------:R-:W-:Y:S01]  /*42bd0*/  IMAD.IADD R0, R0, 0x1, R116 ;  /* 0x0000000100007824 */ /* 0x000fe200078e0274 */
[----:B------:R4:W-:Y:S01]  /*42be0*/  @P2 STG.E.U16 desc[UR60][R24.64], R101 ;  /* 0x0000006518002986 */ /* 0x0009e2000c10153c */
[----:B-1----:R-:W-:-:S05]  /*42bf0*/  ISETP.LT.AND P2, PT, R120, R27, !P1 ;  /* 0x0000001b7800720c */ /* 0x002fca0004f41270 */
[----:B------:R-:W1:Y:S01]  /*42c00*/  LDC R27, c[0x0][0x22c] ;  /* 0x00008b00ff1b7b82 */ /* 0x000e620000000800 */
[----:B----4-:R-:W-:-:S07]  /*42c10*/  IMAD.WIDE R24, R0, 0x2, R2 ;  /* 0x0000000200187825 */ /* 0x010fce00078e0202 */
[----:B------:R-:W4:Y:S01]  /*42c20*/  LDC R100, c[0x0][0x228] ;  /* 0x00008a00ff647b82 */ /* 0x000f220000000800 */
[----:B------:R3:W-:Y:S01]  /*42c30*/  @P6 STG.E.U16 desc[UR60][R24.64], R122 ;  /* 0x0000007a18006986 */ /* 0x0007e2000c10153c */
[----:B0-----:R-:W-:-:S06]  /*42c40*/  ISETP.LT.AND P6, PT, R127, R26, !P1 ;  /* 0x0000001a7f00720c */ /* 0x001fcc0004fc1270 */
[----:B------:R-:W0:Y:S01]  /*42c50*/  LDC R26, c[0x0][0x228] ;  /* 0x00008a00ff1a7b82 */ /* 0x000e220000000800 */
[----:B---3--:R-:W-:Y:S01]  /*42c60*/  PRMT R122, R122, 0x7632, R122 ;  /* 0x000076327a7a7816 */ /* 0x008fe2000000007a */
[----:B------:R-:W-:-:S06]  /*42c70*/  IMAD.WIDE R24, R0, 0x2, R14 ;  /* 0x0000000200187825 */ /* 0x000fcc00078e020e */
[----:B------:R-:W3:Y:S01]  /*42c80*/  LDC R101, c[0x0][0x22c] ;  /* 0x00008b00ff657b82 */ /* 0x000ee20000000800 */
[----:B------:R1:W-:Y:S01]  /*42c90*/  @P2 STG.E.U16 desc[UR60][R24.64], R122 ;  /* 0x0000007a18002986 */ /* 0x0003e2000c10153c */
[----:B--2---:R-:W-:Y:S01]  /*42ca0*/  ISETP.LT.AND P2, PT, R252, R12, !P1 ;  /* 0x0000000cfc00720c */ /* 0x004fe20004f41270 */
[----:B------:R-:W-:Y:S02]  /*42cb0*/  VIADD R12, R13, 0xd ;  /* 0x0000000d0d0c7836 */ /* 0x000fe40000000000 */
[----:B-1----:R-:W-:-:S03]  /*42cc0*/  IMAD.WIDE R24, R0, 0x2, R248 ;  /* 0x0000000200187825 */ /* 0x002fc600078e02f8 */
[----:B------:R-:W-:Y:S02]  /*42cd0*/  ISETP.GE.AND P1, PT, R12, R27, PT ;  /* 0x0000001b0c00720c */ /* 0x000fe40003f26270 */
[----:B------:R-:W1:Y:S01]  /*42ce0*/  LDC R27, c[0x0][0x228] ;  /* 0x00008a00ff1b7b82 */ /* 0x000e620000000800 */
[----:B------:R2:W-:Y:S01]  /*42cf0*/  @P6 STG.E.U16 desc[UR60][R24.64], R114 ;  /* 0x0000007218006986 */ /* 0x0005e2000c10153c */
[----:B------:R-:W-:Y:S01]  /*42d00*/  IMAD.IADD R12, R0, 0x1, R116 ;  /* 0x00000001000c7824 */ /* 0x000fe200078e0274 */
[----:B--2---:R-:W-:Y:S01]  /*42d10*/  PRMT R114, R114, 0x7632, R114 ;  /* 0x0000763272727816 */ /* 0x004fe20000000072 */
[----:B------:R-:W-:-:S05]  /*42d20*/  IMAD.WIDE R24, R0, 0x2, R250 ;  /* 0x0000000200187825 */ /* 0x000fca00078e02fa */
[----:B------:R2:W-:Y:S01]  /*42d30*/  @P2 STG.E.U16 desc[UR60][R24.64], R114 ;  /* 0x0000007218002986 */ /* 0x0005e2000c10153c */
[----:B0-----:R-:W-:Y:S02]  /*42d40*/  ISETP.LT.AND P2, PT, R11, R26, !P1 ;  /* 0x0000001a0b00720c */ /* 0x001fe40004f41270 */
[----:B------:R-:W-:Y:S01]  /*42d50*/  ISETP.LT.AND P6, PT, R120, R112, !P1 ;  /* 0x000000707800720c */ /* 0x000fe20004fc1270 */
[----:B------:R-:W0:Y:S01]  /*42d60*/  LDC R26, c[0x0][0x228] ;  /* 0x00008a00ff1a7b82 */ /* 0x000e220000000800 */
[----:B--2---:R-:W-:-:S07]  /*42d70*/  IMAD.WIDE R24, R12, 0x2, R2 ;  /* 0x000000020c187825 */ /* 0x004fce00078e0202 */
[----:B------:R-:W2:Y:S02]  /*42d80*/  LDC R112, c[0x0][0x228] ;  /* 0x00008a00ff707b82 */ /* 0x000ea40000000800 */
[----:B------:R4:W-:Y:S01]  /*42d90*/  @P2 STG.E.U16 desc[UR60][R24.64], R118 ;  /* 0x0000007618002986 */ /* 0x0009e2000c10153c */
[----:B------:R-:W-:Y:S01]  /*42da0*/  VIADD R0, R13, 0xe ;  /* 0x0000000e0d007836 */ /* 0x000fe20000000000 */
[----:B----4-:R-:W-:Y:S01]  /*42db0*/  PRMT R118, R118, 0x7632, R118 ;  /* 0x0000763276767816 */ /* 0x010fe20000000076 */
[----:B------:R-:W-:-:S05]  /*42dc0*/  IMAD.WIDE R24, R12, 0x2, R14 ;  /* 0x000000020c187825 */ /* 0x000fca00078e020e */
[----:B------:R4:W-:Y:S01]  /*42dd0*/  @P6 STG.E.U16 desc[UR60][R24.64], R118 ;  /* 0x0000007618006986 */ /* 0x0009e2000c10153c */
[----:B------:R-:W-:Y:S02]  /*42de0*/  ISETP.LT.AND P6, PT, R127, R100, !P1 ;  /* 0x000000647f00720c */ /* 0x000fe40004fc1270 */
[----:B------:R-:W2:Y:S01]  /*42df0*/  LDC R100, c[0x0][0x228] ;  /* 0x00008a00ff647b82 */ /* 0x000ea20000000800 */
[----:B-1----:R-:W-:Y:S02]  /*42e00*/  ISETP.LT.AND P1, PT, R252, R27, !P1 ;  /* 0x0000001bfc00720c */ /* 0x002fe40004f21270 */
[----:B---3--:R-:W-:Y:S01]  /*42e10*/  ISETP.GE.AND P2, PT, R0, R101, PT ;  /* 0x000000650000720c */ /* 0x008fe20003f46270 */
[----:B----4-:R-:W-:-:S04]  /*42e20*/  IMAD.WIDE R24, R12, 0x2, R248 ;  /* 0x000000020c187825 */ /* 0x010fc800078e02f8 */
[----:B------:R-:W1:Y:S03]  /*42e30*/  LDC R27, c[0x0][0x228] ;  /* 0x00008a00ff1b7b82 */ /* 0x000e660000000800 */
[----:B------:R3:W-:Y:S01]  /*42e40*/  @P6 STG.E.U16 desc[UR60][R24.64], R102 ;  /* 0x0000006618006986 */ /* 0x0007e2000c10153c */
[----:B0-----:R-:W-:Y:S01]  /*42e50*/  ISETP.LT.AND P6, PT, R11, R26, !P2 ;  /* 0x0000001a0b00720c */ /* 0x001fe200057c1270 */
[----:B------:R-:W-:-:S03]  /*42e60*/  IMAD.IADD R0, R12, 0x1, R116 ;  /* 0x000000010c007824 */ /* 0x000fc600078e0274 */
[----:B------:R-:W0:Y:S01]  /*42e70*/  LDC R101, c[0x0][0x22c] ;  /* 0x00008b00ff657b82 */ /* 0x000e220000000800 */
[----:B---3--:R-:W-:Y:S01]  /*42e80*/  PRMT R102, R102, 0x7632, R102 ;  /* 0x0000763266667816 */ /* 0x008fe20000000066 */
[----:B------:R-:W-:-:S06]  /*42e90*/  IMAD.WIDE R24, R12, 0x2, R250 ;  /* 0x000000020c187825 */ /* 0x000fcc00078e02fa */
[----:B------:R-:W3:Y:S01]  /*42ea0*/  LDC R26, c[0x0][0x228] ;  /* 0x00008a00ff1a7b82 */ /* 0x000ee20000000800 */
[----:B------:R4:W-:Y:S01]  /*42eb0*/  @P1 STG.E.U16 desc[UR60][R24.64], R102 ;  /* 0x0000006618001986 */ /* 0x0009e2000c10153c */
[----:B--2---:R-:W-:Y:S01]  /*42ec0*/  ISETP.LT.AND P1, PT, R120, R112, !P2 ;  /* 0x000000707800720c */ /* 0x004fe20005721270 */
[----:B------:R-:W-:-:S05]  /*42ed0*/  VIADD R12, R13, 0xf ;  /* 0x0000000f0d0c7836 */ /* 0x000fca0000000000 */
[----:B------:R-:W2:Y:S01]  /*42ee0*/  LDC R112, c[0x0][0x228] ;  /* 0x00008a00ff707b82 */ /* 0x000ea20000000800 */
[----:B----4-:R-:W-:-:S07]  /*42ef0*/  IMAD.WIDE R24, R0, 0x2, R2 ;  /* 0x0000000200187825 */ /* 0x010fce00078e0202 */
[----:B------:R-:W4:Y:S01]  /*42f00*/  LDC R102, c[0x0][0x248] ;  /* 0x00009200ff667b82 */ /* 0x000f220000000800 */
[----:B------:R0:W-:Y:S01]  /*42f10*/  @P6 STG.E.U16 desc[UR60][R24.64], R123 ;  /* 0x0000007b18006986 */ /* 0x0001e2000c10153c */
[----:B------:R-:W-:-:S06]  /*42f20*/  ISETP.LT.AND P6, PT, R127, R100, !P2 ;  /* 0x000000647f00720c */ /* 0x000fcc00057c1270 */
[----:B------:R-:W2:Y:S01]  /*42f30*/  LDC R100, c[0x0][0x228] ;  /* 0x00008a00ff647b82 */ /* 0x000ea20000000800 */
[----:B-1----:R-:W-:Y:S02]  /*42f40*/  ISETP.LT.AND P2, PT, R252, R27, !P2 ;  /* 0x0000001bfc00720c */ /* 0x002fe40005741270 */
[----:B0-----:R-:W-:Y:S01]  /*42f50*/  PRMT R123, R123, 0x7632, R123 ;  /* 0x000076327b7b7816 */ /* 0x001fe2000000007b */
[----:B------:R-:W-:-:S04]  /*42f60*/  IMAD.WIDE R24, R0, 0x2, R14 ;  /* 0x0000000200187825 */ /* 0x000fc800078e020e */
[----:B------:R-:W0:Y:S01]  /*42f70*/  LDC R27, c[0x0][0x228] ;  /* 0x00008a00ff1b7b82 */ /* 0x000e220000000800 */
[----:B------:R1:W-:Y:S01]  /*42f80*/  @P1 STG.E.U16 desc[UR60][R24.64], R123 ;  /* 0x0000007b18001986 */ /* 0x0003e2000c10153c */
[----:B------:R-:W-:Y:S02]  /*42f90*/  ISETP.GE.AND P1, PT, R12, R101, PT ;  /* 0x000000650c00720c */ /* 0x000fe40003f26270 */
[----:B------:R-:W-:-:S04]  /*42fa0*/  PRMT R12, R115, 0x7632, R12 ;  /* 0x00007632730c7816 */ /* 0x000fc8000000000c */
[----:B------:R-:W0:Y:S01]  /*42fb0*/  LDC R101, c[0x0][0x22c] ;  /* 0x00008b00ff657b82 */ /* 0x000e220000000800 */
[----:B-1----:R-:W-:-:S05]  /*42fc0*/  IMAD.WIDE R24, R0, 0x2, R248 ;  /* 0x0000000200187825 */ /* 0x002fca00078e02f8 */
[----:B------:R1:W-:Y:S01]  /*42fd0*/  @P6 STG.E.U16 desc[UR60][R24.64], R115 ;  /* 0x0000007318006986 */ /* 0x0003e2000c10153c */
[----:B---3--:R-:W-:Y:S02]  /*42fe0*/  ISETP.LT.AND P6, PT, R11, R26, !P1 ;  /* 0x0000001a0b00720c */ /* 0x008fe40004fc1270 */
[----:B------:R-:W3:Y:S01]  /*42ff0*/  LDC R26, c[0x0][0x228] ;  /* 0x00008a00ff1a7b82 */ /* 0x000ee20000000800 */
[----:B-1----:R-:W-:-:S04]  /*43000*/  IMAD.WIDE R24, R0, 0x2, R250 ;  /* 0x0000000200187825 */ /* 0x002fc800078e02fa */
[----:B----4-:R-:W-:Y:S01]  /*43010*/  IMAD.IADD R0, R0, 0x1, R102 ;  /* 0x0000000100007824 */ /* 0x010fe200078e0266 */
[----:B------:R1:W-:Y:S01]  /*43020*/  @P2 STG.E.U16 desc[UR60][R24.64], R12 ;  /* 0x0000000c18002986 */ /* 0x0003e2000c10153c */
[----:B--2---:R-:W-:Y:S01]  /*43030*/  ISETP.LT.AND P2, PT, R120, R100, !P1 ;  /* 0x000000647800720c */ /* 0x004fe20004f41270 */
[----:B------:R-:W2:Y:S08]  /*43040*/  LDC R102, c[0x0][0x248] ;  /* 0x00009200ff667b82 */ /* 0x000eb00000000800 */
[----:B------:R-:W4:Y:S01]  /*43050*/  LDC R100, c[0x0][0x228] ;  /* 0x00008a00ff647b82 */ /* 0x000f220000000800 */
[----:B-1----:R-:W-:Y:S01]  /*43060*/  IMAD.WIDE R24, R0, 0x2, R2 ;  /* 0x0000000200187825 */ /* 0x002fe200078e0202 */
[----:B------:R-:W-:-:S04]  /*43070*/  PRMT R12, R119, 0x7632, R12 ;  /* 0x00007632770c7816 */ /* 0x000fc8000000000c */
[----:B------:R1:W-:Y:S01]  /*43080*/  @P6 STG.E.U16 desc[UR60][R24.64], R119 ;  /* 0x0000007718006986 */ /* 0x0003e2000c10153c */
[----:B------:R-:W-:Y:S02]  /*43090*/  ISETP.LT.AND P6, PT, R127, R112, !P1 ;  /* 0x000000707f00720c */ /* 0x000fe40004fc1270 */
[----:B------:R-:W4:Y:S01]  /*430a0*/  LDC R112, c[0x0][0x228] ;  /* 0x00008a00ff707b82 */ /* 0x000f220000000800 */
[----:B0-----:R-:W-:-:S07]  /*430b0*/  ISETP.LT.AND P1, PT, R252, R27, !P1 ;  /* 0x0000001bfc00720c */ /* 0x001fce0004f21270 */
[----:B------:R-:W0:Y:S01]  /*430c0*/  LDC R27, c[0x0][0x228] ;  /* 0x00008a00ff1b7b82 */ /* 0x000e220000000800 */
[----:B-1----:R-:W-:-:S05]  /*430d0*/  IMAD.WIDE R24, R0, 0x2, R14 ;  /* 0x0000000200187825 */ /* 0x002fca00078e020e */
[----:B------:R1:W-:Y:S02]  /*430e0*/  @P2 STG.E.U16 desc[UR60][R24.64], R12 ;  /* 0x0000000c18002986 */ /* 0x0003e4000c10153c */
[----:B-1----:R-:W-:Y:S02]  /*430f0*/  VIADD R12, R13, 0x10 ;  /* 0x000000100d0c7836 */ /* 0x002fe40000000000 */
[----:B------:R-:W-:-:S03]  /*43100*/  IMAD.WIDE R24, R0, 0x2, R248 ;  /* 0x0000000200187825 */ /* 0x000fc600078e02f8 */
[----:B------:R-:W-:Y:S02]  /*43110*/  ISETP.GE.AND P2, PT, R12, R101, PT ;  /* 0x000000650c00720c */ /* 0x000fe40003f46270 */
[----:B------:R1:W-:Y:S01]  /*43120*/  @P6 STG.E.U16 desc[UR60][R24.64], R103 ;  /* 0x0000006718006986 */ /* 0x0003e2000c10153c */
[----:B------:R-:W0:Y:S01]  /*43130*/  LDC R101, c[0x0][0x22c] ;  /* 0x00008b00ff657b82 */ /* 0x000e220000000800 */
[----:B---3--:R-:W-:Y:S02]  /*43140*/  ISETP.LT.AND P6, PT, R11, R26, !P2 ;  /* 0x0000001a0b00720c */ /* 0x008fe400057c1270 */
[----:B------:R-:W-:-:S05]  /*43150*/  PRMT R12, R103, 0x7632, R12 ;  /* 0x00007632670c7816 */ /* 0x000fca000000000c */
[----:B------:R-:W3:Y:S01]  /*43160*/  LDC R26, c[0x0][0x228] ;  /* 0x00008a00ff1a7b82 */ /* 0x000ee20000000800 */
[----:B-1----:R-:W-:-:S04]  /*43170*/  IMAD.WIDE R24, R0, 0x2, R250 ;  /* 0x0000000200187825 */ /* 0x002fc800078e02fa */
[----:B--2---:R-:W-:Y:S01]  /*43180*/  IMAD.IADD R0, R0, 0x1, R102 ;  /* 0x0000000100007824 */ /* 0x004fe200078e0266 */
[----:B------:R1:W-:Y:S01]  /*43190*/  @P1 STG.E.U16 desc[UR60][R24.64], R12 ;  /* 0x0000000c18001986 */ /* 0x0003e2000c10153c */
[----:B----4-:R-:W-:Y:S01]  /*431a0*/  ISETP.LT.AND P1, PT, R120, R112, !P2 ;  /* 0x000000707800720c */ /* 0x010fe20005721270 */
[----:B------:R-:W2:Y:S08]  /*431b0*/  LDC R102, c[0x0][0x22c] ;  /* 0x00008b00ff667b82 */ /* 0x000eb00000000800 */
[----:B------:R-:W4:Y:S01]  /*431c0*/  LDC R112, c[0x0][0x228] ;  /* 0x00008a00ff707b82 */ /* 0x000f220000000800 */
[----:B-1----:R-:W-:-:S07]  /*431d0*/  IMAD.WIDE R24, R0, 0x2, R2 ;  /* 0x0000000200187825 */ /* 0x002fce00078e0202 */
[----:B------:R-:W1:Y:S01]  /*431e0*/  LDC R12, c[0x0][0x248] ;  /* 0x00009200ff0c7b82 */ /* 0x000e620000000800 */
[----:B------:R0:W-:Y:S01]  /*431f0*/  @P6 STG.E.U16 desc[UR60][R24.64], R96 ;  /* 0x0000006018006986 */ /* 0x0001e2000c10153c */
[----:B------:R-:W-:Y:S02]  /*43200*/  ISETP.LT.AND P6, PT, R127, R100, !P2 ;  /* 0x000000647f00720c */ /* 0x000fe400057c1270 */
[----:B------:R-:W-:-:S04]  /*43210*/  PRMT R100, R96, 0x7632, R100 ;  /* 0x0000763260647816 */ /* 0x000fc80000000064 */
[----:B------:R-:W2:Y:S01]  /*43220*/  LDC R103, c[0x0][0x228] ;  /* 0x00008a00ff677b82 */ /* 0x000ea20000000800 */
[----:B0-----:R-:W-:-:S04]  /*43230*/  IMAD.WIDE R24, R0, 0x2, R14 ;  /* 0x0000000200187825 */ /* 0x001fc800078e020e */
[----:B------:R-:W-:Y:S01]  /*43240*/  VIADD R96, R13, 0x11 ;  /* 0x000000110d607836 */ /* 0x000fe20000000000 */
[----:B------:R0:W-:Y:S01]  /*43250*/  @P1 STG.E.U16 desc[UR60][R24.64], R100 ;  /* 0x0000006418001986 */ /* 0x0001e2000c10153c */
[----:B------:R-:W-:-:S03]  /*43260*/  ISETP.LT.AND P2, PT, R252, R27, !P2 ;  /* 0x0000001bfc00720c */ /* 0x000fc60005741270 */
[----:B------:R-:W-:Y:S01]  /*43270*/  ISETP.GE.AND P1, PT, R96, R101, PT ;  /* 0x000000656000720c */ /* 0x000fe20003f26270 */
[C---:B-1----:R-:W-:Y:S01]  /*43280*/  IMAD.IADD R12, R0.reuse, 0x1, R12 ;  /* 0x00000001000c7824 */ /* 0x042fe200078e020c */
[----:B------:R-:W1:Y:S01]  /*43290*/  LDC R96, c[0x0][0x248] ;  /* 0x00009200ff607b82 */ /* 0x000e620000000800 */
[----:B0-----:R-:W-:-:S07]  /*432a0*/  IMAD.WIDE R24, R0, 0x2, R248 ;  /* 0x0000000200187825 */ /* 0x001fce00078e02f8 */
[----:B------:R-:W0:Y:S01]  /*432b0*/  LDC R100, c[0x0][0x228] ;  /* 0x00008a00ff647b82 */ /* 0x000e220000000800 */
[----:B------:R4:W-:Y:S01]  /*432c0*/  @P6 STG.E.U16 desc[UR60][R24.64], R88 ;  /* 0x0000005818006986 */ /* 0x0009e2000c10153c */
[----:B---3--:R-:W-:Y:S01]  /*432d0*/  ISETP.LT.AND P6, PT, R11, R26, !P1 ;  /* 0x0000001a0b00720c */ /* 0x008fe20004fc1270 */
[----:B------:R-:W-:-:S04]  /*432e0*/  IMAD.WIDE R26, R12, 0x2, R2 ;  /* 0x000000020c1a7825 */ /* 0x000fc800078e0202 */
[----:B----4-:R-:W-:Y:S01]  /*432f0*/  IMAD.WIDE R24, R0, 0x2, R250 ;  /* 0x0000000200187825 */ /* 0x010fe200078e02fa */
[----:B------:R-:W-:Y:S01]  /*43300*/  PRMT R88, R88, 0x7632, R88 ;  /* 0x0000763258587816 */ /* 0x000fe20000000058 */
[----:B------:R-:W3:Y:S04]  /*43310*/  LDC R0, c[0x0][0x228] ;  /* 0x00008a00ff007b82 */ /* 0x000ee80000000800 */
[----:B------:R4:W-:Y:S01]  /*43320*/  @P2 STG.E.U16 desc[UR60][R24.64], R88 ;  /* 0x0000005818002986 */ /* 0x0009e2000c10153c */
[----:B------:R-:W-:-:S03]  /*43330*/  ISETP.LT.AND P2, PT, R120, R112, !P1 ;  /* 0x000000707800720c */ /* 0x000fc60004f41270 */
[----:B------:R2:W-:Y:S01]  /*43340*/  @P6 STG.E.U16 desc[UR60][R26.64], R92 ;  /* 0x0000005c1a006986 */ /* 0x0005e2000c10153c */
[----:B------:R-:W-:Y:S01]  /*43350*/  ISETP.LT.AND P6, PT, R127, R113, !P1 ;  /* 0x000000717f00720c */ /* 0x000fe20004fc1270 */
[----:B------:R-:W-:Y:S01]  /*43360*/  VIADD R101, R13, 0x12 ;  /* 0x000000120d657836 */ /* 0x000fe20000000000 */
[----:B----4-:R-:W4:Y:S01]  /*43370*/  LDC R88, c[0x0][0x228] ;  /* 0x00008a00ff587b82 */ /* 0x010f220000000800 */
[----:B------:R-:W-:Y:S01]  /*43380*/  IMAD.WIDE R24, R12, 0x2, R14 ;  /* 0x000000020c187825 */ /* 0x000fe200078e020e */
[----:B--2---:R-:W-:-:S03]  /*43390*/  PRMT R92, R92, 0x7632, R92 ;  /* 0x000076325c5c7816 */ /* 0x004fc6000000005c */
[----:B------:R-:W-:Y:S01]  /*433a0*/  IMAD.WIDE R26, R12, 0x2, R248 ;  /* 0x000000020c1a7825 */ /* 0x000fe200078e02f8 */
[----:B------:R-:W-:Y:S01]  /*433b0*/  ISETP.LT.AND P1, PT, R252, R103, !P1 ;  /* 0x00000067fc00720c */ /* 0x000fe20004f21270 */
[----:B------:R2:W-:Y:S01]  /*433c0*/  @P2 STG.E.U16 desc[UR60][R24.64], R92 ;  /* 0x0000005c18002986 */ /* 0x0005e2000c10153c */
[----:B------:R-:W-:-:S03]  /*433d0*/  ISETP.GE.AND P2, PT, R101, R102, PT ;  /* 0x000000666500720c */ /* 0x000fc60003f46270 */
[----:B------:R0:W-:Y:S01]  /*433e0*/  @P6 STG.E.U16 desc[UR60][R26.64], R36 ;  /* 0x000000241a006986 */ /* 0x0001e2000c10153c */
[----:B---3--:R-:W-:Y:S02]  /*433f0*/  ISETP.LT.AND P6, PT, R11, R0, !P2 ;  /* 0x000000000b00720c */ /* 0x008fe400057c1270 */
[----:B------:R-:W3:Y:S01]  /*43400*/  LDC R0, c[0x0][0x228] ;  /* 0x00008a00ff007b82 */ /* 0x000ee20000000800 */
[----:B------:R-:W-:Y:S01]  /*43410*/  PRMT R101, R36, 0x7632, R101 ;  /* 0x0000763224657816 */ /* 0x000fe20000000065 */
[----:B--2---:R-:W-:-:S06]  /*43420*/  IMAD.WIDE R24, R12, 0x2, R250 ;  /* 0x000000020c187825 */ /* 0x004fcc00078e02fa */
[----:B------:R-:W2:Y:S01]  /*43430*/  LDC R92, c[0x0][0x22c] ;  /* 0x00008b00ff5c7b82 */ /* 0x000ea20000000800 */
[----:B-1----:R-:W-:Y:S01]  /*43440*/  IMAD.IADD R12, R12, 0x1, R96 ;  /* 0x000000010c0c7824 */ /* 0x002fe200078e0260 */
[----:B------:R1:W-:Y:S01]  /*43450*/  @P1 STG.E.U16 desc[UR60][R24.64], R101 ;  /* 0x0000006518001986 */ /* 0x0003e2000c10153c */
[----:B----4-:R-:W-:-:S05]  /*43460*/  ISETP.LT.AND P1, PT, R120, R88, !P2 ;  /* 0x000000587800720c */ /* 0x010fca0005721270 */
[----:B0-----:R-:W0:Y:S01]  /*43470*/  LDC R27, c[0x0][0x228] ;  /* 0x00008a00ff1b7b82 */ /* 0x001e220000000800 */
[----:B-1----:R-:W-:-:S07]  /*43480*/  IMAD.WIDE R24, R12, 0x2, R2 ;  /* 0x000000020c187825 */ /* 0x002fce00078e0202 */
[----:B------:R-:W1:Y:S01]  /*43490*/  LDC R26, c[0x0][0x248] ;  /* 0x00009200ff1a7b82 */ /* 0x000e620000000800 */
[----:B------:R4:W-:Y:S01]  /*434a0*/  @P6 STG.E.U16 desc[UR60][R24.64], R97 ;  /* 0x0000006118006986 */ /* 0x0009e2000c10153c */
[----:B------:R-:W-:-:S06]  /*434b0*/  ISETP.LT.AND P6, PT, R127, R100, !P2 ;  /* 0x000000647f00720c */ /* 0x000fcc00057c1270 */
[----:B------:R-:W1:Y:S01]  /*434c0*/  LDC R36, c[0x0][0x228] ;  /* 0x00008a00ff247b82 */ /* 0x000e620000000800 */
[----:B------:R-:W-:Y:S01]  /*434d0*/  PRMT R96, R97, 0x7632, R96 ;  /* 0x0000763261607816 */ /* 0x000fe20000000060 */
[----:B------:R-:W-:Y:S02]  /*434e0*/  VIADD R101, R13, 0x13 ;  /* 0x000000130d657836 */ /* 0x000fe40000000000 */
[----:B----4-:R-:W-:-:S04]  /*434f0*/  IMAD.WIDE R24, R12, 0x2, R14 ;  /* 0x000000020c187825 */ /* 0x010fc800078e020e */
[----:B------:R-:W4:Y:S01]  /*43500*/  LDC R88, c[0x0][0x228] ;  /* 0x00008a00ff587b82 */ /* 0x000f220000000800 */
[----:B---3--:R-:W-:Y:S01]  /*43510*/  ISETP.LT.AND P2, PT, R252, R0, !P2 ;  /* 0x00000000fc00720c */ /* 0x008fe20005741270 */
[----:B------:R3:W-:Y:S01]  /*43520*/  @P1 STG.E.U16 desc[UR60][R24.64], R96 ;  /* 0x0000006018001986 */ /* 0x0007e2000c10153c */
[----:B--2---:R-:W-:-:S05]  /*43530*/  ISETP.GE.AND P1, PT, R101, R92, PT ;  /* 0x0000005c6500720c */ /* 0x004fca0003f26270 */
[----:B------:R-:W2:Y:S01]  /*43540*/  LDC R0, c[0x0][0x22c] ;  /* 0x00008b00ff007b82 */ /* 0x000ea20000000800 */
[----:B---3--:R-:W-:Y:S01]  /*43550*/  IMAD.WIDE R24, R12, 0x2, R248 ;  /* 0x000000020c187825 */ /* 0x008fe200078e02f8 */
[----:B------:R-:W-:-:S04]  /*43560*/  PRMT R92, R89, 0x7632, R92 ;  /* 0x00007632595c7816 */ /* 0x000fc8000000005c */
[----:B------:R3:W-:Y:S01]  /*43570*/  @P6 STG.E.U16 desc[UR60][R24.64], R89 ;  /* 0x0000005918006986 */ /* 0x0007e2000c10153c */
[----:B0-----:R-:W-:Y:S02]  /*43580*/  ISETP.LT.AND P6, PT, R11, R27, !P1 ;  /* 0x0000001b0b00720c */ /* 0x001fe40004fc1270 */
[----:B------:R-:W0:Y:S01]  /*43590*/  LDC R27, c[0x0][0x228] ;  /* 0x00008a00ff1b7b82 */ /* 0x000e220000000800 */
[----:B-1----:R-:W-:-:S07]  /*435a0*/  IMAD.IADD R97, R12, 0x1, R26 ;  /* 0x000000010c617824 */ /* 0x002fce00078e021a */
[----:B------:R-:W1:Y:S01]  /*435b0*/  LDC R26, c[0x0][0x248] ;  /* 0x00009200ff1a7b82 */ /* 0x000e620000000800 */
[----:B---3--:R-:W-:-:S07]  /*435c0*/  IMAD.WIDE R24, R12, 0x2, R250 ;  /* 0x000000020c187825 */ /* 0x008fce00078e02fa */
[----:B------:R-:W3:Y:S01]  /*435d0*/  LDC R12, c[0x0][0x228] ;  /* 0x00008a00ff0c7b82 */ /* 0x000ee20000000800 */
[----:B------:R4:W-:Y:S01]  /*435e0*/  @P2 STG.E.U16 desc[UR60][R24.64], R92 ;  /* 0x0000005c18002986 */ /* 0x0009e2000c10153c */
[----:B------:R-:W-:Y:S02]  /*435f0*/  ISETP.LT.AND P2, PT, R120, R36, !P1 ;  /* 0x000000247800720c */ /* 0x000fe40004f41270 */
[----:B------:R-:W-:-:S04]  /*43600*/  PRMT R96, R93, 0x7632, R96 ;  /* 0x000076325d607816 */ /* 0x000fc80000000060 */
[----:B------:R-:W1:Y:S01]  /*43610*/  LDC R36, c[0x0][0x228] ;  /* 0x00008a00ff247b82 */ /* 0x000e620000000800 */
[----:B----4-:R-:W-:Y:S01]  /*43620*/  IMAD.WIDE R24, R97, 0x2, R2 ;  /* 0x0000000261187825 */ /* 0x010fe200078e0202 */
[----:B------:R-:W-:-:S06]  /*43630*/  PRMT R100, R37, 0x7632, R100 ;  /* 0x0000763225647816 */ /* 0x000fcc0000000064 */
[----:B------:R-:W4:Y:S01]  /*43640*/  LDC R92, c[0x0][0x248] ;  /* 0x00009200ff5c7b82 */ /* 0x000f220000000800 */
[----:B------:R2:W-:Y:S01]  /*43650*/  @P6 STG.E.U16 desc[UR60][R24.64], R93 ;  /* 0x0000005d18006986 */ /* 0x0005e2000c10153c */
[----:B------:R-:W-:Y:S01]  /*43660*/  ISETP.LT.AND P6, PT, R127, R88, !P1 ;  /* 0x000000587f00720c */ /* 0x000fe20004fc1270 */
[----:B------:R-:W-:-:S05]  /*43670*/  VIADD R89, R13, 0x14 ;  /* 0x000000140d597836 */ /* 0x000fca0000000000 */
[----:B------:R-:W4:Y:S01]  /*43680*/  LDC R88, c[0x0][0x228] ;  /* 0x00008a00ff587b82 */ /* 0x000f220000000800 */
[----:B--2---:R-:W-:Y:S01]  /*43690*/  IMAD.WIDE R24, R97, 0x2, R14 ;  /* 0x0000000261187825 */ /* 0x004fe200078e020e */
[----:B0-----:R-:W-:-:S06]  /*436a0*/  ISETP.LT.AND P1, PT, R252, R27, !P1 ;  /* 0x0000001bfc00720c */ /* 0x001fcc0004f21270 */
[----:B------:R-:W0:Y:S01]  /*436b0*/  LDC R93, c[0x0][0x228] ;  /* 0x00008a00ff5d7b82 */ /* 0x000e220000000800 */
[----:B------:R2:W-:Y:S01]  /*436c0*/  @P2 STG.E.U16 desc[UR60][R24.64], R96 ;  /* 0x0000006018002986 */ /* 0x0005e2000c10153c */
[----:B------:R-:W-:-:S06]  /*436d0*/  ISETP.GE.AND P2, PT, R89, R0, PT ;  /* 0x000000005900720c */ /* 0x000fcc0003f46270 */
[----:B------:R-:W0:Y:S01]  /*436e0*/  LDC R0, c[0x0][0x228] ;  /* 0x00008a00ff007b82 */ /* 0x000e220000000800 */
[----:B--2---:R-:W-:-:S05]  /*436f0*/  IMAD.WIDE R24, R97, 0x2, R248 ;  /* 0x0000000261187825 */ /* 0x004fca00078e02f8 */
[----:B------:R2:W-:Y:S01]  /*43700*/  @P6 STG.E.U16 desc[UR60][R24.64], R37 ;  /* 0x0000002518006986 */ /* 0x0005e2000c10153c */
[----:B---3--:R-:W-:Y:S02]  /*43710*/  ISETP.LT.AND P6, PT, R11, R12, !P2 ;  /* 0x0000000c0b00720c */ /* 0x008fe400057c1270 */
[----:B------:R-:W3:Y:S01]  /*43720*/  LDC R12, c[0x0][0x22c] ;  /* 0x00008b00ff0c7b82 */ /* 0x000ee20000000800 */
[----:B-1----:R-:W-:-:S04]  /*43730*/  IMAD.IADD R89, R97, 0x1, R26 ;  /* 0x0000000161597824 */ /* 0x002fc800078e021a */
[----:B------:R-:W-:-:S04]  /*43740*/  IMAD.WIDE R26, R89, 0x2, R2 ;  /* 0x00000002591a7825 */ /* 0x000fc800078e0202 */
[----:B--2---:R-:W-:Y:S01]  /*43750*/  IMAD.WIDE R24, R97, 0x2, R250 ;  /* 0x0000000261187825 */ /* 0x004fe200078e02fa */
[----:B------:R-:W1:Y:S04]  /*43760*/  LDC R37, c[0x0][0x228] ;  /* 0x00008a00ff257b82 */ /* 0x000e680000000800 */
[----:B------:R2:W-:Y:S01]  /*43770*/  @P1 STG.E.U16 desc[UR60][R24.64], R100 ;  /* 0x0000006418001986 */ /* 0x0005e2000c10153c */
[----:B------:R-:W-:-:S03]  /*43780*/  ISETP.LT.AND P1, PT, R120, R36, !P2 ;  /* 0x000000247800720c */ /* 0x000fc60005721270 */
[----:B------:R0:W-:Y:S01]  /*43790*/  @P6 STG.E.U16 desc[UR60][R26.64], R98 ;  /* 0x000000621a006986 */ /* 0x0001e2000c10153c */
[----:B----4-:R-:W-:Y:S01]  /*437a0*/  ISETP.LT.AND P6, PT, R127, R88, !P2 ;  /* 0x000000587f00720c */ /* 0x010fe200057c1270 */
[----:B------:R-:W4:Y:S01]  /*437b0*/  LDC R36, c[0x0][0x228] ;  /* 0x00008a00ff247b82 */ /* 0x000f220000000800 */
[----:B------:R-:W-:Y:S01]  /*437c0*/  PRMT R88, R98, 0x7632, R88 ;  /* 0x0000763262587816 */ /* 0x000fe20000000058 */
[----:B------:R-:W-:Y:S02]  /*437d0*/  VIADD R97, R13, 0x15 ;  /* 0x000000150d617836 */ /* 0x000fe40000000000 */
[----:B--2---:R-:W-:Y:S01]  /*437e0*/  IMAD.WIDE R24, R89, 0x2, R14 ;  /* 0x0000000259187825 */ /* 0x004fe200078e020e */
[----:B0-----:R-:W-:-:S03]  /*437f0*/  ISETP.LT.AND P2, PT, R252, R0, !P2 ;  /* 0x00000000fc00720c */ /* 0x001fc60005741270 */
[----:B------:R-:W0:Y:S01]  /*43800*/  LDC R0, c[0x0][0x22c] ;  /* 0x00008b00ff007b82 */ /* 0x000e220000000800 */
[----:B------:R-:W-:Y:S01]  /*43810*/  IMAD.WIDE R26, R89, 0x2, R248 ;  /* 0x00000002591a7825 */ /* 0x000fe200078e02f8 */
[----:B------:R2:W-:Y:S01]  /*43820*/  @P1 STG.E.U16 desc[UR60][R24.64], R88 ;  /* 0x0000005818001986 */ /* 0x0005e2000c10153c */
[----:B---3--:R-:W-:-:S03]  /*43830*/  ISETP.GE.AND P1, PT, R97, R12, PT ;  /* 0x0000000c6100720c */ /* 0x008fc60003f26270 */
[----:B------:R3:W-:Y:S02]  /*43840*/  @P6 STG.E.U16 desc[UR60][R26.64], R90 ;  /* 0x0000005a1a006986 */ /* 0x0007e4000c10153c */
[----:B------:R-:W0:Y:S01]  /*43850*/  LDC R12, c[0x0][0x228] ;  /* 0x00008a00ff0c7b82 */ /* 0x000e220000000800 */
[----:B------:R-:W-:Y:S01]  /*43860*/  ISETP.LT.AND P6, PT, R11, R93, !P1 ;  /* 0x0000005d0b00720c */ /* 0x000fe20004fc1270 */
[----:B--2---:R-:W-:-:S06]  /*43870*/  IMAD.WIDE R24, R89, 0x2, R250 ;  /* 0x0000000259187825 */ /* 0x004fcc00078e02fa */
[----:B------:R-:W2:Y:S01]  /*43880*/  LDC R88, c[0x0][0x248] ;  /* 0x00009200ff587b82 */ /* 0x000ea20000000800 */
[----:B---3--:R-:W-:Y:S01]  /*43890*/  PRMT R27, R90, 0x7632, R27 ;  /* 0x000076325a1b7816 */ /* 0x008fe2000000001b */
[----:B------:R-:W-:-:S06]  /*438a0*/  IMAD.IADD R89, R89, 0x1, R92 ;  /* 0x0000000159597824 */ /* 0x000fcc00078e025c */
[----:B------:R-:W3:Y:S01]  /*438b0*/  LDC R92, c[0x0][0x228] ;  /* 0x00008a00ff5c7b82 */ /* 0x000ee20000000800 */
[----:B------:R4:W-:Y:S01]  /*438c0*/  @P2 STG.E.U16 desc[UR60][R24.64], R27 ;  /* 0x0000001b18002986 */ /* 0x0009e2000c10153c */
[----:B-1----:R-:W-:-:S06]  /*438d0*/  ISETP.LT.AND P2, PT, R120, R37, !P1 ;  /* 0x000000257800720c */ /* 0x002fcc0004f41270 */
[----:B------:R-:W1:Y:S01]  /*438e0*/  LDC R26, c[0x0][0x228] ;  /* 0x00008a00ff1a7b82 */ /* 0x000e620000000800 */
[----:B----4-:R-:W-:-:S07]  /*438f0*/  IMAD.WIDE R24, R89, 0x2, R2 ;  /* 0x0000000259187825 */ /* 0x010fce00078e0202 */
[----:B------:R-:W4:Y:S01]  /*43900*/  LDC R27, c[0x0][0x228] ;  /* 0x00008a00ff1b7b82 */ /* 0x000f220000000800 */
[----:B------:R0:W-:Y:S01]  /*43910*/  @P6 STG.E.U16 desc[UR60][R24.64], R94 ;  /* 0x0000005e18006986 */ /* 0x0001e2000c10153c */
[----:B------:R-:W-:Y:S02]  /*43920*/  ISETP.LT.AND P6, PT, R127, R36, !P1 ;  /* 0x000000247f00720c */ /* 0x000fe40004fc1270 */
[----:B------:R-:W-:Y:S01]  /*43930*/  PRMT R36, R94, 0x7632, R36 ;  /* 0x000076325e247816 */ /* 0x000fe20000000024 */
[----:B------:R-:W-:Y:S01]  /*43940*/  VIADD R37, R13, 0x16 ;  /* 0x000000160d257836 */ /* 0x000fe20000000000 */
[----:B0-----:R-:W-:Y:S02]  /*43950*/  ISETP.LT.AND P1, PT, R252, R12, !P1 ;  /* 0x0000000cfc00720c */ /* 0x001fe40004f21270 */
[----:B------:R-:W0:Y:S01]  /*43960*/  LDC R12, c[0x0][0x22c] ;  /* 0x00008b00ff0c7b82 */ /* 0x000e220000000800 */
[----:B------:R-:W-:-:S05]  /*43970*/  IMAD.WIDE R24, R89, 0x2, R14 ;  /* 0x0000000259187825 */ /* 0x000fca00078e020e */
[----:B------:R2:W-:Y:S01]  /*43980*/  @P2 STG.E.U16 desc[UR60][R24.64], R36 ;  /* 0x0000002418002986 */ /* 0x0005e2000c10153c */
[----:B------:R-:W-:Y:S02]  /*43990*/  ISETP.GE.AND P2, PT, R37, R0, PT ;  /* 0x000000002500720c */ /* 0x000fe40003f46270 */
[----:B------:R-:W0:Y:S01]  /*439a0*/  LDC R0, c[0x0][0x228] ;  /* 0x00008a00ff007b82 */ /* 0x000e220000000800 */
[----:B------:R-:W-:-:S07]  /*439b0*/  PRMT R90, R38, 0x7632, R90 ;  /* 0x00007632265a7816 */ /* 0x000fce000000005a */
[----:B------:R-:W0:Y:S01]  /*439c0*/  LDC R37, c[0x0][0x228] ;  /* 0x00008a00ff257b82 */ /* 0x000e220000000800 */
[----:B--2---:R-:W-:-:S05]  /*439d0*/  IMAD.WIDE R24, R89, 0x2, R248 ;  /* 0x0000000259187825 */ /* 0x004fca00078e02f8 */
[----:B------:R2:W-:Y:S01]  /*439e0*/  @P6 STG.E.U16 desc[UR60][R24.64], R38 ;  /* 0x0000002618006986 */ /* 0x0005e2000c10153c */
[----:B---3--:R-:W-:Y:S01]  /*439f0*/  ISETP.LT.AND P6, PT, R11, R92, !P2 ;  /* 0x0000005c0b00720c */ /* 0x008fe200057c1270 */
[----:B------:R-:W3:Y:S01]  /*43a00*/  LDC R36, c[0x0][0x228] ;  /* 0x00008a00ff247b82 */ /* 0x000ee20000000800 */
[----:B--2---:R-:W-:-:S07]  /*43a10*/  IMAD.WIDE R24, R89, 0x2, R250 ;  /* 0x0000000259187825 */ /* 0x004fce00078e02fa */
[----:B------:R-:W2:Y:S01]  /*43a20*/  LDC R38, c[0x0][0x228] ;  /* 0x00008a00ff267b82 */ /* 0x000ea20000000800 */
[----:B------:R-:W-:Y:S01]  /*43a30*/  IMAD.IADD R89, R89, 0x1, R88 ;  /* 0x0000000159597824 */ /* 0x000fe200078e0258 */
[----:B------:R4:W-:Y:S01]  /*43a40*/  @P1 STG.E.U16 desc[UR60][R24.64], R90 ;  /* 0x0000005a18001986 */ /* 0x0009e2000c10153c */
[----:B-1----:R-:W-:-:S05]  /*43a50*/  ISETP.LT.AND P1, PT, R120, R26, !P2 ;  /* 0x0000001a7800720c */ /* 0x002fca0005721270 */
[----:B------:R-:W1:Y:S01]  /*43a60*/  LDC R88, c[0x0][0x248] ;  /* 0x00009200ff587b82 */ /* 0x000e620000000800 */
[----:B----4-:R-:W-:Y:S01]  /*43a70*/  IMAD.WIDE R24, R89, 0x2, R2 ;  /* 0x0000000259187825 */ /* 0x010fe200078e0202 */
[----:B------:R-:W-:-:S06]  /*43a80*/  PRMT R92, R99, 0x7632, R92 ;  /* 0x00007632635c7816 */ /* 0x000fcc000000005c */
[----:B------:R-:W4:Y:S01]  /*43a90*/  LDC R90, c[0x0][0x228] ;  /* 0x00008a00ff5a7b82 */ /* 0x000f220000000800 */
[----:B------:R3:W-:Y:S01]  /*43aa0*/  @P6 STG.E.U16 desc[UR60][R24.64], R99 ;  /* 0x0000006318006986 */ /* 0x0007e2000c10153c */
[----:B------:R-:W-:Y:S01]  /*43ab0*/  ISETP.LT.AND P6, PT, R127, R27, !P2 ;  /* 0x0000001b7f00720c */ /* 0x000fe200057c1270 */
[----:B------:R-:W-:Y:S01]  /*43ac0*/  VIADD R27, R13, 0x17 ;  /* 0x000000170d1b7836 */ /* 0x000fe20000000000 */
[----:B0-----:R-:W-:Y:S02]  /*43ad0*/  ISETP.LT.AND P2, PT, R252, R0, !P2 ;  /* 0x00000000fc00720c */ /* 0x001fe40005741270 */
[----:B------:R-:W-:Y:S02]  /*43ae0*/  PRMT R94, R91, 0x7632, R94 ;  /* 0x000076325b5e7816 */ /* 0x000fe4000000005e */
[----:B------:R-:W0:Y:S01]  /*43af0*/  LDC R0, c[0x0][0x248] ;  /* 0x00009200ff007b82 */ /* 0x000e220000000800 */
[----:B---3--:R-:W-:-:S05]  /*43b00*/  IMAD.WIDE R24, R89, 0x2, R14 ;  /* 0x0000000259187825 */ /* 0x008fca00078e020e */
[----:B------:R3:W-:Y:S01]  /*43b10*/  @P1 STG.E.U16 desc[UR60][R24.64], R92 ;  /* 0x0000005c18001986 */ /* 0x0007e2000c10153c */
[----:B------:R-:W-:Y:S01]  /*43b20*/  ISETP.GE.AND P1, PT, R27, R12, PT ;  /* 0x0000000c1b00720c */ /* 0x000fe20003f26270 */
[C---:B------:R-:W-:Y:S01]  /*43b30*/  IMAD.WIDE R26, R89.reuse, 0x2, R250 ;  /* 0x00000002591a7825 */ /* 0x040fe200078e02fa */
[----:B------:R-:W0:Y:S03]  /*43b40*/  LDC R12, c[0x0][0x22c] ;  /* 0x00008b00ff0c7b82 */ /* 0x000e260000000800 */
[----:B---3--:R-:W-:-:S05]  /*43b50*/  IMAD.WIDE R24, R89, 0x2, R248 ;  /* 0x0000000259187825 */ /* 0x008fca00078e02f8 */
[----:B------:R-:W3:Y:S01]  /*43b60*/  LDC R92, c[0x0][0x228] ;  /* 0x00008a00ff5c7b82 */ /* 0x000ee20000000800 */
[----:B------:R2:W-:Y:S01]  /*43b70*/  @P6 STG.E.U16 desc[UR60][R24.64], R91 ;  /* 0x0000005b18006986 */ /* 0x0005e2000c10153c */
[----:B------:R-:W-:Y:S01]  /*43b80*/  ISETP.LT.AND P6, PT, R11, R37, !P1 ;  /* 0x000000250b00720c */ /* 0x000fe20004fc1270 */
[----:B-1----:R-:W-:-:S05]  /*43b90*/  IMAD.IADD R89, R89, 0x1, R88 ;  /* 0x0000000159597824 */ /* 0x002fca00078e0258 */
[----:B------:R-:W1:Y:S01]  /*43ba0*/  LDC R88, c[0x0][0x228] ;  /* 0x00008a00ff587b82 */ /* 0x000e620000000800 */
[----:B------:R4:W-:Y:S01]  /*43bb0*/  @P2 STG.E.U16 desc[UR60][R26.64], R94 ;  /* 0x0000005e1a002986 */ /* 0x0009e2000c10153c */
[----:B------:R-:W-:Y:S01]  /*43bc0*/  ISETP.LT.AND P2, PT, R120, R36, !P1 ;  /* 0x000000247800720c */ /* 0x000fe20004f41270 */
[----:B------:R-:W-:-:S04]  /*43bd0*/  IMAD.WIDE R36, R89, 0x2, R2 ;  /* 0x0000000259247825 */ /* 0x000fc800078e0202 */
[----:B------:R-:W-:Y:S01]  /*43be0*/  VIADD R93, R13, 0x18 ;  /* 0x000000180d5d7836 */ /* 0x000fe20000000000 */
[----:B--2---:R-:W2:Y:S01]  /*43bf0*/  LDC R91, c[0x0][0x228] ;  /* 0x00008a00ff5b7b82 */ /* 0x004ea20000000800 */
[----:B------:R0:W-:Y:S01]  /*43c00*/  @P6 STG.E.U16 desc[UR60][R36.64], R95 ;  /* 0x0000005f24006986 */ /* 0x0001e2000c10153c */
[----:B------:R-:W-:Y:S01]  /*43c10*/  ISETP.LT.AND P6, PT, R127, R38, !P1 ;  /* 0x000000267f00720c */ /* 0x000fe20004fc1270 */
[----:B------:R-:W-:Y:S01]  /*43c20*/  IMAD.WIDE R24, R89, 0x2, R14 ;  /* 0x0000000259187825 */ /* 0x000fe200078e020e */
[----:B----4-:R-:W-:-:S04]  /*43c30*/  PRMT R27, R95, 0x7632, R27 ;  /* 0x000076325f1b7816 */ /* 0x010fc8000000001b */
[----:B------:R-:W4:Y:S01]  /*43c40*/  LDC R38, c[0x0][0x228] ;  /* 0x00008a00ff267b82 */ /* 0x000f220000000800 */
[----:B------:R0:W-:Y:S01]  /*43c50*/  @P2 STG.E.U16 desc[UR60][R24.64], R27 ;  /* 0x0000001b18002986 */ /* 0x0001e2000c10153c */
[----:B------:R-:W-:Y:S02]  /*43c60*/  ISETP.LT.AND P1, PT, R252, R90, !P1 ;  /* 0x0000005afc00720c */ /* 0x000fe40004f21270 */
[----:B0-----:R-:W-:Y:S01]  /*43c70*/  ISETP.GE.AND P2, PT, R93, R12, PT ;  /* 0x0000000c5d00720c */ /* 0x001fe20003f46270 */
[----:B------:R-:W-:-:S03]  /*43c80*/  IMAD.WIDE R36, R89, 0x2, R250 ;  /* 0x0000000259247825 */ /* 0x000fc600078e02fa */
[----:B------:R-:W0:Y:S01]  /*43c90*/  LDC R12, c[0x0][0x22c] ;  /* 0x00008b00ff0c7b82 */ /* 0x000e220000000800 */
[----:B------:R-:W-:Y:S01]  /*43ca0*/  IMAD.WIDE R26, R89, 0x2, R248 ;  /* 0x00000002591a7825 */ /* 0x000fe200078e02f8 */
[----:B------:R-:W-:-:S06]  /*43cb0*/  PRMT R25, R39, 0x7632, R25 ;  /* 0x0000763227197816 */ /* 0x000fcc0000000019 */
[----:B------:R-:W3:Y:S01]  /*43cc0*/  LDC R90, c[0x0][0x228] ;  /* 0x00008a00ff5a7b82 */ /* 0x000ee20000000800 */
[----:B------:R-:W-:Y:S01]  /*43cd0*/  @P6 STG.E.U16 desc[UR60][R26.64], R39 ;  /* 0x000000271a006986 */ /* 0x000fe2000c10153c */
[----:B-1----:R-:W-:-:S06]  /*43ce0*/  ISETP.LT.AND P6, PT, R11, R88, !P2 ;  /* 0x000000580b00720c */ /* 0x002fcc00057c1270 */
[----:B------:R-:W1:Y:S01]  /*43cf0*/  LDC R88, c[0x0][0x228] ;  /* 0x00008a00ff587b82 */ /* 0x000e620000000800 */
[----:B------:R-:W-:Y:S01]  /*43d00*/  IMAD.IADD R89, R89, 0x1, R0 ;  /* 0x0000000159597824 */ /* 0x000fe200078e0200 */
[----:B------:R2:W-:Y:S01]  /*43d10*/  @P1 STG.E.U16 desc[UR60][R36.64], R25 ;  /* 0x0000001924001986 */ /* 0x0005e2000c10153c */
[----:B----4-:R-:W-:-:S05]  /*43d20*/  ISETP.LT.AND P1, PT, R120, R38, !P2 ;  /* 0x000000267800720c */ /* 0x010fca0005721270 */
[----:B------:R-:W4:Y:S01]  /*43d30*/  LDC R0, c[0x0][0x248] ;  /* 0x00009200ff007b82 */ /* 0x000f220000000800 */
[----:B--2---:R-:W-:Y:S01]  /*43d40*/  IMAD.WIDE R24, R89, 0x2, R2 ;  /* 0x0000000259187825 */ /* 0x004fe200078e0202 */
[----:B------:R-:W-:-:S06]  /*43d50*/  PRMT R37, R32, 0x7632, R37 ;  /* 0x0000763220257816 */ /* 0x000fcc0000000025 */
[----:B------:R-:W2:Y:S01]  /*43d60*/  LDC R93, c[0x0][0x228] ;  /* 0x00008a00ff5d7b82 */ /* 0x000ea20000000800 */
[----:B------:R3:W-:Y:S01]  /*43d70*/  @P6 STG.E.U16 desc[UR60][R24.64], R32 ;  /* 0x0000002018006986 */ /* 0x0007e2000c10153c */
[----:B------:R-:W-:Y:S01]  /*43d80*/  ISETP.LT.AND P6, PT, R127, R91, !P2 ;  /* 0x0000005b7f00720c */ /* 0x000fe200057c1270 */
[----:B------:R-:W-:-:S04]  /*43d90*/  IMAD.WIDE R26, R89, 0x2, R14 ;  /* 0x00000002591a7825 */ /* 0x000fc800078e020e */
[----:B------:R-:W-:Y:S01]  /*43da0*/  VIADD R39, R13, 0x19 ;  /* 0x000000190d277836 */ /* 0x000fe20000000000 */
[----:B------:R3:W-:Y:S01]  /*43db0*/  @P1 STG.E.U16 desc[UR60][R26.64], R37 ;  /* 0x000000251a001986 */ /* 0x0007e2000c10153c */
[----:B-1----:R-:W-:Y:S02]  /*43dc0*/  ISETP.LT.AND P2, PT, R252, R88, !P2 ;  /* 0x00000058fc00720c */ /* 0x002fe40005741270 */
[----:B------:R-:W1:Y:S01]  /*43dd0*/  LDC R88, c[0x0][0x228] ;  /* 0x00008a00ff587b82 */ /* 0x000e620000000800 */
[----:B0-----:R-:W-:-:S07]  /*43de0*/  ISETP.GE.AND P1, PT, R39, R12, PT ;  /* 0x0000000c2700720c */ /* 0x001fce0003f26270 */
[----:B---3--:R-:W0:Y:S01]  /*43df0*/  LDC R32, c[0x0][0x228] ;  /* 0x00008a00ff207b82 */ /* 0x008e220000000800 */
[----:B------:R-:W-:-:S05]  /*43e00*/  IMAD.WIDE R36, R89, 0x2, R248 ;  /* 0x0000000259247825 */ /* 0x000fca00078e02f8 */
[----:B------:R3:W-:Y:S01]  /*43e10*/  @P6 STG.E.U16 desc[UR60][R36.64], R28 ;  /* 0x0000001c24006986 */ /* 0x0007e2000c10153c */
[----:B------:R-:W-:Y:S01]  /*43e20*/  ISETP.LT.AND P6, PT, R11, R90, !P1 ;  /* 0x0000005a0b00720c */ /* 0x000fe20004fc1270 */
[----:B------:R-:W1:Y:S01]  /*43e30*/  LDC R12, c[0x0][0x22c] ;  /* 0x00008b00ff0c7b82 */ /* 0x000e620000000800 */
[----:B------:R-:W-:Y:S01]  /*43e40*/  PRMT R27, R28, 0x7632, R27 ;  /* 0x000076321c1b7816 */ /* 0x000fe2000000001b */
[C---:B----4-:R-:W-:Y:S02]  /*43e50*/  IMAD.IADD R91, R89.reuse, 0x1, R0 ;  /* 0x00000001595b7824 */ /* 0x050fe400078e0200 */
[----:B------:R-:W-:-:S04]  /*43e60*/  IMAD.WIDE R38, R89, 0x2, R250 ;  /* 0x0000000259267825 */ /* 0x000fc800078e02fa */
[----:B------:R-:W-:Y:S01]  /*43e70*/  IMAD.WIDE R24, R91, 0x2, R2 ;  /* 0x000000025b187825 */ /* 0x000fe200078e0202 */
[----:B------:R-:W4:Y:S01]  /*43e80*/  LDC R0, c[0x0][0x248] ;  /* 0x00009200ff007b82 */ /* 0x000f220000000800 */
[----:B------:R3:W-:Y:S01]  /*43e90*/  @P2 STG.E.U16 desc[UR60][R38.64], R27 ;  /* 0x0000001b26002986 */ /* 0x0007e2000c10153c */
[----:B------:R-:W-:-:S03]  /*43ea0*/  ISETP.LT.AND P2, PT, R120, R92, !P1 ;  /* 0x0000005c7800720c */ /* 0x000fc60004f41270 */
[----:B------:R3:W-:Y:S01]  /*43eb0*/  @P6 STG.E.U16 desc[UR60][R24.64], R104 ;  /* 0x0000006818006986 */ /* 0x0007e2000c10153c */
[----:B--2---:R-:W-:Y:S02]  /*43ec0*/  ISETP.LT.AND P6, PT, R127, R93, !P1 ;  /* 0x0000005d7f00720c */ /* 0x004fe40004fc1270 */
[----:B---3--:R-:W2:Y:S01]  /*43ed0*/  LDC R28, c[0x0][0x228] ;  /* 0x00008a00ff1c7b82 */ /* 0x008ea20000000800 */
[----:B------:R-:W-:Y:S02]  /*43ee0*/  VIADD R93, R13, 0x1a ;  /* 0x0000001a0d5d7836 */ /* 0x000fe40000000000 */
[----:B------:R-:W-:-:S05]  /*43ef0*/  IMAD.WIDE R26, R91, 0x2, R14 ;  /* 0x000000025b1a7825 */ /* 0x000fca00078e020e */
[----:B------:R-:W3:Y:S01]  /*43f00*/  LDC R89, c[0x0][0x228] ;  /* 0x00008a00ff597b82 */ /* 0x000ee20000000800 */
[----:B------:R-:W-:Y:S01]  /*43f10*/  PRMT R25, R104, 0x7632, R25 ;  /* 0x0000763268197816 */ /* 0x000fe20000000019 */
[----:B------:R-:W-:Y:S01]  /*43f20*/  IMAD.WIDE R36, R91, 0x2, R248 ;  /* 0x000000025b247825 */ /* 0x000fe200078e02f8 */
[----:B0-----:R-:W-:-:S03]  /*43f30*/  ISETP.LT.AND P1, PT, R252, R32, !P1 ;  /* 0x00000020fc00720c */ /* 0x001fc60004f21270 */
[----:B------:R0:W-:Y:S01]  /*43f40*/  @P2 STG.E.U16 desc[UR60][R26.64], R25 ;  /* 0x000000191a002986 */ /* 0x0001e2000c10153c */
[----:B-1----:R-:W-:Y:S01]  /*43f50*/  ISETP.GE.AND P2, PT, R93, R12, PT ;  /* 0x0000000c5d00720c */ /* 0x002fe20003f46270 */
[----:B------:R-:W1:Y:S02]  /*43f60*/  LDC R32, c[0x0][0x228] ;  /* 0x00008a00ff207b82 */ /* 0x000e640000000800 */
[----:B------:R-:W-:Y:S01]  /*43f70*/  @P6 STG.E.U16 desc[UR60][R36.64], R108 ;  /* 0x0000006c24006986 */ /* 0x000fe2000c10153c */
[----:B------:R-:W-:-:S05]  /*43f80*/  ISETP.LT.AND P6, PT, R11, R88, !P2 ;  /* 0x000000580b00720c */ /* 0x000fca00057c1270 */
[----:B------:R-:W1:Y:S01]  /*43f90*/  LDC R12, c[0x0][0x22c] ;  /* 0x00008b00ff0c7b82 */ /* 0x000e620000000800 */
[----:B0-----:R-:W-:Y:S01]  /*43fa0*/  PRMT R27, R108, 0x7632, R27 ;  /* 0x000076326c1b7816 */ /* 0x001fe2000000001b */
[----:B------:R-:W-:-:S04]  /*43fb0*/  IMAD.WIDE R24, R91, 0x2, R250 ;  /* 0x000000025b187825 */ /* 0x000fc800078e02fa */
[----:B----4-:R-:W-:Y:S02]  /*43fc0*/  IMAD.IADD R91, R91, 0x1, R0 ;  /* 0x000000015b5b7824 */ /* 0x010fe400078e0200 */
[----:B------:R-:W0:Y:S01]  /*43fd0*/  LDC R38, c[0x0][0x228] ;  /* 0x00008a00ff267b82 */ /* 0x000e220000000800 */
[----:B------:R4:W-:Y:S01]  /*43fe0*/  @P1 STG.E.U16 desc[UR60][R24.64], R27 ;  /* 0x0000001b18001986 */ /* 0x0009e2000c10153c */
[----:B--2---:R-:W-:-:S06]  /*43ff0*/  ISETP.LT.AND P1, PT, R120, R28, !P2 ;  /* 0x0000001c7800720c */ /* 0x004fcc0005721270 */
[----:B------:R-:W2:Y:S01]  /*44000*/  LDC R0, c[0x0][0x248] ;  /* 0x00009200ff007b82 */ /* 0x000ea20000000800 */
[----:B----4-:R-:W-:-:S07]  /*44010*/  IMAD.WIDE R26, R91, 0x2, R2 ;  /* 0x000000025b1a7825 */ /* 0x010fce00078e0202 */
[----:B------:R-:W4:Y:S01]  /*44020*/  LDC R28, c[0x0][0x228] ;  /* 0x00008a00ff1c7b82 */ /* 0x000f220000000800 */
[----:B------:R1:W-:Y:S01]  /*44030*/  @P6 STG.E.U16 desc[UR60][R26.64], R33 ;  /* 0x000000211a006986 */ /* 0x0003e2000c10153c */
[----:B---3--:R-:W-:Y:S01]  /*44040*/  ISETP.LT.AND P6, PT, R127, R89, !P2 ;  /* 0x000000597f00720c */ /* 0x008fe200057c1270 */
[----:B------:R-:W-:Y:S01]  /*44050*/  IMAD.WIDE R36, R91, 0x2, R14 ;  /* 0x000000025b247825 */ /* 0x000fe200078e020e */
[----:B------:R-:W-:-:S03]  /*44060*/  PRMT R25, R33, 0x7632, R25 ;  /* 0x0000763221197816 */ /* 0x000fc60000000019 */
[----:B------:R-:W-:Y:S01]  /*44070*/  VIADD R89, R13, 0x1b ;  /* 0x0000001b0d597836 */ /* 0x000fe20000000000 */
[----:B------:R-:W3:Y:S01]  /*44080*/  LDC R39, c[0x0][0x228] ;  /* 0x00008a00ff277b82 */ /* 0x000ee20000000800 */
[----:B------:R0:W-:Y:S01]  /*44090*/  @P1 STG.E.U16 desc[UR60][R36.64], R25 ;  /* 0x0000001924001986 */ /* 0x0001e2000c10153c */
[----:B-1----:R-:W-:Y:S02]  /*440a0*/  ISETP.LT.AND P2, PT, R252, R32, !P2 ;  /* 0x00000020fc00720c */ /* 0x002fe40005741270 */
[----:B------:R-:W-:Y:S01]  /*440b0*/  ISETP.GE.AND P1, PT, R89, R12, PT ;  /* 0x0000000c5900720c */ /* 0x000fe20003f26270 */
[----:B------:R-:W-:Y:S01]  /*440c0*/  IMAD.WIDE R26, R91, 0x2, R250 ;  /* 0x000000025b1a7825 */ /* 0x000fe200078e02fa */
[----:B------:R-:W-:Y:S02]  /*440d0*/  PRMT R33, R29, 0x7632, R33 ;  /* 0x000076321d217816 */ /* 0x000fe40000000021 */
[----:B------:R-:W1:Y:S01]  /*440e0*/  LDC R12, c[0x0][0x22c] ;  /* 0x00008b00ff0c7b82 */ /* 0x000e620000000800 */
[----:B0-----:R-:W-:-:S07]  /*440f0*/  IMAD.WIDE R24, R91, 0x2, R248 ;  /* 0x000000025b187825 */ /* 0x001fce00078e02f8 */
[----:B------:R-:W0:Y:S01]  /*44100*/  LDC R36, c[0x0][0x228] ;  /* 0x00008a00ff247b82 */ /* 0x000e220000000800 */
[----:B------:R-:W-:Y:S01]  /*44110*/  @P6 STG.E.U16 desc[UR60][R24.64], R29 ;  /* 0x0000001d18006986 */ /* 0x000fe2000c10153c */
[----:B------:R-:W-:Y:S01]  /*44120*/  ISETP.LT.AND P6, PT, R11, R38, !P1 ;  /* 0x000000260b00720c */ /* 0x000fe20004fc1270 */
[----:B--2---:R-:W-:-:S05]  /*44130*/  IMAD.IADD R91, R91, 0x1, R0 ;  /* 0x000000015b5b7824 */ /* 0x004fca00078e0200 */
[----:B------:R-:W2:Y:S01]  /*44140*/  LDC R38, c[0x0][0x228] ;  /* 0x00008a00ff267b82 */ /* 0x000ea20000000800 */
[----:B------:R3:W-:Y:S01]  /*44150*/  @P2 STG.E.U16 desc[UR60][R26.64], R33 ;  /* 0x000000211a002986 */ /* 0x0007e2000c10153c */
[----:B----4-:R-:W-:-:S06]  /*44160*/  ISETP.LT.AND P2, PT, R120, R28, !P1 ;  /* 0x0000001c7800720c */ /* 0x010fcc0004f41270 */
[----:B------:R-:W4:Y:S01]  /*44170*/  LDC R0, c[0x0][0x248] ;  /* 0x00009200ff007b82 */ /* 0x000f220000000800 */
[----:B---3--:R-:W-:Y:S01]  /*44180*/  IMAD.WIDE R32, R91, 0x2, R2 ;  /* 0x000000025b207825 */ /* 0x008fe200078e0202 */
[----:B------:R-:W-:-:S06]  /*44190*/  PRMT R27, R105, 0x7632, R27 ;  /* 0x00007632691b7816 */ /* 0x000fcc000000001b */
[----:B------:R-:W3:Y:S01]  /*441a0*/  LDC R37, c[0x0][0x228] ;  /* 0x00008a00ff257b82 */ /* 0x000ee20000000800 */
[----:B------:R1:W-:Y:S01]  /*441b0*/  @P6 STG.E.U16 desc[UR60][R32.64], R105 ;  /* 0x0000006920006986 */ /* 0x0003e2000c10153c */
[----:B------:R-:W-:Y:S01]  /*441c0*/  ISETP.LT.AND P6, PT, R127, R39, !P1 ;  /* 0x000000277f00720c */ /* 0x000fe20004fc1270 */
[----:B------:R-:W-:-:S05]  /*441d0*/  IMAD.WIDE R24, R91, 0x2, R14 ;  /* 0x000000025b187825 */ /* 0x000fca00078e020e */
[----:B------:R-:W3:Y:S01]  /*441e0*/  LDC R39, c[0x0][0x228] ;  /* 0x00008a00ff277b82 */ /* 0x000ee20000000800 */
[----:B------:R-:W-:Y:S01]  /*441f0*/  VIADD R29, R13, 0x1c ;  /* 0x0000001c0d1d7836 */ /* 0x000fe20000000000 */
[----:B------:R0:W-:Y:S01]  /*44200*/  @P2 STG.E.U16 desc[UR60][R24.64], R27 ;  /* 0x0000001b18002986 */ /* 0x0001e2000c10153c */
[----:B--2---:R-:W-:-:S03]  /*44210*/  ISETP.LT.AND P1, PT, R252, R38, !P1 ;  /* 0x00000026fc00720c */ /* 0x004fc60004f21270 */
[----:B-1----:R-:W-:Y:S02]  /*44220*/  ISETP.GE.AND P2, PT, R29, R12, PT ;  /* 0x0000000c1d00720c */ /* 0x002fe40003f46270 */
[----:B------:R-:W1:Y:S01]  /*44230*/  LDC R32, c[0x0][0x228] ;  /* 0x00008a00ff207b82 */ /* 0x000e620000000800 */
[----:B0-----:R-:W-:-:S07]  /*44240*/  IMAD.WIDE R26, R91, 0x2, R248 ;  /* 0x000000025b1a7825 */ /* 0x001fce00078e02f8 */
[----:B------:R-:W0:Y:S01]  /*44250*/  LDC R12, c[0x0][0x22c] ;  /* 0x00008b00ff0c7b82 */ /* 0x000e220000000800 */
[----:B------:R2:W-:Y:S01]  /*44260*/  @P6 STG.E.U16 desc[UR60][R26.64], R109 ;  /* 0x0000006d1a006986 */ /* 0x0005e2000c10153c */
[----:B------:R-:W-:Y:S01]  /*44270*/  ISETP.LT.AND P6, PT, R11, R36, !P2 ;  /* 0x000000240b00720c */ /* 0x000fe200057c1270 */
[----:B----4-:R-:W-:Y:S01]  /*44280*/  IMAD.IADD R33, R91, 0x1, R0 ;  /* 0x000000015b217824 */ /* 0x010fe200078e0200 */
[----:B------:R-:W-:Y:S01]  /*44290*/  PRMT R88, R109, 0x7632, R88 ;  /* 0x000076326d587816 */ /* 0x000fe20000000058 */
[----:B------:R-:W-:-:S03]  /*442a0*/  IMAD.WIDE R28, R91, 0x2, R250 ;  /* 0x000000025b1c7825 */ /* 0x000fc600078e02fa */
[----:B------:R-:W4:Y:S01]  /*442b0*/  LDC R36, c[0x0][0x228] ;  /* 0x00008a00ff247b82 */ /* 0x000f220000000800 */
[----:B------:R-:W-:Y:S01]  /*442c0*/  IMAD.WIDE R24, R33, 0x2, R2 ;  /* 0x0000000221187825 */ /* 0x000fe200078e0202 */
[----:B------:R-:W-:Y:S01]  /*442d0*/  @P1 STG.E.U16 desc[UR60][R28.64], R88 ;  /* 0x000000581c001986 */ /* 0x000fe2000c10153c */
[----:B---3--:R-:W-:-:S05]  /*442e0*/  ISETP.LT.AND P1, PT, R120, R37, !P2 ;  /* 0x000000257800720c */ /* 0x008fca0005721270 */
[----:B------:R-:W3:Y:S01]  /*442f0*/  LDC R0, c[0x0][0x248] ;  /* 0x00009200ff007b82 */ /* 0x000ee20000000800 */
[----:B------:R2:W-:Y:S01]  /*44300*/  @P6 STG.E.U16 desc[UR60][R24.64], R34 ;  /* 0x0000002218006986 */ /* 0x0005e2000c10153c */
[----:B------:R-:W-:-:S06]  /*44310*/  ISETP.LT.AND P6, PT, R127, R39, !P2 ;  /* 0x000000277f00720c */ /* 0x000fcc00057c1270 */
[----:B------:R-:W3:Y:S01]  /*44320*/  LDC R38, c[0x0][0x228] ;  /* 0x00008a00ff267b82 */ /* 0x000ee20000000800 */
[----:B--2---:R-:W-:Y:S01]  /*44330*/  IMAD.WIDE R26, R33, 0x2, R14 ;  /* 0x00000002211a7825 */ /* 0x004fe200078e020e */
[----:B------:R-:W-:-:S03]  /*44340*/  PRMT R25, R34, 0x7632, R25 ;  /* 0x0000763222197816 */ /* 0x000fc60000000019 */
[----:B------:R-:W-:-:S03]  /*44350*/  VIADD R37, R13, 0x1d ;  /* 0x0000001d0d257836 */ /* 0x000fc60000000000 */
[----:B------:R-:W2:Y:S01]  /*44360*/  LDC R39, c[0x0][0x228] ;  /* 0x00008a00ff277b82 */ /* 0x000ea20000000800 */
[----:B-1----:R-:W-:Y:S01]  /*44370*/  ISETP.LT.AND P2, PT, R252, R32, !P2 ;  /* 0x00000020fc00720c */ /* 0x002fe20005741270 */
[----:B------:R-:W-:Y:S01]  /*44380*/  IMAD.WIDE R28, R33, 0x2, R248 ;  /* 0x00000002211c7825 */ /* 0x000fe200078e02f8 */
[----:B------:R1:W-:Y:S01]  /*44390*/  @P1 STG.E.U16 desc[UR60][R26.64], R25 ;  /* 0x000000191a001986 */ /* 0x0003e2000c10153c */
[----:B0-----:R-:W-:-:S03]  /*443a0*/  ISETP.GE.AND P1, PT, R37, R12, PT ;  /* 0x0000000c2500720c */ /* 0x001fc60003f26270 */
[----:B------:R0:W-:Y:S01]  /*443b0*/  @P6 STG.E.U16 desc[UR60][R28.64], R30 ;  /* 0x0000001e1c006986 */ /* 0x0001e2000c10153c */
[----:B------:R-:W0:Y:S01]  /*443c0*/  LDC R34, c[0x0][0x228] ;  /* 0x00008a00ff227b82 */ /* 0x000e220000000800 */
[----:B----4-:R-:W-:Y:S01]  /*443d0*/  ISETP.LT.AND P6, PT, R11, R36, !P1 ;  /* 0x000000240b00720c */ /* 0x010fe20004fc1270 */
[----:B---3--:R-:W-:-:S06]  /*443e0*/  IMAD.IADD R37, R33, 0x1, R0 ;  /* 0x0000000121257824 */ /* 0x008fcc00078e0200 */
[----:B------:R-:W3:Y:S01]  /*443f0*/  LDC R12, c[0x0][0x22c] ;  /* 0x00008b00ff0c7b82 */ /* 0x000ee20000000800 */
[----:B-1----:R-:W-:Y:S01]  /*44400*/  PRMT R27, R30, 0x7632, R27 ;  /* 0x000076321e1b7816 */ /* 0x002fe2000000001b */
[----:B------:R-:W-:-:S06]  /*44410*/  IMAD.WIDE R24, R33, 0x2, R250 ;  /* 0x0000000221187825 */ /* 0x000fcc00078e02fa */
[----:B------:R-:W1:Y:S01]  /*44420*/  LDC R36, c[0x0][0x228] ;  /* 0x00008a00ff247b82 */ /* 0x000e620000000800 */
[----:B------:R4:W-:Y:S01]  /*44430*/  @P2 STG.E.U16 desc[UR60][R24.64], R27 ;  /* 0x0000001b18002986 */ /* 0x0009e2000c10153c */
[----:B------:R-:W-:Y:S01]  /*44440*/  ISETP.LT.AND P2, PT, R120, R38, !P1 ;  /* 0x000000267800720c */ /* 0x000fe20004f41270 */
[----:B------:R-:W-:-:S05]  /*44450*/  IMAD.WIDE R32, R37, 0x2, R2 ;  /* 0x0000000225207825 */ /* 0x000fca00078e0202 */
[----:B------:R-:W1:Y:S01]  /*44460*/  LDC R0, c[0x0][0x248] ;  /* 0x00009200ff007b82 */ /* 0x000e620000000800 */
[----:B------:R3:W-:Y:S01]  /*44470*/  @P6 STG.E.U16 desc[UR60][R32.64], R106 ;  /* 0x0000006a20006986 */ /* 0x0007e2000c10153c */
[----:B--2---:R-:W-:-:S06]  /*44480*/  ISETP.LT.AND P6, PT, R127, R39, !P1 ;  /* 0x000000277f00720c */ /* 0x004fcc0004fc1270 */
[----:B0-----:R-:W0:Y:S01]  /*44490*/  LDC R30, c[0x0][0x228] ;  /* 0x00008a00ff1e7b82 */ /* 0x001e220000000800 */
[----:B----4-:R-:W-:Y:S01]  /*444a0*/  PRMT R25, R106, 0x7632, R25 ;  /* 0x000076326a197816 */ /* 0x010fe20000000019 */
[----:B------:R-:W-:Y:S01]  /*444b0*/  IMAD.WIDE R26, R37, 0x2, R14 ;  /* 0x00000002251a7825 */ /* 0x000fe200078e020e */
[----:B------:R-:W-:-:S03]  /*444c0*/  ISETP.LT.AND P1, PT, R252, R34, !P1 ;  /* 0x00000022fc00720c */ /* 0x000fc60004f21270 */
[----:B------:R-:W-:Y:S02]  /*444d0*/  VIADD R29, R13, 0x1e ;  /* 0x0000001e0d1d7836 */ /* 0x000fe40000000000 */
[----:B------:R-:W2:Y:S01]  /*444e0*/  LDC R38, c[0x0][0x228] ;  /* 0x00008a00ff267b82 */ /* 0x000ea20000000800 */
[----:B------:R4:W-:Y:S02]  /*444f0*/  @P2 STG.E.U16 desc[UR60][R26.64], R25 ;  /* 0x000000191a002986 */ /* 0x0009e4000c10153c */
[----:B---3--:R-:W-:-:S05]  /*44500*/  ISETP.GE.AND P2, PT, R29, R12, PT ;  /* 0x0000000c1d00720c */ /* 0x008fca0003f46270 */
[----:B------:R-:W3:Y:S01]  /*44510*/  LDC R32, c[0x0][0x228] ;  /* 0x00008a00ff207b82 */ /* 0x000ee20000000800 */
[----:B----4-:R-:W-:Y:S01]  /*44520*/  IMAD.WIDE R24, R37, 0x2, R248 ;  /* 0x0000000225187825 */ /* 0x010fe200078e02f8 */
[----:B------:R-:W-:-:S06]  /*44530*/  PRMT R29, R110, 0x7632, R29 ;  /* 0x000076326e1d7816 */ /* 0x000fcc000000001d */
[----:B------:R-:W4:Y:S01]  /*44540*/  LDC R12, c[0x0][0x22c] ;  /* 0x00008b00ff0c7b82 */ /* 0x000f220000000800 */
[----:B------:R-:W-:Y:S01]  /*44550*/  @P6 STG.E.U16 desc[UR60][R24.64], R110 ;  /* 0x0000006e18006986 */ /* 0x000fe2000c10153c */
[----:B-1----:R-:W-:Y:S01]  /*44560*/  ISETP.LT.AND P6, PT, R11, R36, !P2 ;  /* 0x000000240b00720c */ /* 0x002fe200057c1270 */
[----:B------:R-:W-:-:S04]  /*44570*/  IMAD.WIDE R26, R37, 0x2, R250 ;  /* 0x00000002251a7825 */ /* 0x000fc800078e02fa */
[----:B------:R-:W-:Y:S01]  /*44580*/  IMAD.IADD R37, R37, 0x1, R0 ;  /* 0x0000000125257824 */ /* 0x000fe200078e0200 */
[----:B------:R-:W1:Y:S01]  /*44590*/  LDC R33, c[0x0][0x228] ;  /* 0x00008a00ff217b82 */ /* 0x000e620000000800 */
[----:B------:R2:W-:Y:S01]  /*445a0*/  @P1 STG.E.U16 desc[UR60][R26.64], R29 ;  /* 0x0000001d1a001986 */ /* 0x0005e2000c10153c */
[----:B0-----:R-:W-:-:S06]  /*445b0*/  ISETP.LT.AND P1, PT, R120, R30, !P2 ;  /* 0x0000001e7800720c */ /* 0x001fcc0005721270 */
[----:B------:R-:W0:Y:S01]  /*445c0*/  LDC R0, c[0x0][0x248] ;  /* 0x00009200ff007b82 */ /* 0x000e220000000800 */
[----:B--2---:R-:W-:-:S07]  /*445d0*/  IMAD.WIDE R28, R37, 0x2, R2 ;  /* 0x00000002251c7825 */ /* 0x004fce00078e0202 */
[----:B------:R-:W2:Y:S01]  /*445e0*/  LDC R30, c[0x0][0x228] ;  /* 0x00008a00ff1e7b82 */ /* 0x000ea20000000800 */
[----:B------:R-:W-:Y:S01]  /*445f0*/  @P6 STG.E.U16 desc[UR60][R28.64], R35 ;  /* 0x000000231c006986 */ /* 0x000fe2000c10153c */
[----:B------:R-:W-:Y:S01]  /*44600*/  ISETP.LT.AND P6, PT, R127, R38, !P2 ;  /* 0x000000267f00720c */ /* 0x000fe200057c1270 */
[----:B------:R-:W-:Y:S01]  /*44610*/  IMAD.WIDE R24, R37, 0x2, R14 ;  /* 0x0000000225187825 */ /* 0x000fe200078e020e */
[----:B------:R-:W-:-:S04]  /*44620*/  PRMT R27, R35, 0x7632, R27 ;  /* 0x00007632231b7816 */ /* 0x000fc8000000001b */
[----:B------:R-:W2:Y:S01]  /*44630*/  LDC R34, c[0x0][0x228] ;  /* 0x00008a00ff227b82 */ /* 0x000ea20000000800 */
[----:B------:R-:W-:Y:S01]  /*44640*/  VIADD R39, R13, 0x1f ;  /* 0x0000001f0d277836 */ /* 0x000fe20000000000 */
[----:B------:R4:W-:Y:S01]  /*44650*/  @P1 STG.E.U16 desc[UR60][R24.64], R27 ;  /* 0x0000001b18001986 */ /* 0x0009e2000c10153c */
[----:B---3--:R-:W-:-:S03]  /*44660*/  ISETP.LT.AND P2, PT, R252, R32, !P2 ;  /* 0x00000020fc00720c */ /* 0x008fc60005741270 */
[----:B----4-:R-:W-:Y:S02]  /*44670*/  ISETP.GE.AND P1, PT, R39, R12, PT ;  /* 0x0000000c2700720c */ /* 0x010fe40003f26270 */
[----:B------:R-:W3:Y:S01]  /*44680*/  LDC R32, c[0x0][0x228] ;  /* 0x00008a00ff207b82 */ /* 0x000ee20000000800 */
[----:B------:R-:W-:-:S07]  /*44690*/  IMAD.WIDE R26, R37, 0x2, R248 ;  /* 0x00000002251a7825 */ /* 0x000fce00078e02f8 */
[----:B------:R-:W4:Y:S01]  /*446a0*/  LDC R12, c[0x0][0x22c] ;  /* 0x00008b00ff0c7b82 */ /* 0x000f220000000800 */
[----:B------:R-:W-:Y:S01]  /*446b0*/  @P6 STG.E.U16 desc[UR60][R26.64], R31 ;  /* 0x0000001f1a006986 */ /* 0x000fe2000c10153c */
[----:B-1----:R-:W-:Y:S01]  /*446c0*/  ISETP.LT.AND P6, PT, R11, R33, !P1 ;  /* 0x000000210b00720c */ /* 0x002fe20004fc1270 */
[----:B------:R-:W-:Y:S01]  /*446d0*/  IMAD.WIDE R28, R37, 0x2, R250 ;  /* 0x00000002251c7825 */ /* 0x000fe200078e02fa */
[----:B------:R-:W-:-:S04]  /*446e0*/  PRMT R25, R31, 0x7632, R25 ;  /* 0x000076321f197816 */ /* 0x000fc80000000019 */
[----:B------:R-:W1:Y:S01]  /*446f0*/  LDC R33, c[0x0][0x228] ;  /* 0x00008a00ff217b82 */ /* 0x000e620000000800 */
[----:B0-----:R-:W-:Y:S01]  /*44700*/  IMAD.IADD R37, R37, 0x1, R0 ;  /* 0x0000000125257824 */ /* 0x001fe200078e0200 */
[----:B------:R0:W-:Y:S01]  /*44710*/  @P2 STG.E.U16 desc[UR60][R28.64], R25 ;  /* 0x000000191c002986 */ /* 0x0001e2000c10153c */
[----:B--2---:R-:W-:-:S05]  /*44720*/  ISETP.LT.AND P2, PT, R120, R30, !P1 ;  /* 0x0000001e7800720c */ /* 0x004fca0004f41270 */
[----:B------:R-:W2:Y:S01]  /*44730*/  LDC R0, c[0x0][0x248] ;  /* 0x00009200ff007b82 */ /* 0x000ea20000000800 */
[----:B0-----:R-:W-:-:S07]  /*44740*/  IMAD.WIDE R24, R37, 0x2, R2 ;  /* 0x0000000225187825 */ /* 0x001fce00078e0202 */
[----:B------:R-:W0:Y:S01]  /*44750*/  LDC R30, c[0x0][0x228] ;  /* 0x00008a00ff1e7b82 */ /* 0x000e220000000800 */
[----:B------:R-:W-:Y:S01]  /*44760*/  PRMT R29, R107, 0x7632, R29 ;  /* 0x000076326b1d7816 */ /* 0x000fe2000000001d */
[----:B------:R-:W-:Y:S01]  /*44770*/  @P6 STG.E.U16 desc[UR60][R24.64], R107 ;  /* 0x0000006b18006986 */ /* 0x000fe2000c10153c */
[----:B------:R-:W-:Y:S01]  /*44780*/  ISETP.LT.AND P6, PT, R127, R34, !P1 ;  /* 0x000000227f00720c */ /* 0x000fe20004fc1270 */
[----:B------:R-:W-:-:S04]  /*44790*/  IMAD.WIDE R26, R37, 0x2, R14 ;  /* 0x00000002251a7825 */ /* 0x000fc800078e020e */
[----:B------:R-:W0:Y:S01]  /*447a0*/  LDC R31, c[0x0][0x228] ;  /* 0x00008a00ff1f7b82 */ /* 0x000e220000000800 */
[----:B------:R-:W-:Y:S01]  /*447b0*/  VIADD R35, R13, 0x20 ;  /* 0x000000200d237836 */ /* 0x000fe20000000000 */
[----:B------:R1:W-:Y:S01]  /*447c0*/  @P2 STG.E.U16 desc[UR60][R26.64], R29 ;  /* 0x0000001d1a002986 */ /* 0x0003e2000c10153c */
[----:B---3--:R-:W-:-:S03]  /*447d0*/  ISETP.LT.AND P1, PT, R252, R32, !P1 ;  /* 0x00000020fc00720c */ /* 0x008fc60004f21270 */
[----:B----4-:R-:W-:Y:S02]  /*447e0*/  ISETP.GE.AND P2, PT, R35, R12, PT ;  /* 0x0000000c2300720c */ /* 0x010fe40003f46270 */
[----:B------:R-:W3:Y:S01]  /*447f0*/  LDC R32, c[0x0][0x228] ;  /* 0x00008a00ff207b82 */ /* 0x000ee20000000800 */
[----:B-1----:R-:W-:-:S07]  /*44800*/  IMAD.WIDE R28, R37, 0x2, R248 ;  /* 0x00000002251c7825 */ /* 0x002fce00078e02f8 */
[----:B------:R-:W1:Y:S01]  /*44810*/  LDC R12, c[0x0][0x22c] ;  /* 0x00008b00ff0c7b82 */ /* 0x000e620000000800 */
[----:B------:R-:W-:Y:S01]  /*44820*/  PRMT R27, R111, 0x7632, R27 ;  /* 0x000076326f1b7816 */ /* 0x000fe2000000001b */
[----:B------:R-:W-:Y:S01]  /*44830*/  @P6 STG.E.U16 desc[UR60][R28.64], R111 ;  /* 0x0000006f1c006986 */ /* 0x000fe2000c10153c */
[----:B------:R-:W-:Y:S01]  /*44840*/  ISETP.LT.AND P6, PT, R11, R33, !P2 ;  /* 0x000000210b00720c */ /* 0x000fe200057c1270 */
[----:B------:R-:W-:-:S04]  /*44850*/  IMAD.WIDE R24, R37, 0x2, R250 ;  /* 0x0000000225187825 */ /* 0x000fc800078e02fa */
[----:B------:R-:W4:Y:S01]  /*44860*/  LDC R33, c[0x0][0x228] ;  /* 0x00008a00ff217b82 */ /* 0x000f220000000800 */
[----:B--2---:R-:W-:Y:S01]  /*44870*/  IMAD.IADD R37, R37, 0x1, R0 ;  /* 0x0000000125257824 */ /* 0x004fe200078e0200 */
[----:B------:R2:W-:Y:S01]  /*44880*/  @P1 STG.E.U16 desc[UR60][R24.64], R27 ;  /* 0x0000001b18001986 */ /* 0x0005e2000c10153c */
[----:B0-----:R-:W-:-:S05]  /*44890*/  ISETP.LT.AND P1, PT, R120, R30, !P2 ;  /* 0x0000001e7800720c */ /* 0x001fca0005721270 */
[----:B------:R-:W0:Y:S01]  /*448a0*/  LDC R0, c[0x0][0x248] ;  /* 0x00009200ff007b82 */ /* 0x000e220000000800 */
[----:B--2---:R-:W-:-:S07]  /*448b0*/  IMAD.WIDE R26, R37, 0x2, R2 ;  /* 0x00000002251a7825 */ /* 0x004fce00078e0202 */
[----:B------:R-:W2:Y:S01]  /*448c0*/  LDC R30, c[0x0][0x228] ;  /* 0x00008a00ff1e7b82 */ /* 0x000ea20000000800 */
[----:B------:R-:W-:Y:S01]  /*448d0*/  PRMT R25, R84, 0x7632, R25 ;  /* 0x0000763254197816 */ /* 0x000fe20000000019 */
[----:B------:R-:W-:Y:S01]  /*448e0*/  @P6 STG.E.U16 desc[UR60][R26.64], R84 ;  /* 0x000000541a006986 */ /* 0x000fe2000c10153c */
[----:B------:R-:W-:Y:S01]  /*448f0*/  ISETP.LT.AND P6, PT, R127, R31, !P2 ;  /* 0x0000001f7f00720c */ /* 0x000fe200057c1270 */
[----:B------:R-:W-:-:S04]  /*44900*/  IMAD.WIDE R28, R37, 0x2, R14 ;  /* 0x00000002251c7825 */ /* 0x000fc800078e020e */
[----:B------:R-:W2:Y:S01]  /*44910*/  LDC R34, c[0x0][0x228] ;  /* 0x00008a00ff227b82 */ /* 0x000ea20000000800 */
[----:B------:R-:W-:Y:S01]  /*44920*/  VIADD R31, R13, 0x21 ;  /* 0x000000210d1f7836 */ /* 0x000fe20000000000 */
[----:B------:R4:W-:Y:S01]  /*44930*/  @P1 STG.E.U16 desc[UR60][R28.64], R25 ;  /* 0x000000191c001986 */ /* 0x0009e2000c10153c */
[----:B---3--:R-:W-:-:S03]  /*44940*/  ISETP.LT.AND P2, PT, R252, R32, !P2 ;  /* 0x00000020fc00720c */ /* 0x008fc60005741270 */
[----:B-1----:R-:W-:Y:S02]  /*44950*/  ISETP.GE.AND P1, PT, R31, R12, PT ;  /* 0x0000000c1f00720c */ /* 0x002fe40003f26270 */
[----:B------:R-:W1:Y:S01]  /*44960*/  LDC R32, c[0x0][0x228] ;  /* 0x00008a00ff207b82 */ /* 0x000e620000000800 */
[----:B----4-:R-:W-:-:S07]  /*44970*/  IMAD.WIDE R24, R37, 0x2, R248 ;  /* 0x0000000225187825 */ /* 0x010fce00078e02f8 */
[----:B------:R-:W3:Y:S01]  /*44980*/  LDC R12, c[0x0][0x22c] ;  /* 0x00008b00ff0c7b82 */ /* 0x000ee20000000800 */
[----:B------:R4:W-:Y:S01]  /*44990*/  @P6 STG.E.U16 desc[UR60][R24.64], R40 ;  /* 0x0000002818006986 */ /* 0x0009e2000c10153c */
[----:B------:R-:W-:Y:S01]  /*449a0*/  ISETP.LT.AND P6, PT, R11, R33, !P1 ;  /* 0x000000210b00720c */ /* 0x000fe20004fc1270 */
[C---:B0-----:R-:W-:Y:S01]  /*449b0*/  IMAD.IADD R31, R37.reuse, 0x1, R0 ;  /* 0x00000001251f7824 */ /* 0x041fe200078e0200 */
[----:B------:R-:W-:Y:S01]  /*449c0*/  PRMT R36, R40, 0x7632, R36 ;  /* 0x0000763228247816 */ /* 0x000fe20000000024 */
[----:B------:R-:W-:-:S03]  /*449d0*/  IMAD.WIDE R26, R37, 0x2, R250 ;  /* 0x00000002251a7825 */ /* 0x000fc600078e02fa */
[----:B------:R-:W0:Y:S01]  /*449e0*/  LDC R33, c[0x0][0x228] ;  /* 0x00008a00ff217b82 */ /* 0x000e220000000800 */
[----:B------:R-:W-:Y:S01]  /*449f0*/  IMAD.WIDE R28, R31, 0x2, R2 ;  /* 0x000000021f1c7825 */ /* 0x000fe200078e0202 */
[----:B------:R-:W-:Y:S01]  /*44a00*/  @P2 STG.E.U16 desc[UR60][R26.64], R36 ;  /* 0x000000241a002986 */ /* 0x000fe2000c10153c */
[----:B--2---:R-:W-:-:S05]  /*44a10*/  ISETP.LT.AND P2, PT, R120, R30, !P1 ;  /* 0x0000001e7800720c */ /* 0x004fca0004f41270 */
[----:B------:R-:W2:Y:S01]  /*44a20*/  LDC R0, c[0x0][0x248] ;  /* 0x00009200ff007b82 */ /* 0x000ea20000000800 */
[----:B------:R1:W-:Y:S01]  /*44a30*/  @P6 STG.E.U16 desc[UR60][R28.64], R76 ;  /* 0x0000004c1c006986 */ /* 0x0003e2000c10153c */
[----:B------:R-:W-:-:S06]  /*44a40*/  ISETP.LT.AND P6, PT, R127, R34, !P1 ;  /* 0x000000227f00720c */ /* 0x000fcc0004fc1270 */
[----:B------:R-:W2:Y:S01]  /*44a50*/  LDC R30, c[0x0][0x228] ;  /* 0x00008a00ff1e7b82 */ /* 0x000ea20000000800 */
[----:B----4-:R-:W-:Y:S01]  /*44a60*/  IMAD.WIDE R24, R31, 0x2, R14 ;  /* 0x000000021f187825 */ /* 0x010fe200078e020e */
[----:B-1----:R-:W-:-:S03]  /*44a70*/  PRMT R29, R76, 0x7632, R29 ;  /* 0x000076324c1d7816 */ /* 0x002fc6000000001d */
[----:B------:R-:W-:-:S03]  /*44a80*/  VIADD R35, R13, 0x22 ;  /* 0x000000220d237836 */ /* 0x000fc60000000000 */
[----:B------:R-:W1:Y:S01]  /*44a90*/  LDC R34, c[0x0][0x228] ;  /* 0x00008a00ff227b82 */ /* 0x000e620000000800 */
[----:B------:R-:W-:Y:S01]  /*44aa0*/  ISETP.LT.AND P1, PT, R252, R32, !P1 ;  /* 0x00000020fc00720c */ /* 0x000fe20004f21270 */
[----:B------:R-:W-:Y:S01]  /*44ab0*/  IMAD.WIDE R26, R31, 0x2, R248 ;  /* 0x000000021f1a7825 */ /* 0x000fe200078e02f8 */
[----:B------:R4:W-:Y:S01]  /*44ac0*/  @P2 STG.E.U16 desc[UR60][R24.64], R29 ;  /* 0x0000001d18002986 */ /* 0x0009e2000c10153c */
[----:B---3--:R-:W-:-:S03]  /*44ad0*/  ISETP.GE.AND P2, PT, R35, R12, PT ;  /* 0x0000000c2300720c */ /* 0x008fc60003f46270 */
[----:B------:R-:W-:Y:S01]  /*44ae0*/  @P6 STG.E.U16 desc[UR60][R26.64], R80 ;  /* 0x000000501a006986 */ /* 0x000fe2000c10153c */
[----:B------:R-:W3:Y:S01]  /*44af0*/  LDC R32, c[0x0][0x228] ;  /* 0x00008a00ff207b82 */ /* 0x000ee20000000800 */
[----:B0-----:R-:W-:-:S07]  /*44b00*/  ISETP.LT.AND P6, PT, R11, R33, !P2 ;  /* 0x000000210b00720c */ /* 0x001fce00057c1270 */
[----:B------:R-:W0:Y:S01]  /*44b10*/  LDC R12, c[0x0][0x22c] ;  /* 0x00008b00ff0c7b82 */ /* 0x000e220000000800 */
[----:B----4-:R-:W-:Y:S01]  /*44b20*/  PRMT R25, R80, 0x7632, R25 ;  /* 0x0000763250197816 */ /* 0x010fe20000000019 */
[----:B------:R-:W-:-:S04]  /*44b30*/  IMAD.WIDE R28, R31, 0x2, R250 ;  /* 0x000000021f1c7825 */ /* 0x000fc800078e02fa */
[----:B--2---:R-:W-:Y:S02]  /*44b40*/  IMAD.IADD R31, R31, 0x1, R0 ;  /* 0x000000011f1f7824 */ /* 0x004fe400078e0200 */
[----:B------:R-:W2:Y:S01]  /*44b50*/  LDC R33, c[0x0][0x228] ;  /* 0x00008a00ff217b82 */ /* 0x000ea20000000800 */
[----:B------:R4:W-:Y:S01]  /*44b60*/  @P1 STG.E.U16 desc[UR60][R28.64], R25 ;  /* 0x000000191c001986 */ /* 0x0009e2000c10153c */
[----:B------:R-:W-:-:S06]  /*44b70*/  ISETP.LT.AND P1, PT, R120, R30, !P2 ;  /* 0x0000001e7800720c */ /* 0x000fcc0005721270 */
[----:B------:R-:W2:Y:S01]  /*44b80*/  LDC R0, c[0x0][0x248] ;  /* 0x00009200ff007b82 */ /* 0x000ea20000000800 */
[----:B----4-:R-:W-:-:S07]  /*44b90*/  IMAD.WIDE R24, R31, 0x2, R2 ;  /* 0x000000021f187825 */ /* 0x010fce00078e0202 */
[----:B------:R-:W4:Y:S01]  /*44ba0*/  LDC R30, c[0x0][0x228] ;  /* 0x00008a00ff1e7b82 */ /* 0x000f220000000800 */
[----:B------:R-:W-:Y:S01]  /*44bb0*/  @P6 STG.E.U16 desc[UR60][R24.64], R85 ;  /* 0x0000005518006986 */ /* 0x000fe2000c10153c */
[----:B-1----:R-:W-:Y:S01]  /*44bc0*/  ISETP.LT.AND P6, PT, R127, R34, !P2 ;  /* 0x000000227f00720c */ /* 0x002fe200057c1270 */
[----:B------:R-:W-:Y:S01]  /*44bd0*/  IMAD.WIDE R26, R31, 0x2, R14 ;  /* 0x000000021f1a7825 */ /* 0x000fe200078e020e */
[----:B------:R-:W-:-:S04]  /*44be0*/  PRMT R29, R85, 0x7632, R29 ;  /* 0x00007632551d7816 */ /* 0x000fc8000000001d */
[----:B------:R-:W1:Y:S01]  /*44bf0*/  LDC R34, c[0x0][0x228] ;  /* 0x00008a00ff227b82 */ /* 0x000e620000000800 */
[----:B------:R-:W-:Y:S01]  /*44c00*/  VIADD R35, R13, 0x23 ;  /* 0x000000230d237836 */ /* 0x000fe20000000000 */
[----:B------:R0:W-:Y:S01]  /*44c10*/  @P1 STG.E.U16 desc[UR60][R26.64], R29 ;  /* 0x0000001d1a001986 */ /* 0x0001e2000c10153c */
[----:B---3--:R-:W-:-:S03]  /*44c20*/  ISETP.LT.AND P2, PT, R252, R32, !P2 ;  /* 0x00000020fc00720c */ /* 0x008fc60005741270 */
[----:B0-----:R-:W-:Y:S02]  /*44c30*/  ISETP.GE.AND P1, PT, R35, R12, PT ;  /* 0x0000000c2300720c */ /* 0x001fe40003f26270 */
[----:B------:R-:W0:Y:S01]  /*44c40*/  LDC R32, c[0x0][0x228] ;  /* 0x00008a00ff207b82 */ /* 0x000e220000000800 */
[----:B------:R-:W-:-:S07]  /*44c50*/  IMAD.WIDE R28, R31, 0x2, R248 ;  /* 0x000000021f1c7825 */ /* 0x000fce00078e02f8 */
[----:B------:R-:W3:Y:S01]  /*44c60*/  LDC R12, c[0x0][0x22c] ;  /* 0x00008b00ff0c7b82 */ /* 0x000ee20000000800 */
[----:B------:R-:W-:Y:S01]  /*44c70*/  @P6 STG.E.U16 desc[UR60][R28.64], R41 ;  /* 0x000000291c006986 */ /* 0x000fe2000c10153c */
[----:B--2---:R-:W-:Y:S01]  /*44c80*/  ISETP.LT.AND P6, PT, R11, R33, !P1 ;  /* 0x000000210b00720c */ /* 0x004fe20004fc1270 */
[----:B------:R-:W-:Y:S01]  /*44c90*/  IMAD.WIDE R24, R31, 0x2, R250 ;  /* 0x000000021f187825 */ /* 0x000fe200078e02fa */
[----:B------:R-:W-:-:S04]  /*44ca0*/  PRMT R27, R41, 0x7632, R27 ;  /* 0x00007632291b7816 */ /* 0x000fc8000000001b */
[----:B------:R-:W2:Y:S01]  /*44cb0*/  LDC R33, c[0x0][0x228] ;  /* 0x00008a00ff217b82 */ /* 0x000ea20000000800 */
[----:B------:R-:W-:Y:S01]  /*44cc0*/  IMAD.IADD R31, R31, 0x1, R0 ;  /* 0x000000011f1f7824 */ /* 0x000fe200078e0200 */
[----:B------:R1:W-:Y:S01]  /*44cd0*/  @P2 STG.E.U16 desc[UR60][R24.64], R27 ;  /* 0x0000001b18002986 */ /* 0x0003e2000c10153c */
[----:B----4-:R-:W-:-:S05]  /*44ce0*/  ISETP.LT.AND P2, PT, R120, R30, !P1 ;  /* 0x0000001e7800720c */ /* 0x010fca0004f41270 */
[----:B------:R-:W4:Y:S01]  /*44cf0*/  LDC R0, c[0x0][0x248] ;  /* 0x00009200ff007b82 */ /* 0x000f220000000800 */
[----:B-1----:R-:W-:-:S07]  /*44d00*/  IMAD.WIDE R26, R31, 0x2, R2 ;  /* 0x000000021f1a7825 */ /* 0x002fce00078e0202 */
[----:B------:R-:W1:Y:S01]  /*44d10*/  LDC R30, c[0x0][0x228] ;  /* 0x00008a00ff1e7b82 */ /* 0x000e620000000800 */
[----:B------:R-:W-:Y:S01]  /*44d20*/  PRMT R25, R77, 0x7632, R25 ;  /* 0x000076324d197816 */ /* 0x000fe20000000019 */
[----:B------:R-:W-:Y:S01]  /*44d30*/  @P6 STG.E.U16 desc[UR60][R26.64], R77 ;  /* 0x0000004d1a006986 */ /* 0x000fe2000c10153c */
[----:B------:R-:W-:Y:S01]  /*44d40*/  ISETP.LT.AND P6, PT, R127, R34, !P1 ;  /* 0x000000227f00720c */ /* 0x000fe20004fc1270 */
[----:B------:R-:W-:-:S04]  /*44d50*/  IMAD.WIDE R28, R31, 0x2, R14 ;  /* 0x000000021f1c7825 */ /* 0x000fc800078e020e */
[----:B------:R-:W1:Y:S01]  /*44d60*/  LDC R34, c[0x0][0x228] ;  /* 0x00008a00ff227b82 */ /* 0x000e620000000800 */
[----:B------:R-:W-:Y:S01]  /*44d70*/  VIADD R35, R13, 0x24 ;  /* 0x000000240d237836 */ /* 0x000fe20000000000 */
[----:B------:R2:W-:Y:S01]  /*44d80*/  @P2 STG.E.U16 desc[UR60][R28.64], R25 ;  /* 0x000000191c002986 */ /* 0x0005e2000c10153c */
[----:B0-----:R-:W-:-:S03]  /*44d90*/  ISETP.LT.AND P1, PT, R252, R32, !P1 ;  /* 0x00000020fc00720c */ /* 0x001fc60004f21270 */
[----:B---3--:R-:W-:Y:S02]  /*44da0*/  ISETP.GE.AND P2, PT, R35, R12, PT ;  /* 0x0000000c2300720c */ /* 0x008fe40003f46270 */
[----:B------:R-:W0:Y:S01]  /*44db0*/  LDC R32, c[0x0][0x228] ;  /* 0x00008a00ff207b82 */ /* 0x000e220000000800 */
[----:B--2---:R-:W-:-:S07]  /*44dc0*/  IMAD.WIDE R24, R31, 0x2, R248 ;  /* 0x000000021f187825 */ /* 0x004fce00078e02f8 */
[----:B------:R-:W2:Y:S01]  /*44dd0*/  LDC R12, c[0x0][0x22c] ;  /* 0x00008b00ff0c7b82 */ /* 0x000ea20000000800 */
[----:B------:R3:W-:Y:S01]  /*44de0*/  @P6 STG.E.U16 desc[UR60][R24.64], R81 ;  /* 0x0000005118006986 */ /* 0x0007e2000c10153c */
[----:B------:R-:W-:Y:S01]  /*44df0*/  ISETP.LT.AND P6, PT, R11, R33, !P2 ;  /* 0x000000210b00720c */ /* 0x000fe200057c1270 */
[----:B----4-:R-:W-:Y:S01]  /*44e00*/  IMAD.IADD R33, R31, 0x1, R0 ;  /* 0x000000011f217824 */ /* 0x010fe200078e0200 */
[----:B------:R-:W-:Y:S01]  /*44e10*/  PRMT R36, R81, 0x7632, R36 ;  /* 0x0000763251247816 */ /* 0x000fe20000000024 */
[----:B------:R-:W-:-:S03]  /*44e20*/  IMAD.WIDE R26, R31, 0x2, R250 ;  /* 0x000000021f1a7825 */ /* 0x000fc600078e02fa */
[----:B------:R-:W4:Y:S01]  /*44e30*/  LDC R0, c[0x0][0x248] ;  /* 0x00009200ff007b82 */ /* 0x000f220000000800 */
[----:B------:R-:W-:-:S07]  /*44e40*/  IMAD.WIDE R28, R33, 0x2, R2 ;  /* 0x00000002211c7825 */ /* 0x000fce00078e0202 */
[----:B------:R-:W4:Y:S01]  /*44e50*/  LDC R31, c[0x0][0x228] ;  /* 0x00008a00ff1f7b82 */ /* 0x000f220000000800 */
[----:B------:R0:W-:Y:S01]  /*44e60*/  @P1 STG.E.U16 desc[UR60][R26.64], R36 ;  /* 0x000000241a001986 */ /* 0x0001e2000c10153c */
[----:B-1----:R-:W-:-:S03]  /*44e70*/  ISETP.LT.AND P1, PT, R120, R30, !P2 ;  /* 0x0000001e7800720c */ /* 0x002fc60005721270 */
[----:B------:R1:W-:Y:S01]  /*44e80*/  @P6 STG.E.U16 desc[UR60][R28.64], R86 ;  /* 0x000000561c006986 */ /* 0x0003e2000c10153c */
[----:B------:R-:W-:Y:S02]  /*44e90*/  ISETP.LT.AND P6, PT, R127, R34, !P2 ;  /* 0x000000227f00720c */ /* 0x000fe400057c1270 */
[----:B------:R-:W4:Y:S01]  /*44ea0*/  LDC R30, c[0x0][0x228] ;  /* 0x00008a00ff1e7b82 */ /* 0x000f220000000800 */
[----:B---3--:R-:W-:-:S04]  /*44eb0*/  IMAD.WIDE R24, R33, 0x2, R14 ;  /* 0x0000000221187825 */ /* 0x008fc800078e020e */
[----:B------:R-:W-:Y:S02]  /*44ec0*/  VIADD R35, R13, 0x25 ;  /* 0x000000250d237836 */ /* 0x000fe40000000000 */
[----:B0-----:R-:W-:Y:S01]  /*44ed0*/  IMAD.WIDE R26, R33, 0x2, R248 ;  /* 0x00000002211a7825 */ /* 0x001fe200078e02f8 */
[----:B------:R-:W0:Y:S01]  /*44ee0*/  LDC R34, c[0x0][0x228] ;  /* 0x00008a00ff227b82 */ /* 0x000e220000000800 */
[----:B-1----:R-:W-:Y:S02]  /*44ef0*/  PRMT R29, R86, 0x7632, R29 ;  /* 0x00007632561d7816 */ /* 0x002fe4000000001d */
[----:B------:R-:W-:-:S03]  /*44f00*/  ISETP.LT.AND P2, PT, R252, R32, !P2 ;  /* 0x00000020fc00720c */ /* 0x000fc60005741270 */
[----:B------:R1:W-:Y:S01]  /*44f10*/  @P1 STG.E.U16 desc[UR60][R24.64], R29 ;  /* 0x0000001d18001986 */ /* 0x0003e2000c10153c */
[----:B--2---:R-:W-:Y:S01]  /*44f20*/  ISETP.GE.AND P1, PT, R35, R12, PT ;  /* 0x0000000c2300720c */ /* 0x004fe20003f26270 */
[----:B------:R-:W2:Y:S02]  /*44f30*/  LDC R32, c[0x0][0x228] ;  /* 0x00008a00ff207b82 */ /* 0x000ea40000000800 */
[----:B------:R-:W-:Y:S01]  /*44f40*/  @P6 STG.E.U16 desc[UR60][R26.64], R42 ;  /* 0x0000002a1a006986 */ /* 0x000fe2000c10153c */
[----:B----4-:R-:W-:-:S05]  /*44f50*/  ISETP.LT.AND P6, PT, R11, R31, !P1 ;  /* 0x0000001f0b00720c */ /* 0x010fca0004fc1270 */
[----:B------:R-:W3:Y:S01]  /*44f60*/  LDC R31, c[0x0][0x228] ;  /* 0x00008a00ff1f7b82 */ /* 0x000ee20000000800 */
[----:B-1----:R-:W-:Y:S01]  /*44f70*/  PRMT R25, R42, 0x7632, R25 ;  /* 0x000076322a197816 */ /* 0x002fe20000000019 */
[----:B------:R-:W-:-:S06]  /*44f80*/  IMAD.WIDE R28, R33, 0x2, R250 ;  /* 0x00000002211c7825 */ /* 0x000fcc00078e02fa */
[----:B------:R-:W1:Y:S01]  /*44f90*/  LDC R12, c[0x0][0x22c] ;  /* 0x00008b00ff0c7b82 */ /* 0x000e620000000800 */
[----:B------:R-:W-:Y:S01]  /*44fa0*/  IMAD.IADD R33, R33, 0x1, R0 ;  /* 0x0000000121217824 */ /* 0x000fe200078e0200 */
[----:B------:R4:W-:Y:S01]  /*44fb0*/  @P2 STG.E.U16 desc[UR60][R28.64], R25 ;  /* 0x000000191c002986 */ /* 0x0009e2000c10153c */
[----:B------:R-:W-:-:S05]  /*44fc0*/  ISETP.LT.AND P2, PT, R120, R30, !P1 ;  /* 0x0000001e7800720c */ /* 0x000fca0004f41270 */
[----:B------:R-:W2:Y:S01]  /*44fd0*/  LDC R0, c[0x0][0x248] ;  /* 0x00009200ff007b82 */ /* 0x000ea20000000800 */
[----:B----4-:R-:W-:-:S07]  /*44fe0*/  IMAD.WIDE R24, R33, 0x2, R2 ;  /* 0x0000000221187825 */ /* 0x010fce00078e0202 */
[----:B------:R-:W4:Y:S01]  /*44ff0*/  LDC R30, c[0x0][0x228] ;  /* 0x00008a00ff1e7b82 */ /* 0x000f220000000800 */
[----:B------:R-:W-:Y:S01]  /*45000*/  @P6 STG.E.U16 desc[UR60][R24.64], R78 ;  /* 0x0000004e18006986 */ /* 0x000fe2000c10153c */
[----:B0-----:R-:W-:Y:S01]  /*45010*/  ISETP.LT.AND P6, PT, R127, R34, !P1 ;  /* 0x000000227f00720c */ /* 0x001fe20004fc1270 */
[----:B------:R-:W-:Y:S01]  /*45020*/  IMAD.WIDE R26, R33, 0x2, R14 ;  /* 0x00000002211a7825 */ /* 0x000fe200078e020e */
[----:B------:R-:W-:-:S04]  /*45030*/  PRMT R29, R78, 0x7632, R29 ;  /* 0x000076324e1d7816 */ /* 0x000fc8000000001d */
[----:B------:R-:W0:Y:S01]  /*45040*/  LDC R34, c[0x0][0x228] ;  /* 0x00008a00ff227b82 */ /* 0x000e220000000800 */
[----:B------:R-:W-:Y:S01]  /*45050*/  VIADD R35, R13, 0x26 ;  /* 0x000000260d237836 */ /* 0x000fe20000000000 */
[----:B---3--:R-:W-:Y:S01]  /*45060*/  ISETP.LT.AND P1, PT, R252, R31, !P1 ;  /* 0x0000001ffc00720c */ /* 0x008fe20004f21270 */
[----:B------:R3:W-:Y:S03]  /*45070*/  @P2 STG.E.U16 desc[UR60][R26.64], R29 ;  /* 0x0000001d1a002986 */ /* 0x0007e6000c10153c */
[----:B-1----:R-:W-:Y:S02]  /*45080*/  ISETP.GE.AND P2, PT, R35, R12, PT ;  /* 0x0000000c2300720c */ /* 0x002fe40003f46270 */
[----:B------:R-:W1:Y:S01]  /*45090*/  LDC R31, c[0x0][0x228] ;  /* 0x00008a00ff1f7b82 */ /* 0x000e620000000800 */
[----:B---3--:R-:W-:-:S07]  /*450a0*/  IMAD.WIDE R28, R33, 0x2, R248 ;  /* 0x00000002211c7825 */ /* 0x008fce00078e02f8 */
[----:B------:R-:W3:Y:S01]  /*450b0*/  LDC R12, c[0x0][0x22c] ;  /* 0x00008b00ff0c7b82 */ /* 0x000ee20000000800 */
[----:B------:R-:W-:Y:S01]  /*450c0*/  PRMT R27, R82, 0x7632, R27 ;  /* 0x00007632521b7816 */ /* 0x000fe2000000001b */
[----:B------:R-:W-:Y:S01]  /*450d0*/  @P6 STG.E.U16 desc[UR60][R28.64], R82 ;  /* 0x000000521c006986 */ /* 0x000fe2000c10153c */
[----:B--2---:R-:W-:Y:S01]  /*450e0*/  ISETP.LT.AND P6, PT, R11, R32, !P2 ;  /* 0x000000200b00720c */ /* 0x004fe200057c1270 */
[----:B------:R-:W-:-:S04]  /*450f0*/  IMAD.WIDE R24, R33, 0x2, R250 ;  /* 0x0000000221187825 */ /* 0x000fc800078e02fa */
[----:B------:R-:W2:Y:S01]  /*45100*/  LDC R32, c[0x0][0x228] ;  /* 0x00008a00ff207b82 */ /* 0x000ea20000000800 */
[----:B------:R-:W-:Y:S01]  /*45110*/  IMAD.IADD R33, R33, 0x1, R0 ;  /* 0x0000000121217824 */ /* 0x000fe200078e0200 */
[----:B------:R0:W-:Y:S01]  /*45120*/  @P1 STG.E.U16 desc[UR60][R24.64], R27 ;  /* 0x0000001b18001986 */ /* 0x0001e2000c10153c */
[----:B----4-:R-:W-:-:S05]  /*45130*/  ISETP.LT.AND P1, PT, R120, R30, !P2 ;  /* 0x0000001e7800720c */ /* 0x010fca0005721270 */
[----:B------:R-:W4:Y:S01]  /*45140*/  LDC R0, c[0x0][0x248] ;  /* 0x00009200ff007b82 */ /* 0x000f220000000800 */
        /* <DEDUP_REMOVED lines=9> */
[----:B-1----:R-:W-:-:S03]  /*451e0*/  ISETP.LT.AND P2, PT, R252, R31, !P2 ;  /* 0x0000001ffc00720c */ /* 0x002fc60005741270 */
[----:B---3--:R-:W-:Y:S02]  /*451f0*/  ISETP.GE.AND P1, PT, R35, R12, PT ;  /* 0x0000000c2300720c */ /* 0x008fe40003f26270 */
[----:B------:R-:W1:Y:S01]  /*45200*/  LDC R31, c[0x0][0x228] ;  /* 0x00008a00ff1f7b82 */ /* 0x000e620000000800 */
[----:B------:R-:W-:-:S07]  /*45210*/  IMAD.WIDE R24, R33, 0x2, R248 ;  /* 0x0000000221187825 */ /* 0x000fce00078e02f8 */
[----:B------:R-:W3:Y:S01]  /*45220*/  LDC R12, c[0x0][0x22c] ;  /* 0x00008b00ff0c7b82 */ /* 0x000ee20000000800 */
[----:B------:R-:W-:Y:S01]  /*45230*/  PRMT R29, R43, 0x7632, R29 ;  /* 0x000076322b1d7816 */ /* 0x000fe2000000001d */
[----:B------:R-:W-:Y:S01]  /*45240*/  @P6 STG.E.U16 desc[UR60][R24.64], R43 ;  /* 0x0000002b18006986 */ /* 0x000fe2000c10153c */
[----:B--2---:R-:W-:Y:S01]  /*45250*/  ISETP.LT.AND P6, PT, R11, R32, !P1 ;  /* 0x000000200b00720c */ /* 0x004fe20004fc1270 */
[----:B------:R-:W-:-:S04]  /*45260*/  IMAD.WIDE R26, R33, 0x2, R250 ;  /* 0x00000002211a7825 */ /* 0x000fc800078e02fa */
[----:B------:R-:W2:Y:S01]  /*45270*/  LDC R32, c[0x0][0x228] ;  /* 0x00008a00ff207b82 */ /* 0x000ea20000000800 */
[----:B----4-:R-:W-:Y:S01]  /*45280*/  IMAD.IADD R33, R33, 0x1, R0 ;  /* 0x0000000121217824 */ /* 0x010fe200078e0200 */
[----:B------:R4:W-:Y:S01]  /*45290*/  @P2 STG.E.U16 desc[UR60][R26.64], R29 ;  /* 0x0000001d1a002986 */ /* 0x0009e2000c10153c */
[----:B0-----:R-:W-:-:S05]  /*452a0*/  ISETP.LT.AND P2, PT, R120, R30, !P1 ;  /* 0x0000001e7800720c */ /* 0x001fca0004f41270 */
[----:B------:R-:W0:Y:S01]  /*452b0*/  LDC R0, c[0x0][0x248] ;  /* 0x00009200ff007b82 */ /* 0x000e220000000800 */
[----:B----4-:R-:W-:-:S07]  /*452c0*/  IMAD.WIDE R28, R33, 0x2, R2 ;  /* 0x00000002211c7825 */ /* 0x010fce00078e0202 */
[----:B------:R-:W4:Y:S01]  /*452d0*/  LDC R30, c[0x0][0x228] ;  /* 0x00008a00ff1e7b82 */ /* 0x000f220000000800 */
[----:B------:R-:W-:Y:S01]  /*452e0*/  PRMT R27, R79, 0x7632, R27 ;  /* 0x000076324f1b7816 */ /* 0x000fe2000000001b */
[----:B------:R-:W-:Y:S01]  /*452f0*/  @P6 STG.E.U16 desc[UR60][R28.64], R79 ;  /* 0x0000004f1c006986 */ /* 0x000fe2000c10153c */
[----:B------:R-:W-:Y:S01]  /*45300*/  ISETP.LT.AND P6, PT, R127, R34, !P1 ;  /* 0x000000227f00720c */ /* 0x000fe20004fc1270 */
[----:B------:R-:W-:-:S04]  /*45310*/  IMAD.WIDE R24, R33, 0x2, R14 ;  /* 0x0000000221187825 */ /* 0x000fc800078e020e */
[----:B------:R-:W4:Y:S01]  /*45320*/  LDC R34, c[0x0][0x228] ;  /* 0x00008a00ff227b82 */ /* 0x000f220000000800 */
[----:B------:R-:W-:Y:S01]  /*45330*/  VIADD R35, R13, 0x28 ;  /* 0x000000280d237836 */ /* 0x000fe20000000000 */
[----:B------:R2:W-:Y:S01]  /*45340*/  @P2 STG.E.U16 desc[UR60][R24.64], R27 ;  /* 0x0000001b18002986 */ /* 0x0005e2000c10153c */
[----:B-1----:R-:W-:-:S03]  /*45350*/  ISETP.LT.AND P1, PT, R252, R31, !P1 ;  /* 0x0000001ffc00720c */ /* 0x002fc60004f21270 */
[----:B---3--:R-:W-:Y:S02]  /*45360*/  ISETP.GE.AND P2, PT, R35, R12, PT ;  /* 0x0000000c2300720c */ /* 0x008fe40003f46270 */
[----:B------:R-:W1:Y:S01]  /*45370*/  LDC R31, c[0x0][0x228] ;  /* 0x00008a00ff1f7b82 */ /* 0x000e620000000800 */
[----:B--2---:R-:W-:-:S07]  /*45380*/  IMAD.WIDE R26, R33, 0x2, R248 ;  /* 0x00000002211a7825 */ /* 0x004fce00078e02f8 */
[----:B------:R-:W2:Y:S01]  /*45390*/  LDC R12, c[0x0][0x22c] ;  /* 0x00008b00ff0c7b82 */ /* 0x000ea20000000800 */
[----:B------:R-:W-:Y:S01]  /*453a0*/  PRMT R25, R83, 0x7632, R25 ;  /* 0x0000763253197816 */ /* 0x000fe20000000019 */
[----:B------:R-:W-:Y:S01]  /*453b0*/  @P6 STG.E.U16 desc[UR60][R26.64], R83 ;  /* 0x000000531a006986 */ /* 0x000fe2000c10153c */
[----:B------:R-:W-:Y:S01]  /*453c0*/  ISETP.LT.AND P6, PT, R11, R32, !P2 ;  /* 0x000000200b00720c */ /* 0x000fe200057c1270 */
[----:B------:R-:W-:-:S04]  /*453d0*/  IMAD.WIDE R28, R33, 0x2, R250 ;  /* 0x00000002211c7825 */ /* 0x000fc800078e02fa */
[----:B------:R-:W3:Y:S01]  /*453e0*/  LDC R32, c[0x0][0x228] ;  /* 0x00008a00ff207b82 */ /* 0x000ee20000000800 */
[----:B0-----:R-:W-:Y:S01]  /*453f0*/  IMAD.IADD R33, R33, 0x1, R0 ;  /* 0x0000000121217824 */ /* 0x001fe200078e0200 */
        /* <DEDUP_REMOVED lines=13> */
[----:B--2---:R-:W-:Y:S02]  /*454d0*/  ISETP.GE.AND P1, PT, R35, R12, PT ;  /* 0x0000000c2300720c */ /* 0x004fe40003f26270 */
[----:B------:R-:W1:Y:S01]  /*454e0*/  LDC R12, c[0x0][0x22c] ;  /* 0x00008b00ff0c7b82 */ /* 0x000e620000000800 */
[----:B---3--:R-:W-:-:S07]  /*454f0*/  IMAD.WIDE R28, R33, 0x2, R248 ;  /* 0x00000002211c7825 */ /* 0x008fce00078e02f8 */
[----:B------:R-:W2:Y:S01]  /*45500*/  LDC R35, c[0x0][0x228] ;  /* 0x00008a00ff237b82 */ /* 0x000ea20000000800 */
[----:B------:R3:W-:Y:S01]  /*45510*/  @P6 STG.E.U16 desc[UR60][R28.64], R44 ;  /* 0x0000002c1c006986 */ /* 0x0007e2000c10153c */
[----:B------:R-:W-:Y:S01]  /*45520*/  ISETP.LT.AND P6, PT, R11, R32, !P1 ;  /* 0x000000200b00720c */ /* 0x000fe20004fc1270 */
[C---:B----4-:R-:W-:Y:S01]  /*45530*/  IMAD.IADD R31, R33.reuse, 0x1, R0 ;  /* 0x00000001211f7824 */ /* 0x050fe200078e0200 */
[----:B------:R-:W-:Y:S01]  /*45540*/  PRMT R36, R44, 0x7632, R36 ;  /* 0x000076322c247816 */ /* 0x000fe20000000024 */
[----:B------:R-:W-:-:S03]  /*45550*/  IMAD.WIDE R24, R33, 0x2, R250 ;  /* 0x0000000221187825 */ /* 0x000fc600078e02fa */
[----:B------:R-:W4:Y:S01]  /*45560*/  LDC R32, c[0x0][0x228] ;  /* 0x00008a00ff207b82 */ /* 0x000f220000000800 */
[----:B------:R-:W-:Y:S01]  /*45570*/  IMAD.WIDE R26, R31, 0x2, R2 ;  /* 0x000000021f1a7825 */ /* 0x000fe200078e0202 */
[----:B------:R-:W-:Y:S01]  /*45580*/  @P2 STG.E.U16 desc[UR60][R24.64], R36 ;  /* 0x0000002418002986 */ /* 0x000fe2000c10153c */
[----:B0-----:R-:W-:-:S05]  /*45590*/  ISETP.LT.AND P2, PT, R120, R30, !P1 ;  /* 0x0000001e7800720c */ /* 0x001fca0004f41270 */
[----:B------:R-:W0:Y:S01]  /*455a0*/  LDC R0, c[0x0][0x248] ;  /* 0x00009200ff007b82 */ /* 0x000e220000000800 */
[----:B------:R1:W-:Y:S01]  /*455b0*/  @P6 STG.E.U16 desc[UR60][R26.64], R64 ;  /* 0x000000401a006986 */ /* 0x0003e2000c10153c */
[----:B------:R-:W-:Y:S01]  /*455c0*/  ISETP.LT.AND P6, PT, R127, R34, !P1 ;  /* 0x000000227f00720c */ /* 0x000fe20004fc1270 */
[----:B---3--:R-:W-:-:S05]  /*455d0*/  IMAD.WIDE R28, R31, 0x2, R14 ;  /* 0x000000021f1c7825 */ /* 0x008fca00078e020e */
[----:B------:R-:W3:Y:S01]  /*455e0*/  LDC R30, c[0x0][0x228] ;  /* 0x00008a00ff1e7b82 */ /* 0x000ee20000000800 */
[----:B------:R-:W-:Y:S01]  /*455f0*/  VIADD R37, R13, 0x2a ;  /* 0x0000002a0d257836 */ /* 0x000fe20000000000 */
[----:B-1----:R-:W-:Y:S01]  /*45600*/  PRMT R27, R64, 0x7632, R27 ;  /* 0x00007632401b7816 */ /* 0x002fe2000000001b */
[----:B------:R-:W-:-:S05]  /*45610*/  IMAD.WIDE R24, R31, 0x2, R248 ;  /* 0x000000021f187825 */ /* 0x000fca00078e02f8 */
[----:B------:R-:W1:Y:S01]  /*45620*/  LDC R33, c[0x0][0x228] ;  /* 0x00008a00ff217b82 */ /* 0x000e620000000800 */
[----:B------:R4:W-:Y:S01]  /*45630*/  @P2 STG.E.U16 desc[UR60][R28.64], R27 ;  /* 0x0000001b1c002986 */ /* 0x0009e2000c10153c */
[----:B------:R-:W-:Y:S02]  /*45640*/  ISETP.GE.AND P2, PT, R37, R12, PT ;  /* 0x0000000c2500720c */ /* 0x000fe40003f46270 */
[----:B--2---:R-:W-:Y:S01]  /*45650*/  ISETP.LT.AND P1, PT, R252, R35, !P1 ;  /* 0x00000023fc00720c */ /* 0x004fe20004f21270 */
[----:B------:R2:W-:Y:S01]  /*45660*/  @P6 STG.E.U16 desc[UR60][R24.64], R68 ;  /* 0x0000004418006986 */ /* 0x0005e2000c10153c */
[----:B----4-:R-:W-:Y:S02]  /*45670*/  ISETP.LT.AND P6, PT, R11, R32, !P2 ;  /* 0x000000200b00720c */ /* 0x010fe400057c1270 */
[----:B------:R-:W4:Y:S08]  /*45680*/  LDC R12, c[0x0][0x22c] ;  /* 0x00008b00ff0c7b82 */ /* 0x000f300000000800 */
[----:B------:R-:W4:Y:S01]  /*45690*/  LDC R32, c[0x0][0x228] ;  /* 0x00008a00ff207b82 */ /* 0x000f220000000800 */
[----:B------:R-:W-:Y:S01]  /*456a0*/  IMAD.WIDE R26, R31, 0x2, R250 ;  /* 0x000000021f1a7825 */ /* 0x000fe200078e02fa */
[----:B--2---:R-:W-:-:S03]  /*456b0*/  PRMT R25, R68, 0x7632, R25 ;  /* 0x0000763244197816 */ /* 0x004fc60000000019 */
[----:B0-----:R-:W-:-:S03]  /*456c0*/  IMAD.IADD R31, R31, 0x1, R0 ;  /* 0x000000011f1f7824 */ /* 0x001fc600078e0200 */
[----:B------:R-:W0:Y:S01]  /*456d0*/  LDC R34, c[0x0][0x228] ;  /* 0x00008a00ff227b82 */ /* 0x000e220000000800 */
[----:B------:R2:W-:Y:S01]  /*456e0*/  @P1 STG.E.U16 desc[UR60][R26.64], R25 ;  /* 0x000000191a001986 */ /* 0x0005e2000c10153c */
[----:B---3--:R-:W-:Y:S01]  /*456f0*/  ISETP.LT.AND P1, PT, R120, R30, !P2 ;  /* 0x0000001e7800720c */ /* 0x008fe20005721270 */
[----:B------:R-:W-:-:S05]  /*45700*/  IMAD.WIDE R28, R31, 0x2, R2 ;  /* 0x000000021f1c7825 */ /* 0x000fca00078e0202 */
[----:B------:R-:W3:Y:S01]  /*45710*/  LDC R0, c[0x0][0x248] ;  /* 0x00009200ff007b82 */ /* 0x000ee20000000800 */
[----:B------:R4:W-:Y:S01]  /*45720*/  @P6 STG.E.U16 desc[UR60][R28.64], R73 ;  /* 0x000000491c006986 */ /* 0x0009e2000c10153c */
[----:B-1----:R-:W-:-:S06]  /*45730*/  ISETP.LT.AND P6, PT, R127, R33, !P2 ;  /* 0x000000217f00720c */ /* 0x002fcc00057c1270 */
[----:B------:R-:W1:Y:S01]  /*45740*/  LDC R30, c[0x0][0x228] ;  /* 0x00008a00ff1e7b82 */ /* 0x000e620000000800 */
[----:B--2---:R-:W-:Y:S01]  /*45750*/  PRMT R27, R73, 0x7632, R27 ;  /* 0x00007632491b7816 */ /* 0x004fe2000000001b */
[----:B------:R-:W-:Y:S01]  /*45760*/  IMAD.WIDE R24, R31, 0x2, R14 ;  /* 0x000000021f187825 */ /* 0x000fe200078e020e */
[----:B----4-:R-:W-:-:S03]  /*45770*/  ISETP.LT.AND P2, PT, R252, R32, !P2 ;  /* 0x00000020fc00720c */ /* 0x010fc60005741270 */
[----:B------:R-:W-:Y:S02]  /*45780*/  VIADD R35, R13, 0x2b ;  /* 0x0000002b0d237836 */ /* 0x000fe40000000000 */
[----:B------:R-:W2:Y:S01]  /*45790*/  LDC R33, c[0x0][0x228] ;  /* 0x00008a00ff217b82 */ /* 0x000ea20000000800 */
[----:B------:R4:W-:Y:S02]  /*457a0*/  @P1 STG.E.U16 desc[UR60][R24.64], R27 ;  /* 0x0000001b18001986 */ /* 0x0009e4000c10153c */
[----:B------:R-:W-:Y:S02]  /*457b0*/  ISETP.GE.AND P1, PT, R35, R12, PT ;  /* 0x0000000c2300720c */ /* 0x000fe40003f26270 */
[----:B------:R-:W-:-:S03]  /*457c0*/  PRMT R29, R45, 0x7632, R29 ;  /* 0x000076322d1d7816 */ /* 0x000fc6000000001d */
[----:B------:R-:W2:Y:S01]  /*457d0*/  LDC R32, c[0x0][0x228] ;  /* 0x00008a00ff207b82 */ /* 0x000ea20000000800 */
[----:B----4-:R-:W-:-:S07]  /*457e0*/  IMAD.WIDE R26, R31, 0x2, R248 ;  /* 0x000000021f1a7825 */ /* 0x010fce00078e02f8 */
[----:B------:R-:W4:Y:S01]  /*457f0*/  LDC R12, c[0x0][0x22c] ;  /* 0x00008b00ff0c7b82 */ /* 0x000f220000000800 */
[----:B------:R-:W-:Y:S01]  /*45800*/  @P6 STG.E.U16 desc[UR60][R26.64], R45 ;  /* 0x0000002d1a006986 */ /* 0x000fe2000c10153c */
[----:B0-----:R-:W-:Y:S01]  /*45810*/  ISETP.LT.AND P6, PT, R11, R34, !P1 ;  /* 0x000000220b00720c */ /* 0x001fe20004fc1270 */
[----:B------:R-:W-:-:S04]  /*45820*/  IMAD.WIDE R24, R31, 0x2, R250 ;  /* 0x000000021f187825 */ /* 0x000fc800078e02fa */
[----:B---3--:R-:W-:Y:S01]  /*45830*/  IMAD.IADD R31, R31, 0x1, R0 ;  /* 0x000000011f1f7824 */ /* 0x008fe200078e0200 */
[----:B------:R-:W0:Y:S01]  /*45840*/  LDC R34, c[0x0][0x228] ;  /* 0x00008a00ff227b82 */ /* 0x000e220000000800 */
[----:B------:R3:W-:Y:S01]  /*45850*/  @P2 STG.E.U16 desc[UR60][R24.64], R29 ;  /* 0x0000001d18002986 */ /* 0x0007e2000c10153c */
[----:B-1----:R-:W-:-:S06]  /*45860*/  ISETP.LT.AND P2, PT, R120, R30, !P1 ;  /* 0x0000001e7800720c */ /* 0x002fcc0004f41270 */
[----:B------:R-:W1:Y:S01]  /*45870*/  LDC R0, c[0x0][0x248] ;  /* 0x00009200ff007b82 */ /* 0x000e620000000800 */
[----:B---3--:R-:W-:Y:S01]  /*45880*/  IMAD.WIDE R28, R31, 0x2, R2 ;  /* 0x000000021f1c7825 */ /* 0x008fe200078e0202 */
[----:B------:R-:W-:-:S06]  /*45890*/  PRMT R25, R65, 0x7632, R25 ;  /* 0x0000763241197816 */ /* 0x000fcc0000000019 */
[----:B------:R-:W3:Y:S01]  /*458a0*/  LDC R30, c[0x0][0x228] ;  /* 0x00008a00ff1e7b82 */ /* 0x000ee20000000800 */
[----:B------:R-:W-:Y:S01]  /*458b0*/  @P6 STG.E.U16 desc[UR60][R28.64], R65 ;  /* 0x000000411c006986 */ /* 0x000fe2000c10153c */
[----:B--2---:R-:W-:Y:S01]  /*458c0*/  ISETP.LT.AND P6, PT, R127, R33, !P1 ;  /* 0x000000217f00720c */ /* 0x004fe20004fc1270 */
[----:B------:R-:W-:-:S05]  /*458d0*/  IMAD.WIDE R26, R31, 0x2, R14 ;  /* 0x000000021f1a7825 */ /* 0x000fca00078e020e */
[----:B------:R-:W2:Y:S01]  /*458e0*/  LDC R35, c[0x0][0x228] ;  /* 0x00008a00ff237b82 */ /* 0x000ea20000000800 */
[----:B------:R-:W-:Y:S01]  /*458f0*/  VIADD R33, R13, 0x2c ;  /* 0x0000002c0d217836 */ /* 0x000fe20000000000 */
[----:B------:R4:W-:Y:S01]  /*45900*/  @P2 STG.E.U16 desc[UR60][R26.64], R25 ;  /* 0x000000191a002986 */ /* 0x0009e2000c10153c */
[----:B------:R-:W-:-:S03]  /*45910*/  ISETP.LT.AND P1, PT, R252, R32, !P1 ;  /* 0x00000020fc00720c */ /* 0x000fc60004f21270 */
[----:B----4-:R-:W-:Y:S02]  /*45920*/  ISETP.GE.AND P2, PT, R33, R12, PT ;  /* 0x0000000c2100720c */ /* 0x010fe40003f46270 */
[----:B------:R-:W4:Y:S01]  /*45930*/  LDC R12, c[0x0][0x22c] ;  /* 0x00008b00ff0c7b82 */ /* 0x000f220000000800 */
[----:B------:R-:W-:-:S07]  /*45940*/  IMAD.WIDE R24, R31, 0x2, R248 ;  /* 0x000000021f187825 */ /* 0x000fce00078e02f8 */
[----:B------:R-:W4:Y:S01]  /*45950*/  LDC R32, c[0x0][0x228] ;  /* 0x00008a00ff207b82 */ /* 0x000f220000000800 */
[----:B------:R2:W-:Y:S01]  /*45960*/  @P6 STG.E.U16 desc[UR60][R24.64], R69 ;  /* 0x0000004518006986 */ /* 0x0005e2000c10153c */
[----:B0-----:R-:W-:Y:S01]  /*45970*/  ISETP.LT.AND P6, PT, R11, R34, !P2 ;  /* 0x000000220b00720c */ /* 0x001fe200057c1270 */
[----:B-1----:R-:W-:Y:S01]  /*45980*/  IMAD.IADD R33, R31, 0x1, R0 ;  /* 0x000000011f217824 */ /* 0x002fe200078e0200 */
[----:B------:R-:W-:Y:S01]  /*45990*/  PRMT R36, R69, 0x7632, R36 ;  /* 0x0000763245247816 */ /* 0x000fe20000000024 */
[----:B------:R-:W-:-:S03]  /*459a0*/  IMAD.WIDE R28, R31, 0x2, R250 ;  /* 0x000000021f1c7825 */ /* 0x000fc600078e02fa */
[----:B------:R-:W0:Y:S01]  /*459b0*/  LDC R0, c[0x0][0x248] ;  /* 0x00009200ff007b82 */ /* 0x000e220000000800 */
[----:B------:R-:W-:-:S07]  /*459c0*/  IMAD.WIDE R26, R33, 0x2, R2 ;  /* 0x00000002211a7825 */ /* 0x000fce00078e0202 */
[----:B------:R-:W1:Y:S01]  /*459d0*/  LDC R31, c[0x0][0x228] ;  /* 0x00008a00ff1f7b82 */ /* 0x000e620000000800 */
[----:B------:R-:W-:Y:S01]  /*459e0*/  @P1 STG.E.U16 desc[UR60][R28.64], R36 ;  /* 0x000000241c001986 */ /* 0x000fe2000c10153c */
[----:B---3--:R-:W-:-:S03]  /*459f0*/  ISETP.LT.AND P1, PT, R120, R30, !P2 ;  /* 0x0000001e7800720c */ /* 0x008fc60005721270 */
[----:B------:R3:W-:Y:S01]  /*45a00*/  @P6 STG.E.U16 desc[UR60][R26.64], R74 ;  /* 0x0000004a1a006986 */ /* 0x0007e2000c10153c */
[----:B--2---:R-:W-:Y:S02]  /*45a10*/  ISETP.LT.AND P6, PT, R127, R35, !P2 ;  /* 0x000000237f00720c */ /* 0x004fe400057c1270 */
[----:B------:R-:W2:Y:S01]  /*45a20*/  LDC R30, c[0x0][0x228] ;  /* 0x00008a00ff1e7b82 */ /* 0x000ea20000000800 */
[----:B------:R-:W-:-:S04]  /*45a30*/  IMAD.WIDE R24, R33, 0x2, R14 ;  /* 0x0000000221187825 */ /* 0x000fc800078e020e */
[----:B------:R-:W-:-:S03]  /*45a40*/  VIADD R35, R13, 0x2d ;  /* 0x0000002d0d237836 */ /* 0x000fc60000000000 */
[----:B------:R-:W2:Y:S01]  /*45a50*/  LDC R34, c[0x0][0x228] ;  /* 0x00008a00ff227b82 */ /* 0x000ea20000000800 */
[----:B---3--:R-:W-:Y:S01]  /*45a60*/  PRMT R27, R74, 0x7632, R27 ;  /* 0x000076324a1b7816 */ /* 0x008fe2000000001b */
[----:B------:R-:W-:Y:S01]  /*45a70*/  IMAD.WIDE R28, R33, 0x2, R248 ;  /* 0x00000002211c7825 */ /* 0x000fe200078e02f8 */
[----:B----4-:R-:W-:-:S03]  /*45a80*/  ISETP.LT.AND P2, PT, R252, R32, !P2 ;  /* 0x00000020fc00720c */ /* 0x010fc60005741270 */
[----:B------:R3:W-:Y:S01]  /*45a90*/  @P1 STG.E.U16 desc[UR60][R24.64], R27 ;  /* 0x0000001b18001986 */ /* 0x0007e2000c10153c */
[----:B------:R-:W-:Y:S01]  /*45aa0*/  ISETP.GE.AND P1, PT, R35, R12, PT ;  /* 0x0000000c2300720c */ /* 0x000fe20003f26270 */
[----:B------:R-:W4:Y:S02]  /*45ab0*/  LDC R32, c[0x0][0x228] ;  /* 0x00008a00ff207b82 */ /* 0x000f240000000800 */
[----:B------:R-:W-:Y:S01]  /*45ac0*/  @P6 STG.E.U16 desc[UR60][R28.64], R46 ;  /* 0x0000002e1c006986 */ /* 0x000fe2000c10153c */
[----:B-1----:R-:W-:-:S05]  /*45ad0*/  ISETP.LT.AND P6, PT, R11, R31, !P1 ;  /* 0x0000001f0b00720c */ /* 0x002fca0004fc1270 */
[----:B------:R-:W1:Y:S01]  /*45ae0*/  LDC R31, c[0x0][0x228] ;  /* 0x00008a00ff1f7b82 */ /* 0x000e620000000800 */
[----:B---3--:R-:W-:Y:S01]  /*45af0*/  PRMT R25, R46, 0x7632, R25 ;  /* 0x000076322e197816 */ /* 0x008fe20000000019 */
[----:B------:R-:W-:-:S06]  /*45b00*/  IMAD.WIDE R26, R33, 0x2, R250 ;  /* 0x00000002211a7825 */ /* 0x000fcc00078e02fa */
[----:B------:R-:W3:Y:S01]  /*45b10*/  LDC R12, c[0x0][0x22c] ;  /* 0x00008b00ff0c7b82 */ /* 0x000ee20000000800 */
[----:B0-----:R-:W-:Y:S01]  /*45b20*/  IMAD.IADD R33, R33, 0x1, R0 ;  /* 0x0000000121217824 */ /* 0x001fe200078e0200 */
[----:B------:R0:W-:Y:S01]  /*45b30*/  @P2 STG.E.U16 desc[UR60][R26.64], R25 ;  /* 0x000000191a002986 */ /* 0x0001e2000c10153c */
[----:B--2---:R-:W-:-:S05]  /*45b40*/  ISETP.LT.AND P2, PT, R120, R30, !P1 ;  /* 0x0000001e7800720c */ /* 0x004fca0004f41270 */
[----:B------:R-:W2:Y:S01]  /*45b50*/  LDC R0, c[0x0][0x248] ;  /* 0x00009200ff007b82 */ /* 0x000ea20000000800 */
[----:B0-----:R-:W-:-:S07]  /*45b60*/  IMAD.WIDE R24, R33, 0x2, R2 ;  /* 0x0000000221187825 */ /* 0x001fce00078e0202 */
[----:B------:R-:W0:Y:S01]  /*45b70*/  LDC R30, c[0x0][0x228] ;  /* 0x00008a00ff1e7b82 */ /* 0x000e220000000800 */
[----:B------:R-:W-:Y:S01]  /*45b80*/  @P6 STG.E.U16 desc[UR60][R24.64], R66 ;  /* 0x0000004218006986 */ /* 0x000fe2000c10153c */
[----:B------:R-:W-:Y:S01]  /*45b90*/  ISETP.LT.AND P6, PT, R127, R34, !P1 ;  /* 0x000000227f00720c */ /* 0x000fe20004fc1270 */
[----:B------:R-:W-:Y:S01]  /*45ba0*/  IMAD.WIDE R28, R33, 0x2, R14 ;  /* 0x00000002211c7825 */ /* 0x000fe200078e020e */
[----:B------:R-:W-:-:S04]  /*45bb0*/  PRMT R27, R66, 0x7632, R27 ;  /* 0x00007632421b7816 */ /* 0x000fc8000000001b */
[----:B------:R-:W0:Y:S01]  /*45bc0*/  LDC R34, c[0x0][0x228] ;  /* 0x00008a00ff227b82 */ /* 0x000e220000000800 */
[----:B------:R-:W-:Y:S01]  /*45bd0*/  VIADD R35, R13, 0x2e ;  /* 0x0000002e0d237836 */ /* 0x000fe20000000000 */
[----:B-1----:R-:W-:Y:S01]  /*45be0*/  ISETP.LT.AND P1, PT, R252, R31, !P1 ;  /* 0x0000001ffc00720c */ /* 0x002fe20004f21270 */
[----:B------:R1:W-:Y:S03]  /*45bf0*/  @P2 STG.E.U16 desc[UR60][R28.64], R27 ;  /* 0x0000001b1c002986 */ /* 0x0003e6000c10153c */
[----:B---3--:R-:W-:Y:S02]  /*45c00*/  ISETP.GE.AND P2, PT, R35, R12, PT ;  /* 0x0000000c2300720c */ /* 0x008fe40003f46270 */
[----:B------:R-:W3:Y:S01]  /*45c10*/  LDC R31, c[0x0][0x228] ;  /* 0x00008a00ff1f7b82 */ /* 0x000ee20000000800 */
[----:B-1----:R-:W-:-:S07]  /*45c20*/  IMAD.WIDE R26, R33, 0x2, R248 ;  /* 0x00000002211a7825 */ /* 0x002fce00078e02f8 */
[----:B------:R-:W1:Y:S01]  /*45c30*/  LDC R12, c[0x0][0x22c] ;  /* 0x00008b00ff0c7b82 */ /* 0x000e620000000800 */
[----:B------:R-:W-:Y:S01]  /*45c40*/  PRMT R29, R70, 0x7632, R29 ;  /* 0x00007632461d7816 */ /* 0x000fe2000000001d */
[----:B------:R-:W-:Y:S01]  /*45c50*/  @P6 STG.E.U16 desc[UR60][R26.64], R70 ;  /* 0x000000461a006986 */ /* 0x000fe2000c10153c */
[----:B----4-:R-:W-:Y:S01]  /*45c60*/  ISETP.LT.AND P6, PT, R11, R32, !P2 ;  /* 0x000000200b00720c */ /* 0x010fe200057c1270 */
        /* <DEDUP_REMOVED lines=18> */
[----:B------:R-:W-:-:S07]  /*45d90*/  IMAD.WIDE R24, R33, 0x2, R248 ;  /* 0x0000000221187825 */ /* 0x000fce00078e02f8 */
[----:B------:R-:W3:Y:S01]  /*45da0*/  LDC R12, c[0x0][0x22c] ;  /* 0x00008b00ff0c7b82 */ /* 0x000ee20000000800 */
[----:B------:R-:W-:Y:S01]  /*45db0*/  PRMT R27, R47, 0x7632, R27 ;  /* 0x000076322f1b7816 */ /* 0x000fe2000000001b */
[----:B------:R-:W-:Y:S01]  /*45dc0*/  @P6 STG.E.U16 desc[UR60][R24.64], R47 ;  /* 0x0000002f18006986 */ /* 0x000fe2000c10153c */
[----:B----4-:R-:W-:Y:S01]  /*45dd0*/  ISETP.LT.AND P6, PT, R11, R32, !P1 ;  /* 0x000000200b00720c */ /* 0x010fe20004fc1270 */
[----:B------:R-:W-:-:S04]  /*45de0*/  IMAD.WIDE R28, R33, 0x2, R250 ;  /* 0x00000002211c7825 */ /* 0x000fc800078e02fa */
[----:B------:R-:W4:Y:S01]  /*45df0*/  LDC R32, c[0x0][0x228] ;  /* 0x00008a00ff207b82 */ /* 0x000f220000000800 */
        /* <DEDUP_REMOVED lines=16> */
[----:B----4-:R-:W-:-:S07]  /*45f00*/  IMAD.WIDE R28, R33, 0x2, R248 ;  /* 0x00000002211c7825 */ /* 0x010fce00078e02f8 */
[----:B------:R-:W3:Y:S01]  /*45f10*/  LDC R12, c[0x0][0x22c] ;  /* 0x00008b00ff0c7b82 */ /* 0x000ee20000000800 */
        /* <DEDUP_REMOVED lines=18> */
[----:B-1----:R-:W-:-:S03]  /*46040*/  ISETP.LT.AND P2, PT, R252, R31, !P2 ;  /* 0x0000001ffc00720c */ /* 0x002fc60005741270 */
[----:B---3--:R-:W-:Y:S02]  /*46050*/  ISETP.GE.AND P1, PT, R35, R12, PT ;  /* 0x0000000c2300720c */ /* 0x008fe40003f26270 */
[----:B------:R-:W1:Y:S01]  /*46060*/  LDC R12, c[0x0][0x22c] ;  /* 0x00008b00ff0c7b82 */ /* 0x000e620000000800 */
[----:B----4-:R-:W-:Y:S01]  /*46070*/  IMAD.WIDE R26, R33, 0x2, R248 ;  /* 0x00000002211a7825 */ /* 0x010fe200078e02f8 */
[----:B------:R-:W-:-:S06]  /*46080*/  PRMT R36, R48, 0x7632, R36 ;  /* 0x0000763230247816 */ /* 0x000fcc0000000024 */
[----:B------:R-:W3:Y:S01]  /*46090*/  LDC R35, c[0x0][0x228] ;  /* 0x00008a00ff237b82 */ /* 0x000ee20000000800 */
[----:B------:R4:W-:Y:S01]  /*460a0*/  @P6 STG.E.U16 desc[UR60][R26.64], R48 ;  /* 0x000000301a006986 */ /* 0x0009e2000c10153c */
[----:B------:R-:W-:Y:S01]  /*460b0*/  ISETP.LT.AND P6, PT, R11, R32, !P1 ;  /* 0x000000200b00720c */ /* 0x000fe20004fc1270 */
[C---:B0-----:R-:W-:Y:S02]  /*460c0*/  IMAD.IADD R31, R33.reuse, 0x1, R0 ;  /* 0x00000001211f7824 */ /* 0x041fe400078e0200 */
[----:B------:R-:W-:-:S03]  /*460d0*/  IMAD.WIDE R24, R33, 0x2, R250 ;  /* 0x0000000221187825 */ /* 0x000fc600078e02fa */
[----:B------:R-:W0:Y:S01]  /*460e0*/  LDC R32, c[0x0][0x228] ;  /* 0x00008a00ff207b82 */ /* 0x000e220000000800 */
[----:B------:R-:W-:Y:S01]  /*460f0*/  IMAD.WIDE R28, R31, 0x2, R2 ;  /* 0x000000021f1c7825 */ /* 0x000fe200078e0202 */
[----:B------:R-:W-:Y:S01]  /*46100*/  @P2 STG.E.U16 desc[UR60][R24.64], R36 ;  /* 0x0000002418002986 */ /* 0x000fe2000c10153c */
[----:B--2---:R-:W-:-:S05]  /*46110*/  ISETP.LT.AND P2, PT, R120, R30, !P1 ;  /* 0x0000001e7800720c */ /* 0x004fca0004f41270 */
[----:B------:R-:W2:Y:S01]  /*46120*/  LDC R0, c[0x0][0x248] ;  /* 0x00009200ff007b82 */ /* 0x000ea20000000800 */
[----:B------:R1:W-:Y:S01]  /*46130*/  @P6 STG.E.U16 desc[UR60][R28.64], R52 ;  /* 0x000000341c006986 */ /* 0x0003e2000c10153c */
[----:B------:R-:W-:Y:S01]  /*46140*/  ISETP.LT.AND P6, PT, R127, R34, !P1 ;  /* 0x000000227f00720c */ /* 0x000fe20004fc1270 */
[----:B----4-:R-:W-:-:S05]  /*46150*/  IMAD.WIDE R26, R31, 0x2, R14 ;  /* 0x000000021f1a7825 */ /* 0x010fca00078e020e */
[----:B------:R-:W4:Y:S01]  /*46160*/  LDC R30, c[0x0][0x228] ;  /* 0x00008a00ff1e7b82 */ /* 0x000f220000000800 */
[----:B------:R-:W-:Y:S01]  /*46170*/  VIADD R37, R13, 0x32 ;  /* 0x000000320d257836 */ /* 0x000fe20000000000 */
[----:B-1----:R-:W-:Y:S01]  /*46180*/  PRMT R29, R52, 0x7632, R29 ;  /* 0x00007632341d7816 */ /* 0x002fe2000000001d */
[----:B------:R-:W-:-:S05]  /*46190*/  IMAD.WIDE R24, R31, 0x2, R248 ;  /* 0x000000021f187825 */ /* 0x000fca00078e02f8 */
[----:B------:R-:W1:Y:S01]  /*461a0*/  LDC R33, c[0x0][0x228] ;  /* 0x00008a00ff217b82 */ /* 0x000e620000000800 */
[----:B------:R0:W-:Y:S01]  /*461b0*/  @P2 STG.E.U16 desc[UR60][R26.64], R29 ;  /* 0x0000001d1a002986 */ /* 0x0001e2000c10153c */
[----:B------:R-:W-:Y:S02]  /*461c0*/  ISETP.GE.AND P2, PT, R37, R12, PT ;  /* 0x0000000c2500720c */ /* 0x000fe40003f46270 */
[----:B---3--:R-:W-:Y:S01]  /*461d0*/  ISETP.LT.AND P1, PT, R252, R35, !P1 ;  /* 0x00000023fc00720c */ /* 0x008fe20004f21270 */
[----:B------:R3:W-:Y:S01]  /*461e0*/  @P6 STG.E.U16 desc[UR60][R24.64], R20 ;  /* 0x0000001418006986 */ /* 0x0007e2000c10153c */
[----:B0-----:R-:W-:Y:S02]  /*461f0*/  ISETP.LT.AND P6, PT, R11, R32, !P2 ;  /* 0x000000200b00720c */ /* 0x001fe400057c1270 */
[----:B------:R-:W0:Y:S08]  /*46200*/  LDC R12, c[0x0][0x22c] ;  /* 0x00008b00ff0c7b82 */ /* 0x000e300000000800 */
[----:B------:R-:W0:Y:S01]  /*46210*/  LDC R32, c[0x0][0x228] ;  /* 0x00008a00ff207b82 */ /* 0x000e220000000800 */
[----:B------:R-:W-:Y:S01]  /*46220*/  IMAD.WIDE R28, R31, 0x2, R250 ;  /* 0x000000021f1c7825 */ /* 0x000fe200078e02fa */
[----:B---3--:R-:W-:-:S03]  /*46230*/  PRMT R25, R20, 0x7632, R25 ;  /* 0x0000763214197816 */ /* 0x008fc60000000019 */
[----:B--2---:R-:W-:-:S03]  /*46240*/  IMAD.IADD R31, R31, 0x1, R0 ;  /* 0x000000011f1f7824 */ /* 0x004fc600078e0200 */
[----:B------:R-:W2:Y:S01]  /*46250*/  LDC R34, c[0x0][0x228] ;  /* 0x00008a00ff227b82 */ /* 0x000ea20000000800 */
[----:B------:R-:W-:Y:S01]  /*46260*/  IMAD.WIDE R26, R31, 0x2, R2 ;  /* 0x000000021f1a7825 */ /* 0x000fe200078e0202 */
[----:B------:R3:W-:Y:S01]  /*46270*/  @P1 STG.E.U16 desc[UR60][R28.64], R25 ;  /* 0x000000191c001986 */ /* 0x0007e2000c10153c */
[----:B----4-:R-:W-:-:S05]  /*46280*/  ISETP.LT.AND P1, PT, R120, R30, !P2 ;  /* 0x0000001e7800720c */ /* 0x010fca0005721270 */
[----:B------:R-:W4:Y:S01]  /*46290*/  LDC R0, c[0x0][0x248] ;  /* 0x00009200ff007b82 */ /* 0x000f220000000800 */
[----:B------:R3:W-:Y:S01]  /*462a0*/  @P6 STG.E.U16 desc[UR60][R26.64], R61 ;  /* 0x0000003d1a006986 */ /* 0x0007e2000c10153c */
[----:B-1----:R-:W-:-:S06]  /*462b0*/  ISETP.LT.AND P6, PT, R127, R33, !P2 ;  /* 0x000000217f00720c */ /* 0x002fcc00057c1270 */
[----:B------:R-:W1:Y:S01]  /*462c0*/  LDC R20, c[0x0][0x228] ;  /* 0x00008a00ff147b82 */ /* 0x000e620000000800 */
[----:B---3--:R-:W-:Y:S01]  /*462d0*/  IMAD.WIDE R24, R31, 0x2, R14 ;  /* 0x000000021f187825 */ /* 0x008fe200078e020e */
[----:B------:R-:W-:-:S03]  /*462e0*/  PRMT R27, R61, 0x7632, R27 ;  /* 0x000076323d1b7816 */ /* 0x000fc6000000001b */
[----:B------:R-:W-:-:S03]  /*462f0*/  VIADD R33, R13, 0x33 ;  /* 0x000000330d217836 */ /* 0x000fc60000000000 */
[----:B------:R-:W3:Y:S01]  /*46300*/  LDC R30, c[0x0][0x228] ;  /* 0x00008a00ff1e7b82 */ /* 0x000ee20000000800 */
[----:B------:R-:W-:Y:S01]  /*46310*/  IMAD.WIDE R28, R31, 0x2, R248 ;  /* 0x000000021f1c7825 */ /* 0x000fe200078e02f8 */
[----:B0-----:R-:W-:Y:S01]  /*46320*/  ISETP.LT.AND P2, PT, R252, R32, !P2 ;  /* 0x00000020fc00720c */ /* 0x001fe20005741270 */
[----:B------:R0:W-:Y:S01]  /*46330*/  @P1 STG.E.U16 desc[UR60][R24.64], R27 ;  /* 0x0000001b18001986 */ /* 0x0001e2000c10153c */
[----:B------:R-:W-:-:S03]  /*46340*/  ISETP.GE.AND P1, PT, R33, R12, PT ;  /* 0x0000000c2100720c */ /* 0x000fc60003f26270 */
[----:B------:R4:W-:Y:S01]  /*46350*/  @P6 STG.E.U16 desc[UR60][R28.64], R49 ;  /* 0x000000311c006986 */ /* 0x0009e2000c10153c */
[----:B--2---:R-:W-:Y:S01]  /*46360*/  ISETP.LT.AND P6, PT, R11, R34, !P1 ;  /* 0x000000220b00720c */ /* 0x004fe20004fc1270 */
[----:B------:R-:W2:Y:S01]  /*46370*/  LDC R32, c[0x0][0x228] ;  /* 0x00008a00ff207b82 */ /* 0x000ea20000000800 */
[----:B0-----:R-:W-:-:S07]  /*46380*/  IMAD.WIDE R24, R31, 0x2, R250 ;  /* 0x000000021f187825 */ /* 0x001fce00078e02fa */
[----:B------:R-:W0:Y:S01]  /*46390*/  LDC R12, c[0x0][0x22c] ;  /* 0x00008b00ff0c7b82 */ /* 0x000e220000000800 */
[----:B----4-:R-:W-:Y:S01]  /*463a0*/  PRMT R29, R49, 0x7632, R29 ;  /* 0x00007632311d7816 */ /* 0x010fe2000000001d */
[----:B------:R-:W-:-:S06]  /*463b0*/  IMAD.IADD R31, R31, 0x1, R0 ;  /* 0x000000011f1f7824 */ /* 0x000fcc00078e0200 */
[----:B------:R-:W4:Y:S01]  /*463c0*/  LDC R33, c[0x0][0x228] ;  /* 0x00008a00ff217b82 */ /* 0x000f220000000800 */
[----:B------:R3:W-:Y:S01]  /*463d0*/  @P2 STG.E.U16 desc[UR60][R24.64], R29 ;  /* 0x0000001d18002986 */ /* 0x0007e2000c10153c */
[----:B------:R-:W-:Y:S01]  /*463e0*/  IMAD.WIDE R26, R31, 0x2, R2 ;  /* 0x000000021f1a7825 */ /* 0x000fe200078e0202 */
[----:B-1----:R-:W-:-:S05]  /*463f0*/  ISETP.LT.AND P2, PT, R120, R20, !P1 ;  /* 0x000000147800720c */ /* 0x002fca0004f41270 */
[----:B------:R-:W1:Y:S01]  /*46400*/  LDC R0, c[0x0][0x248] ;  /* 0x00009200ff007b82 */ /* 0x000e620000000800 */
[----:B------:R-:W-:Y:S01]  /*46410*/  @P6 STG.E.U16 desc[UR60][R26.64], R53 ;  /* 0x000000351a006986 */ /* 0x000fe2000c10153c */
[----:B---3--:R-:W-:Y:S02]  /*46420*/  ISETP.LT.AND P6, PT, R127, R30, !P1 ;  /* 0x0000001e7f00720c */ /* 0x008fe40004fc1270 */
[----:B------:R-:W-:Y:S01]  /*46430*/  PRMT R25, R53, 0x7632, R25 ;  /* 0x0000763235197816 */ /* 0x000fe20000000019 */
[----:B------:R-:W-:-:S03]  /*46440*/  IMAD.WIDE R28, R31, 0x2, R14 ;  /* 0x000000021f1c7825 */ /* 0x000fc600078e020e */
[----:B------:R-:W3:Y:S01]  /*46450*/  LDC R20, c[0x0][0x228] ;  /* 0x00008a00ff147b82 */ /* 0x000ee20000000800 */
[----:B------:R-:W-:Y:S01]  /*46460*/  VIADD R35, R13, 0x34 ;  /* 0x000000340d237836 */ /* 0x000fe20000000000 */
[----:B------:R0:W-:Y:S06]  /*46470*/  @P2 STG.E.U16 desc[UR60][R28.64], R25 ;  /* 0x000000191c002986 */ /* 0x0001ec000c10153c */
[----:B------:R-:W3:Y:S01]  /*46480*/  LDC R30, c[0x0][0x228] ;  /* 0x00008a00ff1e7b82 */ /* 0x000ee20000000800 */
[----:B--2---:R-:W-:Y:S02]  /*46490*/  ISETP.LT.AND P1, PT, R252, R32, !P1 ;  /* 0x00000020fc00720c */ /* 0x004fe40004f21270 */
[----:B0-----:R-:W-:Y:S01]  /*464a0*/  ISETP.GE.AND P2, PT, R35, R12, PT ;  /* 0x0000000c2300720c */ /* 0x001fe20003f46270 */
[----:B------:R-:W-:-:S04]  /*464b0*/  IMAD.WIDE R24, R31, 0x2, R248 ;  /* 0x000000021f187825 */ /* 0x000fc800078e02f8 */
[----:B------:R-:W0:Y:S01]  /*464c0*/  LDC R32, c[0x0][0x228] ;  /* 0x00008a00ff207b82 */ /* 0x000e220000000800 */
[----:B------:R2:W-:Y:S01]  /*464d0*/  @P6 STG.E.U16 desc[UR60][R24.64], R21 ;  /* 0x0000001518006986 */ /* 0x0005e2000c10153c */
[----:B----4-:R-:W-:-:S06]  /*464e0*/  ISETP.LT.AND P6, PT, R11, R33, !P2 ;  /* 0x000000210b00720c */ /* 0x010fcc00057c1270 */
[----:B------:R-:W4:Y:S01]  /*464f0*/  LDC R12, c[0x0][0x22c] ;  /* 0x00008b00ff0c7b82 */ /* 0x000f220000000800 */
[----:B-1----:R-:W-:Y:S01]  /*46500*/  IMAD.IADD R33, R31, 0x1, R0 ;  /* 0x000000011f217824 */ /* 0x002fe200078e0200 */
[----:B------:R-:W-:Y:S01]  /*46510*/  PRMT R36, R21, 0x7632, R36 ;  /* 0x0000763215247816 */ /* 0x000fe20000000024 */
[----:B------:R-:W-:-:S05]  /*46520*/  IMAD.WIDE R26, R31, 0x2, R250 ;  /* 0x000000021f1a7825 */ /* 0x000fca00078e02fa */
[----:B------:R-:W1:Y:S01]  /*46530*/  LDC R31, c[0x0][0x228] ;  /* 0x00008a00ff1f7b82 */ /* 0x000e620000000800 */
[----:B------:R-:W-:Y:S01]  /*46540*/  IMAD.WIDE R28, R33, 0x2, R2 ;  /* 0x00000002211c7825 */ /* 0x000fe200078e0202 */
[----:B------:R2:W-:Y:S01]  /*46550*/  @P1 STG.E.U16 desc[UR60][R26.64], R36 ;  /* 0x000000241a001986 */ /* 0x0005e2000c10153c */
[----:B---3--:R-:W-:-:S05]  /*46560*/  ISETP.LT.AND P1, PT, R120, R20, !P2 ;  /* 0x000000147800720c */ /* 0x008fca0005721270 */
[----:B------:R-:W3:Y:S01]  /*46570*/  LDC R0, c[0x0][0x248] ;  /* 0x00009200ff007b82 */ /* 0x000ee20000000800 */
[----:B------:R1:W-:Y:S01]  /*46580*/  @P6 STG.E.U16 desc[UR60][R28.64], R62 ;  /* 0x0000003e1c006986 */ /* 0x0003e2000c10153c */
[----:B------:R-:W-:Y:S01]  /*46590*/  ISETP.LT.AND P6, PT, R127, R30, !P2 ;  /* 0x0000001e7f00720c */ /* 0x000fe200057c1270 */
[----:B--2---:R-:W-:-:S05]  /*465a0*/  IMAD.WIDE R20, R33, 0x2, R14 ;  /* 0x0000000221147825 */ /* 0x004fca00078e020e */
[----:B------:R-:W2:Y:S01]  /*465b0*/  LDC R34, c[0x0][0x228] ;  /* 0x00008a00ff227b82 */ /* 0x000ea20000000800 */
[----:B------:R-:W-:Y:S01]  /*465c0*/  PRMT R27, R62, 0x7632, R27 ;  /* 0x000076323e1b7816 */ /* 0x000fe2000000001b */
[----:B------:R-:W-:Y:S01]  /*465d0*/  VIADD R35, R13, 0x35 ;  /* 0x000000350d237836 */ /* 0x000fe20000000000 */
[----:B0-----:R-:W-:Y:S01]  /*465e0*/  ISETP.LT.AND P2, PT, R252, R32, !P2 ;  /* 0x00000020fc00720c */ /* 0x001fe20005741270 */
[----:B------:R-:W-:-:S04]  /*465f0*/  IMAD.WIDE R24, R33, 0x2, R248 ;  /* 0x0000000221187825 */ /* 0x000fc800078e02f8 */
[----:B------:R-:W0:Y:S01]  /*46600*/  LDC R30, c[0x0][0x228] ;  /* 0x00008a00ff1e7b82 */ /* 0x000e220000000800 */
[----:B------:R1:W-:Y:S01]  /*46610*/  @P1 STG.E.U16 desc[UR60][R20.64], R27 ;  /* 0x0000001b14001986 */ /* 0x0003e2000c10153c */
[----:B----4-:R-:W-:-:S03]  /*46620*/  ISETP.GE.AND P1, PT, R35, R12, PT ;  /* 0x0000000c2300720c */ /* 0x010fc60003f26270 */
[----:B------:R-:W-:Y:S01]  /*46630*/  @P6 STG.E.U16 desc[UR60][R24.64], R50 ;  /* 0x0000003218006986 */ /* 0x000fe2000c10153c */
[----:B-1----:R-:W-:Y:S02]  /*46640*/  ISETP.LT.AND P6, PT, R11, R31, !P1 ;  /* 0x0000001f0b00720c */ /* 0x002fe40004fc1270 */
[----:B------:R-:W1:Y:S01]  /*46650*/  LDC R28, c[0x0][0x228] ;  /* 0x00008a00ff1c7b82 */ /* 0x000e620000000800 */
[----:B------:R-:W-:Y:S01]  /*46660*/  PRMT R21, R50, 0x7632, R21 ;  /* 0x0000763232157816 */ /* 0x000fe20000000015 */
[----:B------:R-:W-:-:S06]  /*46670*/  IMAD.WIDE R26, R33, 0x2, R250 ;  /* 0x00000002211a7825 */ /* 0x000fcc00078e02fa */
[----:B------:R-:W4:Y:S01]  /*46680*/  LDC R12, c[0x0][0x22c] ;  /* 0x00008b00ff0c7b82 */ /* 0x000f220000000800 */
[----:B---3--:R-:W-:Y:S01]  /*46690*/  IMAD.IADD R33, R33, 0x1, R0 ;  /* 0x0000000121217824 */ /* 0x008fe200078e0200 */
[----:B------:R3:W-:Y:S01]  /*466a0*/  @P2 STG.E.U16 desc[UR60][R26.64], R21 ;  /* 0x000000151a002986 */ /* 0x0007e2000c10153c */
[----:B--2---:R-:W-:-:S05]  /*466b0*/  ISETP.LT.AND P2, PT, R120, R34, !P1 ;  /* 0x000000227800720c */ /* 0x004fca0004f41270 */
[----:B------:R-:W2:Y:S01]  /*466c0*/  LDC R29, c[0x0][0x228] ;  /* 0x00008a00ff1d7b82 */ /* 0x000ea20000000800 */
[----:B---3--:R-:W-:-:S07]  /*466d0*/  IMAD.WIDE R20, R33, 0x2, R2 ;  /* 0x0000000221147825 */ /* 0x008fce00078e0202 */
[----:B------:R-:W3:Y:S01]  /*466e0*/  LDC R0, c[0x0][0x248] ;  /* 0x00009200ff007b82 */ /* 0x000ee20000000800 */
[----:B------:R4:W-:Y:S01]  /*466f0*/  @P6 STG.E.U16 desc[UR60][R20.64], R54 ;  /* 0x0000003614006986 */ /* 0x0009e2000c10153c */
[----:B0-----:R-:W-:-:S06]  /*46700*/  ISETP.LT.AND P6, PT, R127, R30, !P1 ;  /* 0x0000001e7f00720c */ /* 0x001fcc0004fc1270 */
[----:B------:R-:W0:Y:S01]  /*46710*/  LDC R30, c[0x0][0x228] ;  /* 0x00008a00ff1e7b82 */ /* 0x000e220000000800 */
[----:B------:R-:W-:Y:S01]  /*46720*/  PRMT R27, R54, 0x7632, R27 ;  /* 0x00007632361b7816 */ /* 0x000fe2000000001b */
[----:B------:R-:W-:Y:S01]  /*46730*/  IMAD.WIDE R24, R33, 0x2, R14 ;  /* 0x0000000221187825 */ /* 0x000fe200078e020e */
[----:B-1----:R-:W-:-:S03]  /*46740*/  ISETP.LT.AND P1, PT, R252, R28, !P1 ;  /* 0x0000001cfc00720c */ /* 0x002fc60004f21270 */
[----:B------:R-:W-:Y:S02]  /*46750*/  VIADD R35, R13, 0x36 ;  /* 0x000000360d237836 */ /* 0x000fe40000000000 */
[----:B------:R-:W1:Y:S01]  /*46760*/  LDC R31, c[0x0][0x228] ;  /* 0x00008a00ff1f7b82 */ /* 0x000e620000000800 */
[----:B------:R2:W-:Y:S02]  /*46770*/  @P2 STG.E.U16 desc[UR60][R24.64], R27 ;  /* 0x0000001b18002986 */ /* 0x0005e4000c10153c */
[----:B----4-:R-:W-:Y:S01]  /*46780*/  ISETP.GE.AND P2, PT, R35, R12, PT ;  /* 0x0000000c2300720c */ /* 0x010fe20003f46270 */
[----:B------:R-:W-:-:S04]  /*46790*/  IMAD.WIDE R20, R33, 0x2, R250 ;  /* 0x0000000221147825 */ /* 0x000fc800078e02fa */
[----:B------:R-:W4:Y:S01]  /*467a0*/  LDC R28, c[0x0][0x228] ;  /* 0x00008a00ff1c7b82 */ /* 0x000f220000000800 */
[----:B--2---:R-:W-:Y:S01]  /*467b0*/  IMAD.WIDE R26, R33, 0x2, R248 ;  /* 0x00000002211a7825 */ /* 0x004fe200078e02f8 */
[----:B------:R-:W-:-:S06]  /*467c0*/  PRMT R25, R22, 0x7632, R25 ;  /* 0x0000763216197816 */ /* 0x000fcc0000000019 */
[----:B------:R-:W2:Y:S01]  /*467d0*/  LDC R12, c[0x0][0x22c] ;  /* 0x00008b00ff0c7b82 */ /* 0x000ea20000000800 */
[----:B------:R-:W-:Y:S01]  /*467e0*/  @P6 STG.E.U16 desc[UR60][R26.64], R22 ;  /* 0x000000161a006986 */ /* 0x000fe2000c10153c */
[----:B------:R-:W-:Y:S01]  /*467f0*/  ISETP.LT.AND P6, PT, R11, R29, !P2 ;  /* 0x0000001d0b00720c */ /* 0x000fe200057c1270 */
[----:B---3--:R-:W-:-:S05]  /*46800*/  IMAD.IADD R33, R33, 0x1, R0 ;  /* 0x0000000121217824 */ /* 0x008fca00078e0200 */
[----:B------:R-:W3:Y:S01]  /*46810*/  LDC R29, c[0x0][0x228] ;  /* 0x00008a00ff1d7b82 */ /* 0x000ee20000000800 */
[----:B------:R1:W-:Y:S01]  /*46820*/  @P1 STG.E.U16 desc[UR60][R20.64], R25 ;  /* 0x0000001914001986 */ /* 0x0003e2000c10153c */
[----:B0-----:R-:W-:-:S06]  /*46830*/  ISETP.LT.AND P1, PT, R120, R30, !P2 ;  /* 0x0000001e7800720c */ /* 0x001fcc0005721270 */
[----:B------:R-:W0:Y:S01]  /*46840*/  LDC R0, c[0x0][0x248] ;  /* 0x00009200ff007b82 */ /* 0x000e220000000800 */
[----:B-1----:R-:W-:-:S07]  /*46850*/  IMAD.WIDE R24, R33, 0x2, R2 ;  /* 0x0000000221187825 */ /* 0x002fce00078e0202 */
[----:B------:R-:W1:Y:S01]  /*46860*/  LDC R22, c[0x0][0x228] ;  /* 0x00008a00ff167b82 */ /* 0x000e620000000800 */
[----:B------:R-:W-:Y:S01]  /*46870*/  @P6 STG.E.U16 desc[UR60][R24.64], R63 ;  /* 0x0000003f18006986 */ /* 0x000fe2000c10153c */
[----:B------:R-:W-:Y:S01]  /*46880*/  ISETP.LT.AND P6, PT, R127, R31, !P2 ;  /* 0x0000001f7f00720c */ /* 0x000fe200057c1270 */
[----:B------:R-:W-:Y:S01]  /*46890*/  IMAD.WIDE R26, R33, 0x2, R14 ;  /* 0x00000002211a7825 */ /* 0x000fe200078e020e */
[----:B------:R-:W-:-:S04]  /*468a0*/  PRMT R21, R63, 0x7632, R21 ;  /* 0x000076323f157816 */ /* 0x000fc80000000015 */
[----:B------:R-:W1:Y:S01]  /*468b0*/  LDC R30, c[0x0][0x228] ;  /* 0x00008a00ff1e7b82 */ /* 0x000e620000000800 */
[----:B------:R-:W-:Y:S01]  /*468c0*/  VIADD R31, R13, 0x37 ;  /* 0x000000370d1f7836 */ /* 0x000fe20000000000 */
[----:B------:R2:W-:Y:S01]  /*468d0*/  @P1 STG.E.U16 desc[UR60][R26.64], R21 ;  /* 0x000000151a001986 */ /* 0x0005e2000c10153c */
[----:B----4-:R-:W-:-:S03]  /*468e0*/  ISETP.LT.AND P2, PT, R252, R28, !P2 ;  /* 0x0000001cfc00720c */ /* 0x010fc60005741270 */
[----:B--2---:R-:W-:Y:S02]  /*468f0*/  ISETP.GE.AND P1, PT, R31, R12, PT ;  /* 0x0000000c1f00720c */ /* 0x004fe40003f26270 */
[----:B------:R-:W2:Y:S01]  /*46900*/  LDC R28, c[0x0][0x228] ;  /* 0x00008a00ff1c7b82 */ /* 0x000ea20000000800 */
[----:B------:R-:W-:-:S07]  /*46910*/  IMAD.WIDE R20, R33, 0x2, R248 ;  /* 0x0000000221147825 */ /* 0x000fce00078e02f8 */
[----:B------:R-:W4:Y:S01]  /*46920*/  LDC R12, c[0x0][0x22c] ;  /* 0x00008b00ff0c7b82 */ /* 0x000f220000000800 */
[----:B------:R-:W-:Y:S01]  /*46930*/  @P6 STG.E.U16 desc[UR60][R20.64], R51 ;  /* 0x0000003314006986 */ /* 0x000fe2000c10153c */
[----:B---3--:R-:W-:Y:S01]  /*46940*/  ISETP.LT.AND P6, PT, R11, R29, !P1 ;  /* 0x0000001d0b00720c */ /* 0x008fe20004fc1270 */
[----:B------:R-:W-:Y:S01]  /*46950*/  IMAD.WIDE R24, R33, 0x2, R250 ;  /* 0x0000000221187825 */ /* 0x000fe200078e02fa */
[----:B------:R-:W-:-:S04]  /*46960*/  PRMT R27, R51, 0x7632, R27 ;  /* 0x00007632331b7816 */ /* 0x000fc8000000001b */
[----:B------:R-:W3:Y:S01]  /*46970*/  LDC R29, c[0x0][0x228] ;  /* 0x00008a00ff1d7b82 */ /* 0x000ee20000000800 */
[----:B0-----:R-:W-:Y:S01]  /*46980*/  IMAD.IADD R33, R33, 0x1, R0 ;  /* 0x0000000121217824 */ /* 0x001fe200078e0200 */
[----:B------:R0:W-:Y:S01]  /*46990*/  @P2 STG.E.U16 desc[UR60][R24.64], R27 ;  /* 0x0000001b18002986 */ /* 0x0001e2000c10153c */
[----:B-1----:R-:W-:-:S05]  /*469a0*/  ISETP.LT.AND P2, PT, R120, R22, !P1 ;  /* 0x000000167800720c */ /* 0x002fca0004f41270 */
[----:B------:R-:W1:Y:S01]  /*469b0*/  LDC R0, c[0x0][0x248] ;  /* 0x00009200ff007b82 */ /* 0x000e620000000800 */
        /* <DEDUP_REMOVED lines=9> */
[----:B--2---:R-:W-:-:S03]  /*46a50*/  ISETP.LT.AND P1, PT, R252, R28, !P1 ;  /* 0x0000001cfc00720c */ /* 0x004fc60004f21270 */
[----:B----4-:R-:W-:Y:S02]  /*46a60*/  ISETP.GE.AND P2, PT, R31, R12, PT ;  /* 0x0000000c1f00720c */ /* 0x010fe40003f46270 */
[----:B------:R-:W2:Y:S01]  /*46a70*/  LDC R28, c[0x0][0x228] ;  /* 0x00008a00ff1c7b82 */ /* 0x000ea20000000800 */
[----:B---3--:R-:W-:-:S07]  /*46a80*/  IMAD.WIDE R24, R33, 0x2, R248 ;  /* 0x0000000221187825 */ /* 0x008fce00078e02f8 */
[----:B------:R-:W3:Y:S01]  /*46a90*/  LDC R12, c[0x0][0x22c] ;  /* 0x00008b00ff0c7b82 */ /* 0x000ee20000000800 */
[----:B------:R-:W-:Y:S01]  /*46aa0*/  PRMT R21, R23, 0x7632, R21 ;  /* 0x0000763217157816 */ /* 0x000fe20000000015 */
[----:B------:R-:W-:Y:S01]  /*46ab0*/  @P6 STG.E.U16 desc[UR60][R24.64], R23 ;  /* 0x0000001718006986 */ /* 0x000fe2000c10153c */
[----:B------:R-:W-:Y:S01]  /*46ac0*/  ISETP.LT.AND P6, PT, R11, R29, !P2 ;  /* 0x0000001d0b00720c */ /* 0x000fe200057c1270 */
[----:B------:R-:W-:-:S04]  /*46ad0*/  IMAD.WIDE R26, R33, 0x2, R250 ;  /* 0x00000002211a7825 */ /* 0x000fc800078e02fa */
[----:B------:R-:W4:Y:S01]  /*46ae0*/  LDC R29, c[0x0][0x228] ;  /* 0x00008a00ff1d7b82 */ /* 0x000f220000000800 */
[----:B-1----:R-:W-:Y:S01]  /*46af0*/  IMAD.IADD R33, R33, 0x1, R0 ;  /* 0x0000000121217824 */ /* 0x002fe200078e0200 */
[----:B------:R1:W-:Y:S01]  /*46b00*/  @P1 STG.E.U16 desc[UR60][R26.64], R21 ;  /* 0x000000151a001986 */ /* 0x0003e2000c10153c */
[----:B0-----:R-:W-:-:S05]  /*46b10*/  ISETP.LT.AND P1, PT, R120, R22, !P2 ;  /* 0x000000167800720c */ /* 0x001fca0005721270 */
[----:B------:R-:W0:Y:S01]  /*46b20*/  LDC R0, c[0x0][0x248] ;  /* 0x00009200ff007b82 */ /* 0x000e220000000800 */
[----:B-1----:R-:W-:Y:S01]  /*46b30*/  IMAD.WIDE R20, R33, 0x2, R2 ;  /* 0x0000000221147825 */ /* 0x002fe200078e0202 */
[----:B------:R-:W-:-:S06]  /*46b40*/  PRMT R25, R16, 0x7632, R25 ;  /* 0x0000763210197816 */ /* 0x000fcc0000000019 */
[----:B------:R-:W1:Y:S01]  /*46b50*/  LDC R31, c[0x0][0x228] ;  /* 0x00008a00ff1f7b82 */ /* 0x000e620000000800 */
[----:B------:R3:W-:Y:S01]  /*46b60*/  @P6 STG.E.U16 desc[UR60][R20.64], R16 ;  /* 0x0000001014006986 */ /* 0x0007e2000c10153c */
[----:B------:R-:W-:Y:S01]  /*46b70*/  ISETP.LT.AND P6, PT, R127, R30, !P2 ;  /* 0x0000001e7f00720c */ /* 0x000fe200057c1270 */
[----:B------:R-:W-:-:S05]  /*46b80*/  IMAD.WIDE R22, R33, 0x2, R14 ;  /* 0x0000000221167825 */ /* 0x000fca00078e020e */
[----:B------:R-:W1:Y:S01]  /*46b90*/  LDC R30, c[0x0][0x228] ;  /* 0x00008a00ff1e7b82 */ /* 0x000e620000000800 */
[----:B------:R-:W-:Y:S01]  /*46ba0*/  VIADD R35, R13, 0x39 ;  /* 0x000000390d237836 */ /* 0x000fe20000000000 */
[----:B------:R4:W-:Y:S01]  /*46bb0*/  @P1 STG.E.U16 desc[UR60][R22.64], R25 ;  /* 0x0000001916001986 */ /* 0x0009e2000c10153c */
[----:B--2---:R-:W-:-:S03]  /*46bc0*/  ISETP.LT.AND P2, PT, R252, R28, !P2 ;  /* 0x0000001cfc00720c */ /* 0x004fc60005741270 */
[----:B---3--:R-:W-:Y:S02]  /*46bd0*/  ISETP.GE.AND P1, PT, R35, R12, PT ;  /* 0x0000000c2300720c */ /* 0x008fe40003f26270 */
[----:B------:R-:W2:Y:S01]  /*46be0*/  LDC R16, c[0x0][0x228] ;  /* 0x00008a00ff107b82 */ /* 0x000ea20000000800 */
        /* <DEDUP_REMOVED lines=10> */
[----:B-1----:R-:W-:-:S05]  /*46c90*/  ISETP.LT.AND P2, PT, R120, R30, !P1 ;  /* 0x0000001e7800720c */ /* 0x002fca0004f41270 */
[----:B------:R-:W1:Y:S01]  /*46ca0*/  LDC R0, c[0x0][0x248] ;  /* 0x00009200ff007b82 */ /* 0x000e620000000800 */
[----:B------:R2:W-:Y:S01]  /*46cb0*/  @P6 STG.E.U16 desc[UR60][R22.64], R56 ;  /* 0x0000003816006986 */ /* 0x0005e2000c10153c */
[----:B------:R-:W-:-:S06]  /*46cc0*/  ISETP.LT.AND P6, PT, R127, R31, !P1 ;  /* 0x0000001f7f00720c */ /* 0x000fcc0004fc1270 */
[----:B------:R-:W1:Y:S01]  /*46cd0*/  LDC R28, c[0x0][0x228] ;  /* 0x00008a00ff1c7b82 */ /* 0x000e620000000800 */
[----:B----4-:R-:W-:Y:S01]  /*46ce0*/  IMAD.WIDE R24, R27, 0x2, R14 ;  /* 0x000000021b187825 */ /* 0x010fe200078e020e */
[----:B--2---:R-:W-:-:S03]  /*46cf0*/  PRMT R23, R56, 0x7632, R23 ;  /* 0x0000763238177816 */ /* 0x004fc60000000017 */
[----:B------:R-:W-:-:S03]  /*46d00*/  VIADD R31, R13, 0x3a ;  /* 0x0000003a0d1f7836 */ /* 0x000fc60000000000 */
[----:B------:R-:W2:Y:S01]  /*46d10*/  LDC R29, c[0x0][0x228] ;  /* 0x00008a00ff1d7b82 */ /* 0x000ea20000000800 */
[----:B------:R-:W-:Y:S01]  /*46d20*/  ISETP.LT.AND P1, PT, R252, R16, !P1 ;  /* 0x00000010fc00720c */ /* 0x000fe20004f21270 */
[----:B------:R-:W-:Y:S01]  /*46d30*/  IMAD.WIDE R20, R27, 0x2, R248 ;  /* 0x000000021b147825 */ /* 0x000fe200078e02f8 */
[----:B------:R4:W-:Y:S01]  /*46d40*/  @P2 STG.E.U16 desc[UR60][R24.64], R23 ;  /* 0x0000001718002986 */ /* 0x0009e2000c10153c */
[----:B---3--:R-:W-:-:S03]  /*46d50*/  ISETP.GE.AND P2, PT, R31, R12, PT ;  /* 0x0000000c1f00720c */ /* 0x008fc60003f46270 */
[----:B------:R3:W-:Y:S01]  /*46d60*/  @P6 STG.E.U16 desc[UR60][R20.64], R244 ;  /* 0x000000f414006986 */ /* 0x0007e2000c10153c */
[----:B------:R-:W2:Y:S01]  /*46d70*/  LDC R12, c[0x0][0x228] ;  /* 0x00008a00ff0c7b82 */ /* 0x000ea20000000800 */
[----:B0-----:R-:W-:-:S07]  /*46d80*/  ISETP.LT.AND P6, PT, R11, R26, !P2 ;  /* 0x0000001a0b00720c */ /* 0x001fce00057c1270 */
[----:B------:R-:W0:Y:S01]  /*46d90*/  LDC R4, c[0x0][0x22c] ;  /* 0x00008b00ff047b82 */ /* 0x000e220000000800 */
[----:B----4-:R-:W-:Y:S01]  /*46da0*/  IMAD.WIDE R22, R27, 0x2, R250 ;  /* 0x000000021b167825 */ /* 0x010fe200078e02fa */
[----:B---3--:R-:W-:-:S03]  /*46db0*/  PRMT R21, R244, 0x7632, R21 ;  /* 0x00007632f4157816 */ /* 0x008fc60000000015 */
[----:B-1----:R-:W-:-:S03]  /*46dc0*/  IMAD.IADD R27, R27, 0x1, R0 ;  /* 0x000000011b1b7824 */ /* 0x002fc600078e0200 */
[----:B------:R-:W1:Y:S01]  /*46dd0*/  LDC R16, c[0x0][0x228] ;  /* 0x00008a00ff107b82 */ /* 0x000e620000000800 */
[----:B------:R3:W-:Y:S01]  /*46de0*/  @P1 STG.E.U16 desc[UR60][R22.64], R21 ;  /* 0x0000001516001986 */ /* 0x0007e2000c10153c */
[----:B------:R-:W-:Y:S01]  /*46df0*/  ISETP.LT.AND P1, PT, R120, R28, !P2 ;  /* 0x0000001c7800720c */ /* 0x000fe20005721270 */
[----:B------:R-:W-:-:S05]  /*46e00*/  IMAD.WIDE R24, R27, 0x2, R2 ;  /* 0x000000021b187825 */ /* 0x000fca00078e0202 */
[----:B------:R-:W4:Y:S01]  /*46e10*/  LDC R0, c[0x0][0x248] ;  /* 0x00009200ff007b82 */ /* 0x000f220000000800 */
[----:B------:R0:W-:Y:S01]  /*46e20*/  @P6 STG.E.U16 desc[UR60][R24.64], R17 ;  /* 0x0000001118006986 */ /* 0x0001e2000c10153c */
[----:B--2---:R-:W-:-:S06]  /*46e30*/  ISETP.LT.AND P6, PT, R127, R29, !P2 ;  /* 0x0000001d7f00720c */ /* 0x004fcc00057c1270 */
[----:B------:R-:W2:Y:S01]  /*46e40*/  LDC R26, c[0x0][0x228] ;  /* 0x00008a00ff1a7b82 */ /* 0x000ea20000000800 */
[----:B---3--:R-:W-:Y:S01]  /*46e50*/  PRMT R23, R17, 0x7632, R23 ;  /* 0x0000763211177816 */ /* 0x008fe20000000017 */
[----:B------:R-:W-:Y:S01]  /*46e60*/  IMAD.WIDE R20, R27, 0x2, R14 ;  /* 0x000000021b147825 */ /* 0x000fe200078e020e */
[----:B------:R-:W-:-:S03]  /*46e70*/  ISETP.LT.AND P2, PT, R252, R12, !P2 ;  /* 0x0000000cfc00720c */ /* 0x000fc60005741270 */
[----:B------:R-:W-:Y:S02]  /*46e80*/  VIADD R29, R13, 0x3b ;  /* 0x0000003b0d1d7836 */ /* 0x000fe40000000000 */
[----:B------:R-:W3:Y:S01]  /*46e90*/  LDC R28, c[0x0][0x228] ;  /* 0x00008a00ff1c7b82 */ /* 0x000ee20000000800 */
[----:B------:R1:W-:Y:S02]  /*46ea0*/  @P1 STG.E.U16 desc[UR60][R20.64], R23 ;  /* 0x0000001714001986 */ /* 0x0003e4000c10153c */
[----:B0-----:R-:W-:-:S05]  /*46eb0*/  ISETP.GE.AND P1, PT, R29, R4, PT ;  /* 0x000000041d00720c */ /* 0x001fca0003f26270 */
[----:B------:R-:W0:Y:S01]  /*46ec0*/  LDC R24, c[0x0][0x228] ;  /* 0x00008a00ff187b82 */ /* 0x000e220000000800 */
[----:B-1----:R-:W-:Y:S01]  /*46ed0*/  IMAD.WIDE R22, R27, 0x2, R248 ;  /* 0x000000021b167825 */ /* 0x002fe200078e02f8 */
[----:B------:R-:W-:-:S06]  /*46ee0*/  PRMT R21, R5, 0x7632, R21 ;  /* 0x0000763205157816 */ /* 0x000fcc0000000015 */
[----:B------:R-:W1:Y:S01]  /*46ef0*/  LDC R12, c[0x0][0x22c] ;  /* 0x00008b00ff0c7b82 */ /* 0x000e620000000800 */
[----:B------:R-:W-:Y:S01]  /*46f00*/  @P6 STG.E.U16 desc[UR60][R22.64], R5 ;  /* 0x0000000516006986 */ /* 0x000fe2000c10153c */
[----:B------:R-:W-:Y:S01]  /*46f10*/  ISETP.LT.AND P6, PT, R11, R16, !P1 ;  /* 0x000000100b00720c */ /* 0x000fe20004fc1270 */
[----:B------:R-:W-:-:S04]  /*46f20*/  IMAD.WIDE R16, R27, 0x2, R250 ;  /* 0x000000021b107825 */ /* 0x000fc800078e02fa */
[----:B----4-:R-:W-:Y:S01]  /*46f30*/  IMAD.IADD R27, R27, 0x1, R0 ;  /* 0x000000011b1b7824 */ /* 0x010fe200078e0200 */
[----:B------:R-:W4:Y:S01]  /*46f40*/  LDC R25, c[0x0][0x228] ;  /* 0x00008a00ff197b82 */ /* 0x000f220000000800 */
[----:B------:R3:W-:Y:S01]  /*46f50*/  @P2 STG.E.U16 desc[UR60][R16.64], R21 ;  /* 0x0000001510002986 */ /* 0x0007e2000c10153c */
[----:B--2---:R-:W-:-:S06]  /*46f60*/  ISETP.LT.AND P2, PT, R120, R26, !P1 ;  /* 0x0000001a7800720c */ /* 0x004fcc0004f41270 */
[----:B------:R-:W2:Y:S01]  /*46f70*/  LDC R0, c[0x0][0x248] ;  /* 0x00009200ff007b82 */ /* 0x000ea20000000800 */
[----:B---3--:R-:W-:Y:S01]  /*46f80*/  IMAD.WIDE R20, R27, 0x2, R2 ;  /* 0x000000021b147825 */ /* 0x008fe200078e0202 */
[----:B------:R-:W-:-:S06]  /*46f90*/  PRMT R17, R57, 0x7632, R17 ;  /* 0x0000763239117816 */ /* 0x000fcc0000000011 */
[----:B------:R-:W3:Y:S01]  /*46fa0*/  LDC R22, c[0x0][0x228] ;  /* 0x00008a00ff167b82 */ /* 0x000ee20000000800 */
[----:B------:R-:W-:Y:S01]  /*46fb0*/  @P6 STG.E.U16 desc[UR60][R20.64], R57 ;  /* 0x0000003914006986 */ /* 0x000fe2000c10153c */
[----:B------:R-:W-:Y:S01]  /*46fc0*/  ISETP.LT.AND P6, PT, R127, R28, !P1 ;  /* 0x0000001c7f00720c */ /* 0x000fe20004fc1270 */
[----:B------:R-:W-:-:S05]  /*46fd0*/  IMAD.WIDE R4, R27, 0x2, R14 ;  /* 0x000000021b047825 */ /* 0x000fca00078e020e */
[----:B------:R-:W3:Y:S01]  /*46fe0*/  LDC R26, c[0x0][0x228] ;  /* 0x00008a00ff1a7b82 */ /* 0x000ee20000000800 */
[----:B------:R-:W-:Y:S01]  /*46ff0*/  VIADD R23, R13, 0x3c ;  /* 0x0000003c0d177836 */ /* 0x000fe20000000000 */
[----:B------:R4:W-:Y:S01]  /*47000*/  @P2 STG.E.U16 desc[UR60][R4.64], R17 ;  /* 0x0000001104002986 */ /* 0x0009e2000c10153c */
[----:B0-----:R-:W-:-:S03]  /*47010*/  ISETP.LT.AND P2, PT, R252, R24, !P1 ;  /* 0x00000018fc00720c */ /* 0x001fc60004f41270 */
[----:B-1----:R-:W-:Y:S02]  /*47020*/  ISETP.GE.AND P1, PT, R23, R12, PT ;  /* 0x0000000c1700720c */ /* 0x002fe40003f26270 */
[----:B------:R-:W0:Y:S01]  /*47030*/  LDC R24, c[0x0][0x228] ;  /* 0x00008a00ff187b82 */ /* 0x000e220000000800 */
[----:B----4-:R-:W-:-:S07]  /*47040*/  IMAD.WIDE R16, R27, 0x2, R248 ;  /* 0x000000021b107825 */ /* 0x010fce00078e02f8 */
[----:B------:R-:W1:Y:S01]  /*47050*/  LDC R12, c[0x0][0x22c] ;  /* 0x00008b00ff0c7b82 */ /* 0x000e620000000800 */
[----:B------:R4:W-:Y:S01]  /*47060*/  @P6 STG.E.U16 desc[UR60][R16.64], R245 ;  /* 0x000000f510006986 */ /* 0x0009e2000c10153c */
[----:B------:R-:W-:Y:S01]  /*47070*/  ISETP.LT.AND P6, PT, R11, R25, !P1 ;  /* 0x000000190b00720c */ /* 0x000fe20004fc1270 */
[----:B--2---:R-:W-:Y:S01]  /*47080*/  IMAD.IADD R23, R27, 0x1, R0 ;  /* 0x000000011b177824 */ /* 0x004fe200078e0200 */
[----:B------:R-:W-:Y:S01]  /*47090*/  PRMT R28, R245, 0x7632, R28 ;  /* 0x00007632f51c7816 */ /* 0x000fe2000000001c */
[----:B------:R-:W-:-:S03]  /*470a0*/  IMAD.WIDE R20, R27, 0x2, R250 ;  /* 0x000000021b147825 */ /* 0x000fc600078e02fa */
[----:B------:R-:W2:Y:S01]  /*470b0*/  LDC R25, c[0x0][0x228] ;  /* 0x00008a00ff197b82 */ /* 0x000ea20000000800 */
[----:B------:R-:W-:Y:S01]  /*470c0*/  IMAD.WIDE R4, R23, 0x2, R2 ;  /* 0x0000000217047825 */ /* 0x000fe200078e0202 */
[----:B------:R-:W-:Y:S01]  /*470d0*/  @P2 STG.E.U16 desc[UR60][R20.64], R28 ;  /* 0x0000001c14002986 */ /* 0x000fe2000c10153c */
[----:B---3--:R-:W-:-:S05]  /*470e0*/  ISETP.LT.AND P2, PT, R120, R22, !P1 ;  /* 0x000000167800720c */ /* 0x008fca0004f41270 */
[----:B------:R-:W3:Y:S01]  /*470f0*/  LDC R0, c[0x0][0x248] ;  /* 0x00009200ff007b82 */ /* 0x000ee20000000800 */
[----:B------:R0:W-:Y:S01]  /*47100*/  @P6 STG.E.U16 desc[UR60][R4.64], R18 ;  /* 0x0000001204006986 */ /* 0x0001e2000c10153c */
[----:B------:R-:W-:-:S06]  /*47110*/  ISETP.LT.AND P6, PT, R127, R26, !P1 ;  /* 0x0000001a7f00720c */ /* 0x000fcc0004fc1270 */
[----:B------:R-:W3:Y:S01]  /*47120*/  LDC R22, c[0x0][0x228] ;  /* 0x00008a00ff167b82 */ /* 0x000ee20000000800 */
[----:B----4-:R-:W-:Y:S01]  /*47130*/  IMAD.WIDE R16, R23, 0x2, R14 ;  /* 0x0000000217107825 */ /* 0x010fe200078e020e */
[----:B0-----:R-:W-:-:S03]  /*47140*/  PRMT R5, R18, 0x7632, R5 ;  /* 0x0000763212057816 */ /* 0x001fc60000000005 */
[----:B------:R-:W-:-:S03]  /*47150*/  VIADD R27, R13, 0x3d ;  /* 0x0000003d0d1b7836 */ /* 0x000fc60000000000 */
[----:B------:R-:W0:Y:S01]  /*47160*/  LDC R26, c[0x0][0x228] ;  /* 0x00008a00ff1a7b82 */ /* 0x000e220000000800 */
[----:B------:R-:W-:Y:S01]  /*47170*/  ISETP.LT.AND P1, PT, R252, R24, !P1 ;  /* 0x00000018fc00720c */ /* 0x000fe20004f21270 */
[----:B------:R-:W-:Y:S01]  /*47180*/  IMAD.WIDE R20, R23, 0x2, R248 ;  /* 0x0000000217147825 */ /* 0x000fe200078e02f8 */
[----:B------:R4:W-:Y:S01]  /*47190*/  @P2 STG.E.U16 desc[UR60][R16.64], R5 ;  /* 0x0000000510002986 */ /* 0x0009e2000c10153c */
[----:B-1----:R-:W-:-:S03]  /*471a0*/  ISETP.GE.AND P2, PT, R27, R12, PT ;  /* 0x0000000c1b00720c */ /* 0x002fc60003f46270 */
[----:B------:R-:W-:Y:S01]  /*471b0*/  @P6 STG.E.U16 desc[UR60][R20.64], R6 ;  /* 0x0000000614006986 */ /* 0x000fe2000c10153c */
[----:B------:R-:W1:Y:S01]  /*471c0*/  LDC R18, c[0x0][0x228] ;  /* 0x00008a00ff127b82 */ /* 0x000e620000000800 */
[----:B--2---:R-:W-:-:S07]  /*471d0*/  ISETP.LT.AND P6, PT, R11, R25, !P2 ;  /* 0x000000190b00720c */ /* 0x004fce00057c1270 */
[----:B------:R-:W2:Y:S01]  /*471e0*/  LDC R12, c[0x0][0x22c] ;  /* 0x00008b00ff0c7b82 */ /* 0x000ea20000000800 */
[----:B----4-:R-:W-:Y:S01]  /*471f0*/  PRMT R17, R6, 0x7632, R17 ;  /* 0x0000763206117816 */ /* 0x010fe20000000011 */
[----:B------:R-:W-:-:S04]  /*47200*/  IMAD.WIDE R4, R23, 0x2, R250 ;  /* 0x0000000217047825 */ /* 0x000fc800078e02fa */
[----:B---3--:R-:W-:Y:S02]  /*47210*/  IMAD.IADD R23, R23, 0x1, R0 ;  /* 0x0000000117177824 */ /* 0x008fe400078e0200 */
[----:B------:R-:W3:Y:S01]  /*47220*/  LDC R24, c[0x0][0x228] ;  /* 0x00008a00ff187b82 */ /* 0x000ee20000000800 */
[----:B------:R4:W-:Y:S01]  /*47230*/  @P1 STG.E.U16 desc[UR60][R4.64], R17 ;  /* 0x0000001104001986 */ /* 0x0009e2000c10153c */
[----:B------:R-:W-:-:S06]  /*47240*/  ISETP.LT.AND P1, PT, R120, R22, !P2 ;  /* 0x000000167800720c */ /* 0x000fcc0005721270 */
[----:B------:R-:W3:Y:S01]  /*47250*/  LDC R0, c[0x0][0x248] ;  /* 0x00009200ff007b82 */ /* 0x000ee20000000800 */
        /* <DEDUP_REMOVED lines=8> */
[----:B------:R2:W-:Y:S01]  /*472e0*/  @P1 STG.E.U16 desc[UR60][R20.64], R5 ;  /* 0x0000000514001986 */ /* 0x0005e2000c10153c */
[----:B-1----:R-:W-:-:S03]  /*472f0*/  ISETP.LT.AND P2, PT, R252, R18, !P2 ;  /* 0x00000012fc00720c */ /* 0x002fc60005741270 */
[----:B--2---:R-:W-:Y:S02]  /*47300*/  ISETP.GE.AND P1, PT, R27, R12, PT ;  /* 0x0000000c1b00720c */ /* 0x004fe40003f26270 */
[----:B------:R-:W1:Y:S01]  /*47310*/  LDC R12, c[0x0][0x228] ;  /* 0x00008a00ff0c7b82 */ /* 0x000e620000000800 */
[----:B------:R-:W-:-:S07]  /*47320*/  IMAD.WIDE R4, R23, 0x2, R248 ;  /* 0x0000000217047825 */ /* 0x000fce00078e02f8 */
[----:B------:R-:W2:Y:S01]  /*47330*/  LDC R6, c[0x0][0x22c] ;  /* 0x00008b00ff067b82 */ /* 0x000ea20000000800 */
[----:B------:R-:W-:Y:S01]  /*47340*/  @P6 STG.E.U16 desc[UR60][R4.64], R246 ;  /* 0x000000f604006986 */ /* 0x000fe2000c10153c */
[----:B---3--:R-:W-:Y:S01]  /*47350*/  ISETP.LT.AND P6, PT, R11, R24, !P1 ;  /* 0x000000180b00720c */ /* 0x008fe20004fc1270 */
[----:B------:R-:W-:Y:S01]  /*47360*/  IMAD.WIDE R16, R23, 0x2, R250 ;  /* 0x0000000217107825 */ /* 0x000fe200078e02fa */
[----:B------:R-:W-:-:S04]  /*47370*/  PRMT R21, R246, 0x7632, R21 ;  /* 0x00007632f6157816 */ /* 0x000fc80000000015 */
[----:B------:R-:W3:Y:S01]  /*47380*/  LDC R18, c[0x0][0x228] ;  /* 0x00008a00ff127b82 */ /* 0x000ee20000000800 */
[----:B------:R-:W-:Y:S01]  /*47390*/  IMAD.IADD R23, R23, 0x1, R0 ;  /* 0x0000000117177824 */ /* 0x000fe200078e0200 */
[----:B------:R0:W-:Y:S01]  /*473a0*/  @P2 STG.E.U16 desc[UR60][R16.64], R21 ;  /* 0x0000001510002986 */ /* 0x0001e2000c10153c */
[----:B----4-:R-:W-:-:S05]  /*473b0*/  ISETP.LT.AND P2, PT, R120, R22, !P1 ;  /* 0x000000167800720c */ /* 0x010fca0004f41270 */
[----:B------:R-:W4:Y:S01]  /*473c0*/  LDC R0, c[0x0][0x248] ;  /* 0x00009200ff007b82 */ /* 0x000f220000000800 */
[----:B0-----:R-:W-:-:S07]  /*473d0*/  IMAD.WIDE R20, R23, 0x2, R2 ;  /* 0x0000000217147825 */ /* 0x001fce00078e0202 */
[----:B------:R-:W0:Y:S01]  /*473e0*/  LDC R22, c[0x0][0x228] ;  /* 0x00008a00ff167b82 */ /* 0x000e220000000800 */
[----:B------:R-:W-:Y:S01]  /*473f0*/  PRMT R17, R19, 0x7632, R17 ;  /* 0x0000763213117816 */ /* 0x000fe20000000011 */
[----:B------:R2:W-:Y:S01]  /*47400*/  @P6 STG.E.U16 desc[UR60][R20.64], R19 ;  /* 0x0000001314006986 */ /* 0x0005e2000c10153c */
        /* <DEDUP_REMOVED lines=10> */
[----:B------:R-:W-:Y:S01]  /*474b0*/  PRMT R5, R7, 0x7632, R5 ;  /* 0x0000763207057816 */ /* 0x000fe20000000005 */
[----:B------:R-:W-:Y:S01]  /*474c0*/  @P6 STG.E.U16 desc[UR60][R16.64], R7 ;  /* 0x0000000710006986 */ /* 0x000fe2000c10153c */
[----:B------:R-:W-:Y:S01]  /*474d0*/  ISETP.LT.AND P6, PT, R11, R18, !P1 ;  /* 0x000000120b00720c */ /* 0x000fe20004fc1270 */
[----:B------:R-:W-:-:S04]  /*474e0*/  IMAD.WIDE R18, R23, 0x2, R250 ;  /* 0x0000000217127825 */ /* 0x000fc800078e02fa */
[----:B------:R-:W3:Y:S01]  /*474f0*/  LDC R21, c[0x0][0x228] ;  /* 0x00008a00ff157b82 */ /* 0x000ee20000000800 */
        /* <DEDUP_REMOVED lines=52> */
[----:B------:R-:W-:-:S06]  /*47840*/  ISETP.LT.AND P6, PT, R127, R21, !P1 ;  /* 0x000000157f00720c */ /* 0x000fcc0004fc1270 */
[----:B------:R-:W0:Y:S01]  /*47850*/  LDC R20, c[0x0][0x228] ;  /* 0x00008a00ff147b82 */ /* 0x000e220000000800 */
[----:B---3--:R-:W-:Y:S01]  /*47860*/  IMAD.WIDE R4, R19, 0x2, R14 ;  /* 0x0000000213047825 */ /* 0x008fe200078e020e */
[----:B-1----:R-:W-:-:S03]  /*47870*/  PRMT R17, R236, 0x7632, R17 ;  /* 0x00007632ec117816 */ /* 0x002fc60000000011 */
[----:B------:R-:W-:-:S03]  /*47880*/  VIADD R23, R13, 0x42 ;  /* 0x000000420d177836 */ /* 0x000fc60000000000 */
[----:B------:R-:W1:Y:S01]  /*47890*/  LDC R21, c[0x0][0x228] ;  /* 0x00008a00ff157b82 */ /* 0x000e620000000800 */
[----:B------:R-:W-:Y:S01]  /*478a0*/  ISETP.LT.AND P1, PT, R252, R18, !P1 ;  /* 0x00000012fc00720c */ /* 0x000fe20004f21270 */
[----:B------:R-:W-:Y:S01]  /*478b0*/  IMAD.WIDE R6, R19, 0x2, R248 ;  /* 0x0000000213067825 */ /* 0x000fe200078e02f8 */
[----:B------:R3:W-:Y:S01]  /*478c0*/  @P2 STG.E.U16 desc[UR60][R4.64], R17 ;  /* 0x0000001104002986 */ /* 0x0007e2000c10153c */
[----:B--2---:R-:W-:-:S03]  /*478d0*/  ISETP.GE.AND P2, PT, R23, R12, PT ;  /* 0x0000000c1700720c */ /* 0x004fc60003f46270 */
[----:B------:R-:W-:Y:S01]  /*478e0*/  @P6 STG.E.U16 desc[UR60][R6.64], R228 ;  /* 0x000000e406006986 */ /* 0x000fe2000c10153c */
[----:B------:R-:W2:Y:S01]  /*478f0*/  LDC R18, c[0x0][0x228] ;  /* 0x00008a00ff127b82 */ /* 0x000ea20000000800 */
[----:B----4-:R-:W-:-:S07]  /*47900*/  ISETP.LT.AND P6, PT, R11, R22, !P2 ;  /* 0x000000160b00720c */ /* 0x010fce00057c1270 */
[----:B------:R-:W4:Y:S01]  /*47910*/  LDC R12, c[0x0][0x22c] ;  /* 0x00008b00ff0c7b82 */ /* 0x000f220000000800 */
[----:B---3--:R-:W-:Y:S01]  /*47920*/  PRMT R5, R228, 0x7632, R5 ;  /* 0x00007632e4057816 */ /* 0x008fe20000000005 */
[----:B------:R-:W-:-:S04]  /*47930*/  IMAD.WIDE R16, R19, 0x2, R250 ;  /* 0x0000000213107825 */ /* 0x000fc800078e02fa */
[----:B0-----:R-:W-:Y:S02]  /*47940*/  IMAD.IADD R19, R19, 0x1, R0 ;  /* 0x0000000113137824 */ /* 0x001fe400078e0200 */
[----:B------:R-:W0:Y:S01]  /*47950*/  LDC R22, c[0x0][0x228] ;  /* 0x00008a00ff167b82 */ /* 0x000e220000000800 */
[----:B------:R3:W-:Y:S01]  /*47960*/  @P1 STG.E.U16 desc[UR60][R16.64], R5 ;  /* 0x0000000510001986 */ /* 0x0007e2000c10153c */
[----:B------:R-:W-:-:S06]  /*47970*/  ISETP.LT.AND P1, PT, R120, R20, !P2 ;  /* 0x000000147800720c */ /* 0x000fcc0005721270 */
[----:B------:R-:W0:Y:S01]  /*47980*/  LDC R0, c[0x0][0x248] ;  /* 0x00009200ff007b82 */ /* 0x000e220000000800 */
[----:B---3--:R-:W-:-:S07]  /*47990*/  IMAD.WIDE R4, R19, 0x2, R2 ;  /* 0x0000000213047825 */ /* 0x008fce00078e0202 */
[----:B------:R-:W3:Y:S01]  /*479a0*/  LDC R20, c[0x0][0x228] ;  /* 0x00008a00ff147b82 */ /* 0x000ee20000000800 */
[----:B------:R-:W-:Y:S01]  /*479b0*/  @P6 STG.E.U16 desc[UR60][R4.64], R241 ;  /* 0x000000f104006986 */ /* 0x000fe2000c10153c */
[----:B-1----:R-:W-:Y:S01]  /*479c0*/  ISETP.LT.AND P6, PT, R127, R21, !P2 ;  /* 0x000000157f00720c */ /* 0x002fe200057c1270 */
[----:B------:R-:W-:Y:S01]  /*479d0*/  IMAD.WIDE R6, R19, 0x2, R14 ;  /* 0x0000000213067825 */ /* 0x000fe200078e020e */
[----:B------:R-:W-:-:S04]  /*479e0*/  PRMT R17, R241, 0x7632, R17 ;  /* 0x00007632f1117816 */ /* 0x000fc80000000011 */
[----:B------:R-:W1:Y:S01]  /*479f0*/  LDC R21, c[0x0][0x228] ;  /* 0x00008a00ff157b82 */ /* 0x000e620000000800 */
[----:B------:R-:W-:Y:S01]  /*47a00*/  VIADD R23, R13, 0x43 ;  /* 0x000000430d177836 */ /* 0x000fe20000000000 */
[----:B------:R4:W-:Y:S01]  /*47a10*/  @P1 STG.E.U16 desc[UR60][R6.64], R17 ;  /* 0x0000001106001986 */ /* 0x0009e2000c10153c */
[----:B--2---:R-:W-:-:S03]  /*47a20*/  ISETP.LT.AND P2, PT, R252, R18, !P2 ;  /* 0x00000012fc00720c */ /* 0x004fc60005741270 */
[----:B----4-:R-:W-:Y:S02]  /*47a30*/  ISETP.GE.AND P1, PT, R23, R12, PT ;  /* 0x0000000c1700720c */ /* 0x010fe40003f26270 */
[----:B------:R-:W2:Y:S01]  /*47a40*/  LDC R18, c[0x0][0x228] ;  /* 0x00008a00ff127b82 */ /* 0x000ea20000000800 */
[----:B------:R-:W-:-:S07]  /*47a50*/  IMAD.WIDE R16, R19, 0x2, R248 ;  /* 0x0000000213107825 */ /* 0x000fce00078e02f8 */
[----:B------:R-:W4:Y:S01]  /*47a60*/  LDC R12, c[0x0][0x22c] ;  /* 0x00008b00ff0c7b82 */ /* 0x000f220000000800 */
[----:B------:R-:W-:Y:S01]  /*47a70*/  @P6 STG.E.U16 desc[UR60][R16.64], R233 ;  /* 0x000000e910006986 */ /* 0x000fe2000c10153c */
[----:B0-----:R-:W-:Y:S01]  /*47a80*/  ISETP.LT.AND P6, PT, R11, R22, !P1 ;  /* 0x000000160b00720c */ /* 0x001fe20004fc1270 */
[----:B------:R-:W-:Y:S01]  /*47a90*/  IMAD.WIDE R4, R19, 0x2, R250 ;  /* 0x0000000213047825 */ /* 0x000fe200078e02fa */
[----:B------:R-:W-:-:S04]  /*47aa0*/  PRMT R7, R233, 0x7632, R7 ;  /* 0x00007632e9077816 */ /* 0x000fc80000000007 */
[----:B------:R-:W0:Y:S01]  /*47ab0*/  LDC R22, c[0x0][0x228] ;  /* 0x00008a00ff167b82 */ /* 0x000e220000000800 */
[----:B------:R-:W-:Y:S01]  /*47ac0*/  IMAD.IADD R19, R19, 0x1, R0 ;  /* 0x0000000113137824 */ /* 0x000fe200078e0200 */
[----:B------:R1:W-:Y:S01]  /*47ad0*/  @P2 STG.E.U16 desc[UR60][R4.64], R7 ;  /* 0x0000000704002986 */ /* 0x0003e2000c10153c */
[----:B---3--:R-:W-:-:S05]  /*47ae0*/  ISETP.LT.AND P2, PT, R120, R20, !P1 ;  /* 0x000000147800720c */ /* 0x008fca0004f41270 */
[----:B------:R-:W3:Y:S01]  /*47af0*/  LDC R0, c[0x0][0x248] ;  /* 0x00009200ff007b82 */ /* 0x000ee20000000800 */
        /* <DEDUP_REMOVED lines=9> */
[----:B--2---:R-:W-:-:S03]  /*47b90*/  ISETP.LT.AND P2, PT, R252, R18, !P1 ;  /* 0x00000012fc00720c */ /* 0x004fc60004f41270 */
[----:B----4-:R-:W-:Y:S02]  /*47ba0*/  ISETP.GE.AND P1, PT, R21, R12, PT ;  /* 0x0000000c1500720c */ /* 0x010fe40003f26270 */
[----:B------:R-:W2:Y:S01]  /*47bb0*/  LDC R18, c[0x0][0x228] ;  /* 0x00008a00ff127b82 */ /* 0x000ea20000000800 */
[----:B0-----:R-:W-:-:S07]  /*47bc0*/  IMAD.WIDE R4, R19, 0x2, R248 ;  /* 0x0000000213047825 */ /* 0x001fce00078e02f8 */
[----:B------:R-:W0:Y:S01]  /*47bd0*/  LDC R12, c[0x0][0x22c] ;  /* 0x00008b00ff0c7b82 */ /* 0x000e220000000800 */
[----:B------:R4:W-:Y:S01]  /*47be0*/  @P6 STG.E.U16 desc[UR60][R4.64], R229 ;  /* 0x000000e504006986 */ /* 0x0009e2000c10153c */
[----:B------:R-:W-:Y:S01]  /*47bf0*/  ISETP.LT.AND P6, PT, R11, R22, !P1 ;  /* 0x000000160b00720c */ /* 0x000fe20004fc1270 */
[----:B---3--:R-:W-:Y:S01]  /*47c00*/  IMAD.IADD R21, R19, 0x1, R0 ;  /* 0x0000000113157824 */ /* 0x008fe200078e0200 */
[----:B------:R-:W-:Y:S01]  /*47c10*/  PRMT R24, R229, 0x7632, R24 ;  /* 0x00007632e5187816 */ /* 0x000fe20000000018 */
[----:B------:R-:W-:-:S03]  /*47c20*/  IMAD.WIDE R6, R19, 0x2, R250 ;  /* 0x0000000213067825 */ /* 0x000fc600078e02fa */
[----:B------:R-:W3:Y:S01]  /*47c30*/  LDC R0, c[0x0][0x248] ;  /* 0x00009200ff007b82 */ /* 0x000ee20000000800 */
[----:B------:R-:W-:-:S07]  /*47c40*/  IMAD.WIDE R16, R21, 0x2, R2 ;  /* 0x0000000215107825 */ /* 0x000fce00078e0202 */
[----:B------:R-:W3:Y:S01]  /*47c50*/  LDC R19, c[0x0][0x228] ;  /* 0x00008a00ff137b82 */ /* 0x000ee20000000800 */
[----:B------:R-:W-:Y:S01]  /*47c60*/  @P2 STG.E.U16 desc[UR60][R6.64], R24 ;  /* 0x0000001806002986 */ /* 0x000fe2000c10153c */
[----:B-1----:R-:W-:-:S03]  /*47c70*/  ISETP.LT.AND P2, PT, R120, R20, !P1 ;  /* 0x000000147800720c */ /* 0x002fc60004f41270 */
[----:B------:R1:W-:Y:S01]  /*47c80*/  @P6 STG.E.U16 desc[UR60][R16.64], R242 ;  /* 0x000000f210006986 */ /* 0x0003e2000c10153c */
[----:B------:R-:W-:Y:S02]  /*47c90*/  ISETP.LT.AND P6, PT, R127, R23, !P1 ;  /* 0x000000177f00720c */ /* 0x000fe40004fc1270 */
[----:B------:R-:W3:Y:S01]  /*47ca0*/  LDC R20, c[0x0][0x228] ;  /* 0x00008a00ff147b82 */ /* 0x000ee20000000800 */
[----:B----4-:R-:W-:Y:S01]  /*47cb0*/  IMAD.WIDE R4, R21, 0x2, R14 ;  /* 0x0000000215047825 */ /* 0x010fe200078e020e */
[----:B--2---:R-:W-:-:S03]  /*47cc0*/  ISETP.LT.AND P1, PT, R252, R18, !P1 ;  /* 0x00000012fc00720c */ /* 0x004fc60004f21270 */
[----:B------:R-:W-:-:S03]  /*47cd0*/  VIADD R23, R13, 0x45 ;  /* 0x000000450d177836 */ /* 0x000fc60000000000 */
[----:B------:R-:W2:Y:S01]  /*47ce0*/  LDC R22, c[0x0][0x228] ;  /* 0x00008a00ff167b82 */ /* 0x000ea20000000800 */
[----:B-1----:R-:W-:Y:S01]  /*47cf0*/  PRMT R17, R242, 0x7632, R17 ;  /* 0x00007632f2117816 */ /* 0x002fe20000000011 */
[----:B------:R-:W-:-:S04]  /*47d00*/  IMAD.WIDE R6, R21, 0x2, R248 ;  /* 0x0000000215067825 */ /* 0x000fc800078e02f8 */
[----:B------:R1:W-:Y:S01]  /*47d10*/  @P2 STG.E.U16 desc[UR60][R4.64], R17 ;  /* 0x0000001104002986 */ /* 0x0003e2000c10153c */
[----:B0-----:R-:W-:Y:S01]  /*47d20*/  ISETP.GE.AND P2, PT, R23, R12, PT ;  /* 0x0000000c1700720c */ /* 0x001fe20003f46270 */
[----:B------:R-:W0:Y:S02]  /*47d30*/  LDC R18, c[0x0][0x228] ;  /* 0x00008a00ff127b82 */ /* 0x000e240000000800 */
[----:B------:R-:W-:Y:S01]  /*47d40*/  @P6 STG.E.U16 desc[UR60][R6.64], R234 ;  /* 0x000000ea06006986 */ /* 0x000fe2000c10153c */
[----:B---3--:R-:W-:-:S05]  /*47d50*/  ISETP.LT.AND P6, PT, R11, R19, !P2 ;  /* 0x000000130b00720c */ /* 0x008fca00057c1270 */
[----:B------:R-:W3:Y:S01]  /*47d60*/  LDC R12, c[0x0][0x22c] ;  /* 0x00008b00ff0c7b82 */ /* 0x000ee20000000800 */
[----:B-1----:R-:W-:Y:S01]  /*47d70*/  PRMT R5, R234, 0x7632, R5 ;  /* 0x00007632ea057816 */ /* 0x002fe20000000005 */
[----:B------:R-:W-:-:S04]  /*47d80*/  IMAD.WIDE R16, R21, 0x2, R250 ;  /* 0x0000000215107825 */ /* 0x000fc800078e02fa */
[----:B------:R-:W-:Y:S02]  /*47d90*/  IMAD.IADD R21, R21, 0x1, R0 ;  /* 0x0000000115157824 */ /* 0x000fe400078e0200 */
[----:B------:R-:W1:Y:S01]  /*47da0*/  LDC R19, c[0x0][0x228] ;  /* 0x00008a00ff137b82 */ /* 0x000e620000000800 */
[----:B------:R4:W-:Y:S01]  /*47db0*/  @P1 STG.E.U16 desc[UR60][R16.64], R5 ;  /* 0x0000000510001986 */ /* 0x0009e2000c10153c */
[----:B------:R-:W-:-:S06]  /*47dc0*/  ISETP.LT.AND P1, PT, R120, R20, !P2 ;  /* 0x000000147800720c */ /* 0x000fcc0005721270 */
[----:B------:R-:W1:Y:S01]  /*47dd0*/  LDC R0, c[0x0][0x248] ;  /* 0x00009200ff007b82 */ /* 0x000e620000000800 */
[----:B----4-:R-:W-:-:S07]  /*47de0*/  IMAD.WIDE R4, R21, 0x2, R2 ;  /* 0x0000000215047825 */ /* 0x010fce00078e0202 */
[----:B------:R-:W4:Y:S01]  /*47df0*/  LDC R20, c[0x0][0x228] ;  /* 0x00008a00ff147b82 */ /* 0x000f220000000800 */
[----:B------:R-:W-:Y:S01]  /*47e00*/  @P6 STG.E.U16 desc[UR60][R4.64], R238 ;  /* 0x000000ee04006986 */ /* 0x000fe2000c10153c */
[----:B--2---:R-:W-:Y:S01]  /*47e10*/  ISETP.LT.AND P6, PT, R127, R22, !P2 ;  /* 0x000000167f00720c */ /* 0x004fe200057c1270 */
[----:B------:R-:W-:Y:S01]  /*47e20*/  IMAD.WIDE R6, R21, 0x2, R14 ;  /* 0x0000000215067825 */ /* 0x000fe200078e020e */
[----:B------:R-:W-:-:S04]  /*47e30*/  PRMT R17, R238, 0x7632, R17 ;  /* 0x00007632ee117816 */ /* 0x000fc80000000011 */
[----:B------:R-:W2:Y:S01]  /*47e40*/  LDC R22, c[0x0][0x228] ;  /* 0x00008a00ff167b82 */ /* 0x000ea20000000800 */
[----:B------:R-:W-:Y:S01]  /*47e50*/  VIADD R23, R13, 0x46 ;  /* 0x000000460d177836 */ /* 0x000fe20000000000 */
[----:B------:R3:W-:Y:S01]  /*47e60*/  @P1 STG.E.U16 desc[UR60][R6.64], R17 ;  /* 0x0000001106001986 */ /* 0x0007e2000c10153c */
[----:B0-----:R-:W-:-:S03]  /*47e70*/  ISETP.LT.AND P2, PT, R252, R18, !P2 ;  /* 0x00000012fc00720c */ /* 0x001fc60005741270 */
[----:B---3--:R-:W-:Y:S02]  /*47e80*/  ISETP.GE.AND P1, PT, R23, R12, PT ;  /* 0x0000000c1700720c */ /* 0x008fe40003f26270 */
[----:B------:R-:W0:Y:S01]  /*47e90*/  LDC R18, c[0x0][0x228] ;  /* 0x00008a00ff127b82 */ /* 0x000e220000000800 */
[----:B------:R-:W-:-:S07]  /*47ea0*/  IMAD.WIDE R16, R21, 0x2, R248 ;  /* 0x0000000215107825 */ /* 0x000fce00078e02f8 */
[----:B------:R-:W3:Y:S01]  /*47eb0*/  LDC R12, c[0x0][0x22c] ;  /* 0x00008b00ff0c7b82 */ /* 0x000ee20000000800 */
[----:B------:R-:W-:Y:S01]  /*47ec0*/  @P6 STG.E.U16 desc[UR60][R16.64], R230 ;  /* 0x000000e610006986 */ /* 0x000fe2000c10153c */
[----:B-1----:R-:W-:Y:S01]  /*47ed0*/  ISETP.LT.AND P6, PT, R11, R19, !P1 ;  /* 0x000000130b00720c */ /* 0x002fe20004fc1270 */
[----:B------:R-:W-:Y:S01]  /*47ee0*/  IMAD.WIDE R4, R21, 0x2, R250 ;  /* 0x0000000215047825 */ /* 0x000fe200078e02fa */
[----:B------:R-:W-:-:S04]  /*47ef0*/  PRMT R7, R230, 0x7632, R7 ;  /* 0x00007632e6077816 */ /* 0x000fc80000000007 */
[----:B------:R-:W1:Y:S01]  /*47f00*/  LDC R19, c[0x0][0x228] ;  /* 0x00008a00ff137b82 */ /* 0x000e620000000800 */
[----:B------:R-:W-:Y:S01]  /*47f10*/  IMAD.IADD R21, R21, 0x1, R0 ;  /* 0x0000000115157824 */ /* 0x000fe200078e0200 */
[----:B------:R2:W-:Y:S01]  /*47f20*/  @P2 STG.E.U16 desc[UR60][R4.64], R7 ;  /* 0x0000000704002986 */ /* 0x0005e2000c10153c */
[----:B----4-:R-:W-:-:S05]  /*47f30*/  ISETP.LT.AND P2, PT, R120, R20, !P1 ;  /* 0x000000147800720c */ /* 0x010fca0004f41270 */
[----:B------:R-:W4:Y:S01]  /*47f40*/  LDC R0, c[0x0][0x248] ;  /* 0x00009200ff007b82 */ /* 0x000f220000000800 */
        /* <DEDUP_REMOVED lines=9> */
[----:B0-----:R-:W-:-:S03]  /*47fe0*/  ISETP.LT.AND P2, PT, R252, R18, !P1 ;  /* 0x00000012fc00720c */ /* 0x001fc60004f41270 */
[----:B---3--:R-:W-:Y:S02]  /*47ff0*/  ISETP.GE.AND P1, PT, R23, R12, PT ;  /* 0x0000000c1700720c */ /* 0x008fe40003f26270 */
[----:B------:R-:W0:Y:S01]  /*48000*/  LDC R18, c[0x0][0x228] ;  /* 0x00008a00ff127b82 */ /* 0x000e220000000800 */
[----:B-1----:R-:W-:-:S07]  /*48010*/  IMAD.WIDE R4, R21, 0x2, R248 ;  /* 0x0000000215047825 */ /* 0x002fce00078e02f8 */
[----:B------:R-:W1:Y:S01]  /*48020*/  LDC R12, c[0x0][0x22c] ;  /* 0x00008b00ff0c7b82 */ /* 0x000e620000000800 */
[----:B------:R-:W-:Y:S01]  /*48030*/  PRMT R17, R235, 0x7632, R17 ;  /* 0x00007632eb117816 */ /* 0x000fe20000000011 */
[----:B------:R-:W-:Y:S01]  /*48040*/  @P6 STG.E.U16 desc[UR60][R4.64], R235 ;  /* 0x000000eb04006986 */ /* 0x000fe2000c10153c */
[----:B------:R-:W-:Y:S01]  /*48050*/  ISETP.LT.AND P6, PT, R11, R19, !P1 ;  /* 0x000000130b00720c */ /* 0x000fe20004fc1270 */
[----:B------:R-:W-:-:S04]  /*48060*/  IMAD.WIDE R6, R21, 0x2, R250 ;  /* 0x0000000215067825 */ /* 0x000fc800078e02fa */
[----:B------:R-:W3:Y:S01]  /*48070*/  LDC R19, c[0x0][0x228] ;  /* 0x00008a00ff137b82 */ /* 0x000ee20000000800 */
[----:B----4-:R-:W-:Y:S01]  /*48080*/  IMAD.IADD R21, R21, 0x1, R0 ;  /* 0x0000000115157824 */ /* 0x010fe200078e0200 */
[----:B------:R4:W-:Y:S01]  /*48090*/  @P2 STG.E.U16 desc[UR60][R6.64], R17 ;  /* 0x0000001106002986 */ /* 0x0009e2000c10153c */
[----:B--2---:R-:W-:-:S05]  /*480a0*/  ISETP.LT.AND P2, PT, R120, R20, !P1 ;  /* 0x000000147800720c */ /* 0x004fca0004f41270 */
[----:B------:R-:W2:Y:S01]  /*480b0*/  LDC R0, c[0x0][0x248] ;  /* 0x00009200ff007b82 */ /* 0x000ea20000000800 */
        /* <DEDUP_REMOVED lines=9> */
[----:B0-----:R-:W-:-:S03]  /*48150*/  ISETP.LT.AND P2, PT, R252, R18, !P1 ;  /* 0x00000012fc00720c */ /* 0x001fc60004f41270 */
[----:B-1----:R-:W-:Y:S02]  /*48160*/  ISETP.GE.AND P1, PT, R23, R12, PT ;  /* 0x0000000c1700720c */ /* 0x002fe40003f26270 */
[----:B------:R-:W0:Y:S01]  /*48170*/  LDC R18, c[0x0][0x228] ;  /* 0x00008a00ff127b82 */ /* 0x000e220000000800 */
[----:B---3--:R-:W-:-:S07]  /*48180*/  IMAD.WIDE R6, R21, 0x2, R248 ;  /* 0x0000000215067825 */ /* 0x008fce00078e02f8 */
[----:B------:R-:W1:Y:S01]  /*48190*/  LDC R12, c[0x0][0x22c] ;  /* 0x00008b00ff0c7b82 */ /* 0x000e620000000800 */
[----:B------:R-:W-:Y:S01]  /*481a0*/  PRMT R5, R231, 0x7632, R5 ;  /* 0x00007632e7057816 */ /* 0x000fe20000000005 */
[----:B------:R-:W-:Y:S01]  /*481b0*/  @P6 STG.E.U16 desc[UR60][R6.64], R231 ;  /* 0x000000e706006986 */ /* 0x000fe2000c10153c */
[----:B------:R-:W-:Y:S01]  /*481c0*/  ISETP.LT.AND P6, PT, R11, R19, !P1 ;  /* 0x000000130b00720c */ /* 0x000fe20004fc1270 */
[----:B------:R-:W-:-:S04]  /*481d0*/  IMAD.WIDE R16, R21, 0x2, R250 ;  /* 0x0000000215107825 */ /* 0x000fc800078e02fa */
[----:B------:R-:W3:Y:S01]  /*481e0*/  LDC R19, c[0x0][0x228] ;  /* 0x00008a00ff137b82 */ /* 0x000ee20000000800 */
[----:B--2---:R-:W-:Y:S01]  /*481f0*/  IMAD.IADD R21, R21, 0x1, R0 ;  /* 0x0000000115157824 */ /* 0x004fe200078e0200 */
        /* <DEDUP_REMOVED lines=13> */
[----:B-1----:R-:W-:Y:S02]  /*482d0*/  ISETP.GE.AND P1, PT, R23, R12, PT ;  /* 0x0000000c1700720c */ /* 0x002fe40003f26270 */
[----:B------:R-:W0:Y:S01]  /*482e0*/  LDC R18, c[0x0][0x228] ;  /* 0x00008a00ff127b82 */ /* 0x000e220000000800 */
[----:B---3--:R-:W-:-:S07]  /*482f0*/  IMAD.WIDE R16, R21, 0x2, R248 ;  /* 0x0000000215107825 */ /* 0x008fce00078e02f8 */
[----:B------:R-:W1:Y:S01]  /*48300*/  LDC R12, c[0x0][0x22c] ;  /* 0x00008b00ff0c7b82 */ /* 0x000e620000000800 */
[----:B------:R3:W-:Y:S01]  /*48310*/  @P6 STG.E.U16 desc[UR60][R16.64], R216 ;  /* 0x000000d810006986 */ /* 0x0007e2000c10153c */
[----:B------:R-:W-:Y:S01]  /*48320*/  ISETP.LT.AND P6, PT, R11, R19, !P1 ;  /* 0x000000130b00720c */ /* 0x000fe20004fc1270 */
[C---:B----4-:R-:W-:Y:S01]  /*48330*/  IMAD.IADD R19, R21.reuse, 0x1, R0 ;  /* 0x0000000115137824 */ /* 0x050fe200078e0200 */
[----:B------:R-:W-:Y:S01]  /*48340*/  PRMT R24, R216, 0x7632, R24 ;  /* 0x00007632d8187816 */ /* 0x000fe20000000018 */
[----:B------:R-:W-:-:S03]  /*48350*/  IMAD.WIDE R4, R21, 0x2, R250 ;  /* 0x0000000215047825 */ /* 0x000fc600078e02fa */
[----:B------:R-:W4:Y:S01]  /*48360*/  LDC R0, c[0x0][0x248] ;  /* 0x00009200ff007b82 */ /* 0x000f220000000800 */
[----:B------:R-:W-:-:S07]  /*48370*/  IMAD.WIDE R6, R19, 0x2, R2 ;  /* 0x0000000213067825 */ /* 0x000fce00078e0202 */
[----:B------:R-:W4:Y:S01]  /*48380*/  LDC R21, c[0x0][0x228] ;  /* 0x00008a00ff157b82 */ /* 0x000f220000000800 */
[----:B------:R-:W-:Y:S01]  /*48390*/  @P2 STG.E.U16 desc[UR60][R4.64], R24 ;  /* 0x0000001804002986 */ /* 0x000fe2000c10153c */
[----:B--2---:R-:W-:-:S03]  /*483a0*/  ISETP.LT.AND P2, PT, R120, R20, !P1 ;  /* 0x000000147800720c */ /* 0x004fc60004f41270 */
[----:B------:R2:W-:Y:S01]  /*483b0*/  @P6 STG.E.U16 desc[UR60][R6.64], R220 ;  /* 0x000000dc06006986 */ /* 0x0005e2000c10153c */
[----:B------:R-:W-:Y:S02]  /*483c0*/  ISETP.LT.AND P6, PT, R127, R22, !P1 ;  /* 0x000000167f00720c */ /* 0x000fe40004fc1270 */
[----:B------:R-:W4:Y:S01]  /*483d0*/  LDC R20, c[0x0][0x228] ;  /* 0x00008a00ff147b82 */ /* 0x000f220000000800 */
[----:B---3--:R-:W-:Y:S01]  /*483e0*/  IMAD.WIDE R16, R19, 0x2, R14 ;  /* 0x0000000213107825 */ /* 0x008fe200078e020e */
[----:B0-----:R-:W-:-:S03]  /*483f0*/  ISETP.LT.AND P1, PT, R252, R18, !P1 ;  /* 0x00000012fc00720c */ /* 0x001fc60004f21270 */
[----:B------:R-:W-:-:S03]  /*48400*/  VIADD R23, R13, 0x4a ;  /* 0x0000004a0d177836 */ /* 0x000fc60000000000 */
[----:B------:R-:W0:Y:S01]  /*48410*/  LDC R22, c[0x0][0x228] ;  /* 0x00008a00ff167b82 */ /* 0x000e220000000800 */
[----:B--2---:R-:W-:Y:S01]  /*48420*/  PRMT R7, R220, 0x7632, R7 ;  /* 0x00007632dc077816 */ /* 0x004fe20000000007 */
[----:B------:R-:W-:-:S04]  /*48430*/  IMAD.WIDE R4, R19, 0x2, R248 ;  /* 0x0000000213047825 */ /* 0x000fc800078e02f8 */
[----:B------:R2:W-:Y:S01]  /*48440*/  @P2 STG.E.U16 desc[UR60][R16.64], R7 ;  /* 0x0000000710002986 */ /* 0x0005e2000c10153c */
[----:B-1----:R-:W-:Y:S01]  /*48450*/  ISETP.GE.AND P2, PT, R23, R12, PT ;  /* 0x0000000c1700720c */ /* 0x002fe20003f46270 */
[----:B------:R-:W1:Y:S02]  /*48460*/  LDC R18, c[0x0][0x228] ;  /* 0x00008a00ff127b82 */ /* 0x000e640000000800 */
[----:B------:R3:W-:Y:S01]  /*48470*/  @P6 STG.E.U16 desc[UR60][R4.64], R212 ;  /* 0x000000d404006986 */ /* 0x0007e2000c10153c */
[----:B----4-:R-:W-:-:S05]  /*48480*/  ISETP.LT.AND P6, PT, R11, R21, !P2 ;  /* 0x000000150b00720c */ /* 0x010fca00057c1270 */
[----:B------:R-:W4:Y:S01]  /*48490*/  LDC R12, c[0x0][0x22c] ;  /* 0x00008b00ff0c7b82 */ /* 0x000f220000000800 */
[----:B--2---:R-:W-:Y:S01]  /*484a0*/  IMAD.WIDE R6, R19, 0x2, R250 ;  /* 0x0000000213067825 */ /* 0x004fe200078e02fa */
[----:B---3--:R-:W-:-:S03]  /*484b0*/  PRMT R5, R212, 0x7632, R5 ;  /* 0x00007632d4057816 */ /* 0x008fc60000000005 */
[----:B------:R-:W-:-:S03]  /*484c0*/  IMAD.IADD R19, R19, 0x1, R0 ;  /* 0x0000000113137824 */ /* 0x000fc600078e0200 */
[----:B------:R-:W2:Y:S01]  /*484d0*/  LDC R21, c[0x0][0x228] ;  /* 0x00008a00ff157b82 */ /* 0x000ea20000000800 */
[----:B------:R3:W-:Y:S01]  /*484e0*/  @P1 STG.E.U16 desc[UR60][R6.64], R5 ;  /* 0x0000000506001986 */ /* 0x0007e2000c10153c */
[----:B------:R-:W-:Y:S01]  /*484f0*/  ISETP.LT.AND P1, PT, R120, R20, !P2 ;  /* 0x000000147800720c */ /* 0x000fe20005721270 */
[----:B------:R-:W-:-:S05]  /*48500*/  IMAD.WIDE R16, R19, 0x2, R2 ;  /* 0x0000000213107825 */ /* 0x000fca00078e0202 */
[----:B------:R-:W2:Y:S01]  /*48510*/  LDC R0, c[0x0][0x248] ;  /* 0x00009200ff007b82 */ /* 0x000ea20000000800 */
[----:B------:R4:W-:Y:S01]  /*48520*/  @P6 STG.E.U16 desc[UR60][R16.64], R225 ;  /* 0x000000e110006986 */ /* 0x0009e2000c10153c */
[----:B0-----:R-:W-:-:S06]  /*48530*/  ISETP.LT.AND P6, PT, R127, R22, !P2 ;  /* 0x000000167f00720c */ /* 0x001fcc00057c1270 */
[----:B------:R-:W0:Y:S01]  /*48540*/  LDC R20, c[0x0][0x228] ;  /* 0x00008a00ff147b82 */ /* 0x000e220000000800 */
[----:B---3--:R-:W-:Y:S01]  /*48550*/  PRMT R7, R225, 0x7632, R7 ;  /* 0x00007632e1077816 */ /* 0x008fe20000000007 */
[----:B------:R-:W-:Y:S01]  /*48560*/  IMAD.WIDE R4, R19, 0x2, R14 ;  /* 0x0000000213047825 */ /* 0x000fe200078e020e */
[----:B-1----:R-:W-:-:S03]  /*48570*/  ISETP.LT.AND P2, PT, R252, R18, !P2 ;  /* 0x00000012fc00720c */ /* 0x002fc60005741270 */
[----:B------:R-:W-:Y:S02]  /*48580*/  VIADD R23, R13, 0x4b ;  /* 0x0000004b0d177836 */ /* 0x000fe40000000000 */
[----:B------:R-:W1:Y:S01]  /*48590*/  LDC R22, c[0x0][0x228] ;  /* 0x00008a00ff167b82 */ /* 0x000e620000000800 */
[----:B------:R3:W-:Y:S02]  /*485a0*/  @P1 STG.E.U16 desc[UR60][R4.64], R7 ;  /* 0x0000000704001986 */ /* 0x0007e4000c10153c */
[----:B----4-:R-:W-:Y:S02]  /*485b0*/  ISETP.GE.AND P1, PT, R23, R12, PT ;  /* 0x0000000c1700720c */ /* 0x010fe40003f26270 */
[----:B------:R-:W-:-:S03]  /*485c0*/  PRMT R17, R217, 0x7632, R17 ;  /* 0x00007632d9117816 */ /* 0x000fc60000000011 */
[----:B------:R-:W4:Y:S01]  /*485d0*/  LDC R18, c[0x0][0x228] ;  /* 0x00008a00ff127b82 */ /* 0x000f220000000800 */
[----:B---3--:R-:W-:-:S07]  /*485e0*/  IMAD.WIDE R6, R19, 0x2, R248 ;  /* 0x0000000213067825 */ /* 0x008fce00078e02f8 */
[----:B------:R-:W3:Y:S01]  /*485f0*/  LDC R12, c[0x0][0x22c] ;  /* 0x00008b00ff0c7b82 */ /* 0x000ee20000000800 */
[----:B------:R-:W-:Y:S01]  /*48600*/  @P6 STG.E.U16 desc[UR60][R6.64], R217 ;  /* 0x000000d906006986 */ /* 0x000fe2000c10153c */
[----:B--2---:R-:W-:Y:S01]  /*48610*/  ISETP.LT.AND P6, PT, R11, R21, !P1 ;  /* 0x000000150b00720c */ /* 0x004fe20004fc1270 */
[----:B------:R-:W-:-:S04]  /*48620*/  IMAD.WIDE R4, R19, 0x2, R250 ;  /* 0x0000000213047825 */ /* 0x000fc800078e02fa */
[----:B------:R-:W-:Y:S01]  /*48630*/  IMAD.IADD R19, R19, 0x1, R0 ;  /* 0x0000000113137824 */ /* 0x000fe200078e0200 */
[----:B------:R-:W2:Y:S01]  /*48640*/  LDC R21, c[0x0][0x228] ;  /* 0x00008a00ff157b82 */ /* 0x000ea20000000800 */
[----:B------:R1:W-:Y:S01]  /*48650*/  @P2 STG.E.U16 desc[UR60][R4.64], R17 ;  /* 0x0000001104002986 */ /* 0x0003e2000c10153c */
[----:B0-----:R-:W-:-:S06]  /*48660*/  ISETP.LT.AND P2, PT, R120, R20, !P1 ;  /* 0x000000147800720c */ /* 0x001fcc0004f41270 */
[----:B------:R-:W0:Y:S01]  /*48670*/  LDC R0, c[0x0][0x248] ;  /* 0x00009200ff007b82 */ /* 0x000e220000000800 */
[----:B-1----:R-:W-:Y:S01]  /*48680*/  IMAD.WIDE R16, R19, 0x2, R2 ;  /* 0x0000000213107825 */ /* 0x002fe200078e0202 */
[----:B------:R-:W-:-:S06]  /*48690*/  PRMT R5, R221, 0x7632, R5 ;  /* 0x00007632dd057816 */ /* 0x000fcc0000000005 */
[----:B------:R-:W1:Y:S01]  /*486a0*/  LDC R20, c[0x0][0x228] ;  /* 0x00008a00ff147b82 */ /* 0x000e620000000800 */
[----:B------:R-:W-:Y:S01]  /*486b0*/  @P6 STG.E.U16 desc[UR60][R16.64], R221 ;  /* 0x000000dd10006986 */ /* 0x000fe2000c10153c */
[----:B------:R-:W-:Y:S01]  /*486c0*/  ISETP.LT.AND P6, PT, R127, R22, !P1 ;  /* 0x000000167f00720c */ /* 0x000fe20004fc1270 */
[----:B------:R-:W-:-:S05]  /*486d0*/  IMAD.WIDE R6, R19, 0x2, R14 ;  /* 0x0000000213067825 */ /* 0x000fca00078e020e */
[----:B------:R-:W1:Y:S01]  /*486e0*/  LDC R22, c[0x0][0x228] ;  /* 0x00008a00ff167b82 */ /* 0x000e620000000800 */
[----:B------:R-:W-:Y:S01]  /*486f0*/  VIADD R23, R13, 0x4c ;  /* 0x0000004c0d177836 */ /* 0x000fe20000000000 */
[----:B------:R3:W-:Y:S01]  /*48700*/  @P2 STG.E.U16 desc[UR60][R6.64], R5 ;  /* 0x0000000506002986 */ /* 0x0007e2000c10153c */
[----:B----4-:R-:W-:-:S03]  /*48710*/  ISETP.LT.AND P2, PT, R252, R18, !P1 ;  /* 0x00000012fc00720c */ /* 0x010fc60004f41270 */
[----:B---3--:R-:W-:Y:S02]  /*48720*/  ISETP.GE.AND P1, PT, R23, R12, PT ;  /* 0x0000000c1700720c */ /* 0x008fe40003f26270 */
[----:B------:R-:W3:Y:S01]  /*48730*/  LDC R18, c[0x0][0x228] ;  /* 0x00008a00ff127b82 */ /* 0x000ee20000000800 */
[----:B------:R-:W-:-:S07]  /*48740*/  IMAD.WIDE R4, R19, 0x2, R248 ;  /* 0x0000000213047825 */ /* 0x000fce00078e02f8 */
[----:B------:R-:W4:Y:S01]  /*48750*/  LDC R12, c[0x0][0x22c] ;  /* 0x00008b00ff0c7b82 */ /* 0x000f220000000800 */
[----:B------:R1:W-:Y:S01]  /*48760*/  @P6 STG.E.U16 desc[UR60][R4.64], R213 ;  /* 0x000000d504006986 */ /* 0x0003e2000c10153c */
[----:B--2---:R-:W-:Y:S01]  /*48770*/  ISETP.LT.AND P6, PT, R11, R21, !P1 ;  /* 0x000000150b00720c */ /* 0x004fe20004fc1270 */
[----:B0-----:R-:W-:Y:S01]  /*48780*/  IMAD.IADD R21, R19, 0x1, R0 ;  /* 0x0000000113157824 */ /* 0x001fe200078e0200 */
[----:B------:R-:W-:Y:S01]  /*48790*/  PRMT R24, R213, 0x7632, R24 ;  /* 0x00007632d5187816 */ /* 0x000fe20000000018 */
[----:B------:R-:W-:-:S03]  /*487a0*/  IMAD.WIDE R16, R19, 0x2, R250 ;  /* 0x0000000213107825 */ /* 0x000fc600078e02fa */
[----:B------:R-:W0:Y:S01]  /*487b0*/  LDC R0, c[0x0][0x248] ;  /* 0x00009200ff007b82 */ /* 0x000e220000000800 */
[----:B------:R-:W-:-:S07]  /*487c0*/  IMAD.WIDE R6, R21, 0x2, R2 ;  /* 0x0000000215067825 */ /* 0x000fce00078e0202 */
[----:B------:R-:W2:Y:S01]  /*487d0*/  LDC R19, c[0x0][0x228] ;  /* 0x00008a00ff137b82 */ /* 0x000ea20000000800 */
[----:B------:R-:W-:Y:S01]  /*487e0*/  @P2 STG.E.U16 desc[UR60][R16.64], R24 ;  /* 0x0000001810002986 */ /* 0x000fe2000c10153c */
[----:B-1----:R-:W-:-:S03]  /*487f0*/  ISETP.LT.AND P2, PT, R120, R20, !P1 ;  /* 0x000000147800720c */ /* 0x002fc60004f41270 */
[----:B------:R1:W-:Y:S01]  /*48800*/  @P6 STG.E.U16 desc[UR60][R6.64], R226 ;  /* 0x000000e206006986 */ /* 0x0003e2000c10153c */
[----:B------:R-:W-:Y:S02]  /*48810*/  ISETP.LT.AND P6, PT, R127, R22, !P1 ;  /* 0x000000167f00720c */ /* 0x000fe40004fc1270 */
[----:B------:R-:W0:Y:S01]  /*48820*/  LDC R20, c[0x0][0x228] ;  /* 0x00008a00ff147b82 */ /* 0x000e220000000800 */
[----:B------:R-:W-:Y:S01]  /*48830*/  IMAD.WIDE R4, R21, 0x2, R14 ;  /* 0x0000000215047825 */ /* 0x000fe200078e020e */
[----:B---3--:R-:W-:-:S03]  /*48840*/  ISETP.LT.AND P1, PT, R252, R18, !P1 ;  /* 0x00000012fc00720c */ /* 0x008fc60004f21270 */
[----:B------:R-:W-:-:S03]  /*48850*/  VIADD R23, R13, 0x4d ;  /* 0x0000004d0d177836 */ /* 0x000fc60000000000 */
[----:B------:R-:W3:Y:S01]  /*48860*/  LDC R22, c[0x0][0x228] ;  /* 0x00008a00ff167b82 */ /* 0x000ee20000000800 */
[----:B-1----:R-:W-:Y:S01]  /*48870*/  PRMT R7, R226, 0x7632, R7 ;  /* 0x00007632e2077816 */ /* 0x002fe20000000007 */
[----:B------:R-:W-:-:S04]  /*48880*/  IMAD.WIDE R16, R21, 0x2, R248 ;  /* 0x0000000215107825 */ /* 0x000fc800078e02f8 */
[----:B------:R1:W-:Y:S01]  /*48890*/  @P2 STG.E.U16 desc[UR60][R4.64], R7 ;  /* 0x0000000704002986 */ /* 0x0003e2000c10153c */
[----:B----4-:R-:W-:Y:S01]  /*488a0*/  ISETP.GE.AND P2, PT, R23, R12, PT ;  /* 0x0000000c1700720c */ /* 0x010fe20003f46270 */
[----:B------:R-:W4:Y:S02]  /*488b0*/  LDC R18, c[0x0][0x228] ;  /* 0x00008a00ff127b82 */ /* 0x000f240000000800 */
[----:B------:R-:W-:Y:S01]  /*488c0*/  @P6 STG.E.U16 desc[UR60][R16.64], R218 ;  /* 0x000000da10006986 */ /* 0x000fe2000c10153c */
[----:B--2---:R-:W-:-:S05]  /*488d0*/  ISETP.LT.AND P6, PT, R11, R19, !P2 ;  /* 0x000000130b00720c */ /* 0x004fca00057c1270 */
[----:B------:R-:W2:Y:S01]  /*488e0*/  LDC R12, c[0x0][0x22c] ;  /* 0x00008b00ff0c7b82 */ /* 0x000ea20000000800 */
[----:B-1----:R-:W-:Y:S01]  /*488f0*/  PRMT R5, R218, 0x7632, R5 ;  /* 0x00007632da057816 */ /* 0x002fe20000000005 */
[----:B------:R-:W-:-:S04]  /*48900*/  IMAD.WIDE R6, R21, 0x2, R250 ;  /* 0x0000000215067825 */ /* 0x000fc800078e02fa */
[----:B0-----:R-:W-:Y:S02]  /*48910*/  IMAD.IADD R21, R21, 0x1, R0 ;  /* 0x0000000115157824 */ /* 0x001fe400078e0200 */
[----:B------:R-:W0:Y:S01]  /*48920*/  LDC R19, c[0x0][0x228] ;  /* 0x00008a00ff137b82 */ /* 0x000e220000000800 */
[----:B------:R1:W-:Y:S01]  /*48930*/  @P1 STG.E.U16 desc[UR60][R6.64], R5 ;  /* 0x0000000506001986 */ /* 0x0003e2000c10153c */
[----:B------:R-:W-:-:S06]  /*48940*/  ISETP.LT.AND P1, PT, R120, R20, !P2 ;  /* 0x000000147800720c */ /* 0x000fcc0005721270 */
[----:B------:R-:W0:Y:S01]  /*48950*/  LDC R0, c[0x0][0x248] ;  /* 0x00009200ff007b82 */ /* 0x000e220000000800 */
[----:B-1----:R-:W-:-:S07]  /*48960*/  IMAD.WIDE R4, R21, 0x2, R2 ;  /* 0x0000000215047825 */ /* 0x002fce00078e0202 */
[----:B------:R-:W1:Y:S01]  /*48970*/  LDC R20, c[0x0][0x228] ;  /* 0x00008a00ff147b82 */ /* 0x000e620000000800 */
[----:B------:R-:W-:Y:S01]  /*48980*/  @P6 STG.E.U16 desc[UR60][R4.64], R222 ;  /* 0x000000de04006986 */ /* 0x000fe2000c10153c */
[----:B---3--:R-:W-:Y:S01]  /*48990*/  ISETP.LT.AND P6, PT, R127, R22, !P2 ;  /* 0x000000167f00720c */ /* 0x008fe200057c1270 */
[----:B------:R-:W-:Y:S01]  /*489a0*/  IMAD.WIDE R16, R21, 0x2, R14 ;  /* 0x0000000215107825 */ /* 0x000fe200078e020e */
[----:B------:R-:W-:-:S04]  /*489b0*/  PRMT R7, R222, 0x7632, R7 ;  /* 0x00007632de077816 */ /* 0x000fc80000000007 */
[----:B------:R-:W3:Y:S01]  /*489c0*/  LDC R22, c[0x0][0x228] ;  /* 0x00008a00ff167b82 */ /* 0x000ee20000000800 */
        /* <DEDUP_REMOVED lines=14> */
[----:B-1----:R-:W-:-:S05]  /*48ab0*/  ISETP.LT.AND P2, PT, R120, R20, !P1 ;  /* 0x000000147800720c */ /* 0x002fca0004f41270 */
[----:B------:R-:W1:Y:S01]  /*48ac0*/  LDC R0, c[0x0][0x248] ;  /* 0x00009200ff007b82 */ /* 0x000e620000000800 */
[----:B---3--:R-:W-:-:S07]  /*48ad0*/  IMAD.WIDE R16, R21, 0x2, R2 ;  /* 0x0000000215107825 */ /* 0x008fce00078e0202 */
[----:B------:R-:W3:Y:S01]  /*48ae0*/  LDC R20, c[0x0][0x228] ;  /* 0x00008a00ff147b82 */ /* 0x000ee20000000800 */
[----:B------:R-:W-:Y:S01]  /*48af0*/  PRMT R5, R227, 0x7632, R5 ;  /* 0x00007632e3057816 */ /* 0x000fe20000000005 */
[----:B------:R-:W-:Y:S01]  /*48b00*/  @P6 STG.E.U16 desc[UR60][R16.64], R227 ;  /* 0x000000e310006986 */ /* 0x000fe2000c10153c */
[----:B------:R-:W-:Y:S01]  /*48b10*/  ISETP.LT.AND P6, PT, R127, R22, !P1 ;  /* 0x000000167f00720c */ /* 0x000fe20004fc1270 */
[----:B------:R-:W-:-:S04]  /*48b20*/  IMAD.WIDE R6, R21, 0x2, R14 ;  /* 0x0000000215067825 */ /* 0x000fc800078e020e */
[----:B------:R-:W3:Y:S01]  /*48b30*/  LDC R22, c[0x0][0x228] ;  /* 0x00008a00ff167b82 */ /* 0x000ee20000000800 */
[----:B------:R-:W-:Y:S01]  /*48b40*/  VIADD R23, R13, 0x4f ;  /* 0x0000004f0d177836 */ /* 0x000fe20000000000 */
[----:B------:R0:W-:Y:S01]  /*48b50*/  @P2 STG.E.U16 desc[UR60][R6.64], R5 ;  /* 0x0000000506002986 */ /* 0x0001e2000c10153c */
[----:B--2---:R-:W-:-:S03]  /*48b60*/  ISETP.LT.AND P2, PT, R252, R18, !P1 ;  /* 0x00000012fc00720c */ /* 0x004fc60004f41270 */
[----:B----4-:R-:W-:Y:S02]  /*48b70*/  ISETP.GE.AND P1, PT, R23, R12, PT ;  /* 0x0000000c1700720c */ /* 0x010fe40003f26270 */
[----:B------:R-:W2:Y:S01]  /*48b80*/  LDC R18, c[0x0][0x228] ;  /* 0x00008a00ff127b82 */ /* 0x000ea20000000800 */
[----:B0-----:R-:W-:-:S07]  /*48b90*/  IMAD.WIDE R4, R21, 0x2, R248 ;  /* 0x0000000215047825 */ /* 0x001fce00078e02f8 */
[----:B------:R-:W0:Y:S01]  /*48ba0*/  LDC R12, c[0x0][0x22c] ;  /* 0x00008b00ff0c7b82 */ /* 0x000e220000000800 */
[----:B------:R-:W-:Y:S01]  /*48bb0*/  PRMT R7, R219, 0x7632, R7 ;  /* 0x00007632db077816 */ /* 0x000fe20000000007 */
[----:B------:R-:W-:Y:S01]  /*48bc0*/  @P6 STG.E.U16 desc[UR60][R4.64], R219 ;  /* 0x000000db04006986 */ /* 0x000fe2000c10153c */
[----:B------:R-:W-:Y:S01]  /*48bd0*/  ISETP.LT.AND P6, PT, R11, R19, !P1 ;  /* 0x000000130b00720c */ /* 0x000fe20004fc1270 */
[----:B------:R-:W-:-:S04]  /*48be0*/  IMAD.WIDE R16, R21, 0x2, R250 ;  /* 0x0000000215107825 */ /* 0x000fc800078e02fa */
[----:B------:R-:W4:Y:S01]  /*48bf0*/  LDC R19, c[0x0][0x228] ;  /* 0x00008a00ff137b82 */ /* 0x000f220000000800 */
[----:B-1----:R-:W-:Y:S01]  /*48c00*/  IMAD.IADD R21, R21, 0x1, R0 ;  /* 0x0000000115157824 */ /* 0x002fe200078e0200 */
        /* <DEDUP_REMOVED lines=13> */
[----:B0-----:R-:W-:Y:S02]  /*48ce0*/  ISETP.GE.AND P1, PT, R23, R12, PT ;  /* 0x0000000c1700720c */ /* 0x001fe40003f26270 */
[----:B------:R-:W0:Y:S01]  /*48cf0*/  LDC R18, c[0x0][0x228] ;  /* 0x00008a00ff127b82 */ /* 0x000e220000000800 */
[----:B----4-:R-:W-:-:S07]  /*48d00*/  IMAD.WIDE R16, R21, 0x2, R248 ;  /* 0x0000000215107825 */ /* 0x010fce00078e02f8 */
[----:B------:R-:W2:Y:S01]  /*48d10*/  LDC R12, c[0x0][0x22c] ;  /* 0x00008b00ff0c7b82 */ /* 0x000ea20000000800 */
[----:B------:R-:W-:Y:S01]  /*48d20*/  PRMT R5, R215, 0x7632, R5 ;  /* 0x00007632d7057816 */ /* 0x000fe20000000005 */
[----:B------:R-:W-:Y:S01]  /*48d30*/  @P6 STG.E.U16 desc[UR60][R16.64], R215 ;  /* 0x000000d710006986 */ /* 0x000fe2000c10153c */
[----:B------:R-:W-:Y:S01]  /*48d40*/  ISETP.LT.AND P6, PT, R11, R19, !P1 ;  /* 0x000000130b00720c */ /* 0x000fe20004fc1270 */
[----:B------:R-:W-:-:S04]  /*48d50*/  IMAD.WIDE R6, R21, 0x2, R250 ;  /* 0x0000000215067825 */ /* 0x000fc800078e02fa */
[----:B------:R-:W4:Y:S01]  /*48d60*/  LDC R19, c[0x0][0x228] ;  /* 0x00008a00ff137b82 */ /* 0x000f220000000800 */
[----:B---3--:R-:W-:Y:S01]  /*48d70*/  IMAD.IADD R21, R21, 0x1, R0 ;  /* 0x0000000115157824 */ /* 0x008fe200078e0200 */
        /* <DEDUP_REMOVED lines=12> */
[----:B0-----:R-:W-:-:S03]  /*48e40*/  ISETP.LT.AND P2, PT, R252, R18, !P1 ;  /* 0x00000012fc00720c */ /* 0x001fc60004f41270 */
[----:B--2---:R-:W-:Y:S02]  /*48e50*/  ISETP.GE.AND P1, PT, R23, R12, PT ;  /* 0x0000000c1700720c */ /* 0x004fe40003f26270 */
[----:B------:R-:W0:Y:S01]  /*48e60*/  LDC R18, c[0x0][0x228] ;  /* 0x00008a00ff127b82 */ /* 0x000e220000000800 */
[----:B----4-:R-:W-:-:S07]  /*48e70*/  IMAD.WIDE R6, R21, 0x2, R248 ;  /* 0x0000000215067825 */ /* 0x010fce00078e02f8 */
[----:B------:R-:W2:Y:S01]  /*48e80*/  LDC R12, c[0x0][0x22c] ;  /* 0x00008b00ff0c7b82 */ /* 0x000ea20000000800 */
[----:B------:R4:W-:Y:S01]  /*48e90*/  @P6 STG.E.U16 desc[UR60][R6.64], R200 ;  /* 0x000000c806006986 */ /* 0x0009e2000c10153c */
[----:B------:R-:W-:Y:S01]  /*48ea0*/  ISETP.LT.AND P6, PT, R11, R19, !P1 ;  /* 0x000000130b00720c */ /* 0x000fe20004fc1270 */
[C---:B-1----:R-:W-:Y:S01]  /*48eb0*/  IMAD.IADD R19, R21.reuse, 0x1, R0 ;  /* 0x0000000115137824 */ /* 0x042fe200078e0200 */
[----:B------:R-:W-:Y:S01]  /*48ec0*/  PRMT R24, R200, 0x7632, R24 ;  /* 0x00007632c8187816 */ /* 0x000fe20000000018 */
[----:B------:R-:W-:-:S03]  /*48ed0*/  IMAD.WIDE R4, R21, 0x2, R250 ;  /* 0x0000000215047825 */ /* 0x000fc600078e02fa */
[----:B------:R-:W1:Y:S01]  /*48ee0*/  LDC R0, c[0x0][0x248] ;  /* 0x00009200ff007b82 */ /* 0x000e620000000800 */
[----:B------:R-:W-:-:S07]  /*48ef0*/  IMAD.WIDE R16, R19, 0x2, R2 ;  /* 0x0000000213107825 */ /* 0x000fce00078e0202 */
[----:B------:R-:W1:Y:S01]  /*48f00*/  LDC R21, c[0x0][0x228] ;  /* 0x00008a00ff157b82 */ /* 0x000e620000000800 */
[----:B------:R-:W-:Y:S01]  /*48f10*/  @P2 STG.E.U16 desc[UR60][R4.64], R24 ;  /* 0x0000001804002986 */ /* 0x000fe2000c10153c */
[----:B---3--:R-:W-:-:S03]  /*48f20*/  ISETP.LT.AND P2, PT, R120, R20, !P1 ;  /* 0x000000147800720c */ /* 0x008fc60004f41270 */
[----:B------:R3:W-:Y:S01]  /*48f30*/  @P6 STG.E.U16 desc[UR60][R16.64], R204 ;  /* 0x000000cc10006986 */ /* 0x0007e2000c10153c */
[----:B------:R-:W-:Y:S02]  /*48f40*/  ISETP.LT.AND P6, PT, R127, R22, !P1 ;  /* 0x000000167f00720c */ /* 0x000fe40004fc1270 */
[----:B------:R-:W1:Y:S01]  /*48f50*/  LDC R20, c[0x0][0x228] ;  /* 0x00008a00ff147b82 */ /* 0x000e620000000800 */
[----:B----4-:R-:W-:-:S04]  /*48f60*/  IMAD.WIDE R6, R19, 0x2, R14 ;  /* 0x0000000213067825 */ /* 0x010fc800078e020e */
[----:B------:R-:W-:-:S03]  /*48f70*/  VIADD R23, R13, 0x52 ;  /* 0x000000520d177836 */ /* 0x000fc60000000000 */
[----:B------:R-:W4:Y:S01]  /*48f80*/  LDC R22, c[0x0][0x228] ;  /* 0x00008a00ff167b82 */ /* 0x000f220000000800 */
[----:B---3--:R-:W-:Y:S01]  /*48f90*/  PRMT R17, R204, 0x7632, R17 ;  /* 0x00007632cc117816 */ /* 0x008fe20000000011 */
[----:B------:R-:W-:Y:S01]  /*48fa0*/  IMAD.WIDE R4, R19, 0x2, R248 ;  /* 0x0000000213047825 */ /* 0x000fe200078e02f8 */
[----:B0-----:R-:W-:-:S03]  /*48fb0*/  ISETP.LT.AND P1, PT, R252, R18, !P1 ;  /* 0x00000012fc00720c */ /* 0x001fc60004f21270 */
[----:B------:R0:W-:Y:S01]  /*48fc0*/  @P2 STG.E.U16 desc[UR60][R6.64], R17 ;  /* 0x0000001106002986 */ /* 0x0001e2000c10153c */
[----:B--2---:R-:W-:Y:S01]  /*48fd0*/  ISETP.GE.AND P2, PT, R23, R12, PT ;  /* 0x0000000c1700720c */ /* 0x004fe20003f46270 */
[----:B------:R-:W2:Y:S02]  /*48fe0*/  LDC R18, c[0x0][0x228] ;  /* 0x00008a00ff127b82 */ /* 0x000ea40000000800 */
[----:B------:R3:W-:Y:S01]  /*48ff0*/  @P6 STG.E.U16 desc[UR60][R4.64], R196 ;  /* 0x000000c404006986 */ /* 0x0007e2000c10153c */
[----:B-1----:R-:W-:-:S05]  /*49000*/  ISETP.LT.AND P6, PT, R11, R21, !P2 ;  /* 0x000000150b00720c */ /* 0x002fca00057c1270 */
[----:B------:R-:W1:Y:S01]  /*49010*/  LDC R12, c[0x0][0x22c] ;  /* 0x00008b00ff0c7b82 */ /* 0x000e620000000800 */
[----:B0-----:R-:W-:Y:S01]  /*49020*/  IMAD.WIDE R16, R19, 0x2, R250 ;  /* 0x0000000213107825 */ /* 0x001fe200078e02fa */
[----:B---3--:R-:W-:-:S03]  /*49030*/  PRMT R5, R196, 0x7632, R5 ;  /* 0x00007632c4057816 */ /* 0x008fc60000000005 */
[----:B------:R-:W-:-:S03]  /*49040*/  IMAD.IADD R19, R19, 0x1, R0 ;  /* 0x0000000113137824 */ /* 0x000fc600078e0200 */
[----:B------:R-:W0:Y:S01]  /*49050*/  LDC R21, c[0x0][0x228] ;  /* 0x00008a00ff157b82 */ /* 0x000e220000000800 */
[----:B------:R-:W-:Y:S01]  /*49060*/  IMAD.WIDE R6, R19, 0x2, R2 ;  /* 0x0000000213067825 */ /* 0x000fe200078e0202 */
[----:B------:R3:W-:Y:S01]  /*49070*/  @P1 STG.E.U16 desc[UR60][R16.64], R5 ;  /* 0x0000000510001986 */ /* 0x0007e2000c10153c */
[----:B------:R-:W-:-:S05]  /*49080*/  ISETP.LT.AND P1, PT, R120, R20, !P2 ;  /* 0x000000147800720c */ /* 0x000fca0005721270 */
[----:B------:R-:W0:Y:S01]  /*49090*/  LDC R0, c[0x0][0x248] ;  /* 0x00009200ff007b82 */ /* 0x000e220000000800 */
[----:B------:R2:W-:Y:S01]  /*490a0*/  @P6 STG.E.U16 desc[UR60][R6.64], R209 ;  /* 0x000000d106006986 */ /* 0x0005e2000c10153c */
[----:B----4-:R-:W-:-:S06]  /*490b0*/  ISETP.LT.AND P6, PT, R127, R22, !P2 ;  /* 0x000000167f00720c */ /* 0x010fcc00057c1270 */
[----:B------:R-:W4:Y:S01]  /*490c0*/  LDC R20, c[0x0][0x228] ;  /* 0x00008a00ff147b82 */ /* 0x000f220000000800 */
[----:B---3--:R-:W-:Y:S01]  /*490d0*/  IMAD.WIDE R4, R19, 0x2, R14 ;  /* 0x0000000213047825 */ /* 0x008fe200078e020e */
[----:B--2---:R-:W-:-:S03]  /*490e0*/  PRMT R7, R209, 0x7632, R7 ;  /* 0x00007632d1077816 */ /* 0x004fc60000000007 */
[----:B------:R-:W-:-:S03]  /*490f0*/  VIADD R23, R13, 0x53 ;  /* 0x000000530d177836 */ /* 0x000fc60000000000 */
[----:B------:R-:W2:Y:S01]  /*49100*/  LDC R22, c[0x0][0x228] ;  /* 0x00008a00ff167b82 */ /* 0x000ea20000000800 */
[----:B------:R-:W-:Y:S01]  /*49110*/  IMAD.WIDE R16, R19, 0x2, R248 ;  /* 0x0000000213107825 */ /* 0x000fe200078e02f8 */
[----:B------:R-:W-:Y:S01]  /*49120*/  ISETP.LT.AND P2, PT, R252, R18, !P2 ;  /* 0x00000012fc00720c */ /* 0x000fe20005741270 */
[----:B------:R3:W-:Y:S01]  /*49130*/  @P1 STG.E.U16 desc[UR60][R4.64], R7 ;  /* 0x0000000704001986 */ /* 0x0007e2000c10153c */
[----:B-1----:R-:W-:-:S03]  /*49140*/  ISETP.GE.AND P1, PT, R23, R12, PT ;  /* 0x0000000c1700720c */ /* 0x002fc60003f26270 */
[----:B------:R1:W-:Y:S01]  /*49150*/  @P6 STG.E.U16 desc[UR60][R16.64], R201 ;  /* 0x000000c910006986 */ /* 0x0003e2000c10153c */
[----:B------:R-:W2:Y:S01]  /*49160*/  LDC R18, c[0x0][0x228] ;  /* 0x00008a00ff127b82 */ /* 0x000ea20000000800 */
[----:B0-----:R-:W-:-:S07]  /*49170*/  ISETP.LT.AND P6, PT, R11, R21, !P1 ;  /* 0x000000150b00720c */ /* 0x001fce0004fc1270 */
[----:B------:R-:W0:Y:S01]  /*49180*/  LDC R12, c[0x0][0x22c] ;  /* 0x00008b00ff0c7b82 */ /* 0x000e220000000800 */
[----:B---3--:R-:W-:Y:S01]  /*49190*/  IMAD.WIDE R4, R19, 0x2, R250 ;  /* 0x0000000213047825 */ /* 0x008fe200078e02fa */
[----:B-1----:R-:W-:-:S03]  /*491a0*/  PRMT R17, R201, 0x7632, R17 ;  /* 0x00007632c9117816 */ /* 0x002fc60000000011 */
[----:B------:R-:W-:-:S03]  /*491b0*/  IMAD.IADD R19, R19, 0x1, R0 ;  /* 0x0000000113137824 */ /* 0x000fc600078e0200 */
[----:B------:R-:W1:Y:S01]  /*491c0*/  LDC R21, c[0x0][0x228] ;  /* 0x00008a00ff157b82 */ /* 0x000e620000000800 */
[----:B------:R3:W-:Y:S01]  /*491d0*/  @P2 STG.E.U16 desc[UR60][R4.64], R17 ;  /* 0x0000001104002986 */ /* 0x0007e2000c10153c */
[----:B------:R-:W-:Y:S01]  /*491e0*/  IMAD.WIDE R6, R19, 0x2, R2 ;  /* 0x0000000213067825 */ /* 0x000fe200078e0202 */
[----:B----4-:R-:W-:-:S05]  /*491f0*/  ISETP.LT.AND P2, PT, R120, R20, !P1 ;  /* 0x000000147800720c */ /* 0x010fca0004f41270 */
[----:B------:R-:W4:Y:S01]  /*49200*/  LDC R0, c[0x0][0x248] ;  /* 0x00009200ff007b82 */ /* 0x000f220000000800 */
[----:B------:R-:W-:Y:S01]  /*49210*/  @P6 STG.E.U16 desc[UR60][R6.64], R205 ;  /* 0x000000cd06006986 */ /* 0x000fe2000c10153c */
[----:B--2---:R-:W-:Y:S02]  /*49220*/  ISETP.LT.AND P6, PT, R127, R22, !P1 ;  /* 0x000000167f00720c */ /* 0x004fe40004fc1270 */
[----:B---3--:R-:W-:Y:S01]  /*49230*/  PRMT R5, R205, 0x7632, R5 ;  /* 0x00007632cd057816 */ /* 0x008fe20000000005 */
[----:B------:R-:W-:-:S03]  /*49240*/  IMAD.WIDE R16, R19, 0x2, R14 ;  /* 0x0000000213107825 */ /* 0x000fc600078e020e */
[----:B------:R-:W2:Y:S01]  /*49250*/  LDC R20, c[0x0][0x228] ;  /* 0x00008a00ff147b82 */ /* 0x000ea20000000800 */
[----:B------:R-:W-:Y:S01]  /*49260*/  VIADD R23, R13, 0x54 ;  /* 0x000000540d177836 */ /* 0x000fe20000000000 */
[----:B------:R3:W-:Y:S06]  /*49270*/  @P2 STG.E.U16 desc[UR60][R16.64], R5 ;  /* 0x0000000510002986 */ /* 0x0007ec000c10153c */
[----:B------:R-:W2:Y:S01]  /*49280*/  LDC R22, c[0x0][0x228] ;  /* 0x00008a00ff167b82 */ /* 0x000ea20000000800 */
[----:B------:R-:W-:Y:S02]  /*49290*/  ISETP.LT.AND P2, PT, R252, R18, !P1 ;  /* 0x00000012fc00720c */ /* 0x000fe40004f41270 */
[----:B0-----:R-:W-:Y:S01]  /*492a0*/  ISETP.GE.AND P1, PT, R23, R12, PT ;  /* 0x0000000c1700720c */ /* 0x001fe20003f26270 */
[----:B---3--:R-:W-:-:S04]  /*492b0*/  IMAD.WIDE R4, R19, 0x2, R248 ;  /* 0x0000000213047825 */ /* 0x008fc800078e02f8 */
[----:B------:R-:W0:Y:S01]  /*492c0*/  LDC R18, c[0x0][0x228] ;  /* 0x00008a00ff127b82 */ /* 0x000e220000000800 */
[----:B------:R3:W-:Y:S01]  /*492d0*/  @P6 STG.E.U16 desc[UR60][R4.64], R197 ;  /* 0x000000c504006986 */ /* 0x0007e2000c10153c */
[----:B-1----:R-:W-:-:S06]  /*492e0*/  ISETP.LT.AND P6, PT, R11, R21, !P1 ;  /* 0x000000150b00720c */ /* 0x002fcc0004fc1270 */
[----:B------:R-:W1:Y:S01]  /*492f0*/  LDC R12, c[0x0][0x22c] ;  /* 0x00008b00ff0c7b82 */ /* 0x000e620000000800 */
[----:B----4-:R-:W-:Y:S01]  /*49300*/  IMAD.IADD R21, R19, 0x1, R0 ;  /* 0x0000000113157824 */ /* 0x010fe200078e0200 */
[----:B------:R-:W-:Y:S01]  /*49310*/  PRMT R24, R197, 0x7632, R24 ;  /* 0x00007632c5187816 */ /* 0x000fe20000000018 */
[----:B------:R-:W-:-:S05]  /*49320*/  IMAD.WIDE R6, R19, 0x2, R250 ;  /* 0x0000000213067825 */ /* 0x000fca00078e02fa */
[----:B------:R-:W4:Y:S01]  /*49330*/  LDC R19, c[0x0][0x228] ;  /* 0x00008a00ff137b82 */ /* 0x000f220000000800 */
[----:B------:R-:W-:Y:S01]  /*49340*/  IMAD.WIDE R16, R21, 0x2, R2 ;  /* 0x0000000215107825 */ /* 0x000fe200078e0202 */
[----:B------:R-:W-:Y:S01]  /*49350*/  @P2 STG.E.U16 desc[UR60][R6.64], R24 ;  /* 0x0000001806002986 */ /* 0x000fe2000c10153c */
[----:B--2---:R-:W-:-:S05]  /*49360*/  ISETP.LT.AND P2, PT, R120, R20, !P1 ;  /* 0x000000147800720c */ /* 0x004fca0004f41270 */
[----:B------:R-:W2:Y:S01]  /*49370*/  LDC R0, c[0x0][0x248] ;  /* 0x00009200ff007b82 */ /* 0x000ea20000000800 */
[----:B------:R3:W-:Y:S01]  /*49380*/  @P6 STG.E.U16 desc[UR60][R16.64], R210 ;  /* 0x000000d210006986 */ /* 0x0007e2000c10153c */
[----:B------:R-:W-:-:S06]  /*49390*/  ISETP.LT.AND P6, PT, R127, R22, !P1 ;  /* 0x000000167f00720c */ /* 0x000fcc0004fc1270 */
[----:B------:R-:W2:Y:S01]  /*493a0*/  LDC R20, c[0x0][0x228] ;  /* 0x00008a00ff147b82 */ /* 0x000ea20000000800 */
[----:B---3--:R-:W-:Y:S01]  /*493b0*/  IMAD.WIDE R4, R21, 0x2, R14 ;  /* 0x0000000215047825 */ /* 0x008fe200078e020e */
[----:B------:R-:W-:-:S03]  /*493c0*/  PRMT R17, R210, 0x7632, R17 ;  /* 0x00007632d2117816 */ /* 0x000fc60000000011 */
[----:B------:R-:W-:-:S03]  /*493d0*/  VIADD R23, R13, 0x55 ;  /* 0x000000550d177836 */ /* 0x000fc60000000000 */
[----:B------:R-:W3:Y:S01]  /*493e0*/  LDC R22, c[0x0][0x228] ;  /* 0x00008a00ff167b82 */ /* 0x000ee20000000800 */
[----:B0-----:R-:W-:Y:S01]  /*493f0*/  ISETP.LT.AND P1, PT, R252, R18, !P1 ;  /* 0x00000012fc00720c */ /* 0x001fe20004f21270 */
[----:B------:R-:W-:Y:S01]  /*49400*/  IMAD.WIDE R6, R21, 0x2, R248 ;  /* 0x0000000215067825 */ /* 0x000fe200078e02f8 */
[----:B------:R0:W-:Y:S01]  /*49410*/  @P2 STG.E.U16 desc[UR60][R4.64], R17 ;  /* 0x0000001104002986 */ /* 0x0001e2000c10153c */
[----:B-1----:R-:W-:-:S03]  /*49420*/  ISETP.GE.AND P2, PT, R23, R12, PT ;  /* 0x0000000c1700720c */ /* 0x002fc60003f46270 */
[----:B------:R-:W-:Y:S01]  /*49430*/  @P6 STG.E.U16 desc[UR60][R6.64], R202 ;  /* 0x000000ca06006986 */ /* 0x000fe2000c10153c */
[----:B------:R-:W1:Y:S01]  /*49440*/  LDC R18, c[0x0][0x228] ;  /* 0x00008a00ff127b82 */ /* 0x000e620000000800 */
[----:B----4-:R-:W-:-:S07]  /*49450*/  ISETP.LT.AND P6, PT, R11, R19, !P2 ;  /* 0x000000130b00720c */ /* 0x010fce00057c1270 */
[----:B------:R-:W4:Y:S01]  /*49460*/  LDC R12, c[0x0][0x22c] ;  /* 0x00008b00ff0c7b82 */ /* 0x000f220000000800 */
[----:B0-----:R-:W-:Y:S01]  /*49470*/  PRMT R5, R202, 0x7632, R5 ;  /* 0x00007632ca057816 */ /* 0x001fe20000000005 */
[----:B------:R-:W-:-:S04]  /*49480*/  IMAD.WIDE R16, R21, 0x2, R250 ;  /* 0x0000000215107825 */ /* 0x000fc800078e02fa */
[----:B--2---:R-:W-:Y:S02]  /*49490*/  IMAD.IADD R21, R21, 0x1, R0 ;  /* 0x0000000115157824 */ /* 0x004fe400078e0200 */
[----:B------:R-:W0:Y:S01]  /*494a0*/  LDC R19, c[0x0][0x228] ;  /* 0x00008a00ff137b82 */ /* 0x000e220000000800 */
[----:B------:R2:W-:Y:S01]  /*494b0*/  @P1 STG.E.U16 desc[UR60][R16.64], R5 ;  /* 0x0000000510001986 */ /* 0x0005e2000c10153c */
[----:B------:R-:W-:-:S06]  /*494c0*/  ISETP.LT.AND P1, PT, R120, R20, !P2 ;  /* 0x000000147800720c */ /* 0x000fcc0005721270 */
[----:B------:R-:W0:Y:S01]  /*494d0*/  LDC R0, c[0x0][0x248] ;  /* 0x00009200ff007b82 */ /* 0x000e220000000800 */
[----:B--2---:R-:W-:-:S07]  /*494e0*/  IMAD.WIDE R4, R21, 0x2, R2 ;  /* 0x0000000215047825 */ /* 0x004fce00078e0202 */
[----:B------:R-:W2:Y:S01]  /*494f0*/  LDC R20, c[0x0][0x228] ;  /* 0x00008a00ff147b82 */ /* 0x000ea20000000800 */
[----:B------:R-:W-:Y:S01]  /*49500*/  @P6 STG.E.U16 desc[UR60][R4.64], R206 ;  /* 0x000000ce04006986 */ /* 0x000fe2000c10153c */
[----:B---3--:R-:W-:Y:S01]  /*49510*/  ISETP.LT.AND P6, PT, R127, R22, !P2 ;  /* 0x000000167f00720c */ /* 0x008fe200057c1270 */
[----:B------:R-:W-:Y:S01]  /*49520*/  IMAD.WIDE R6, R21, 0x2, R14 ;  /* 0x0000000215067825 */ /* 0x000fe200078e020e */
[----:B------:R-:W-:-:S04]  /*49530*/  PRMT R17, R206, 0x7632, R17 ;  /* 0x00007632ce117816 */ /* 0x000fc80000000011 */
[----:B------:R-:W3:Y:S01]  /*49540*/  LDC R22, c[0x0][0x228] ;  /* 0x00008a00ff167b82 */ /* 0x000ee20000000800 */
[----:B------:R-:W-:Y:S01]  /*49550*/  VIADD R23, R13, 0x56 ;  /* 0x000000560d177836 */ /* 0x000fe20000000000 */
[----:B------:R4:W-:Y:S01]  /*49560*/  @P1 STG.E.U16 desc[UR60][R6.64], R17 ;  /* 0x0000001106001986 */ /* 0x0009e2000c10153c */
[----:B-1----:R-:W-:-:S03]  /*49570*/  ISETP.LT.AND P2, PT, R252, R18, !P2 ;  /* 0x00000012fc00720c */ /* 0x002fc60005741270 */
[----:B----4-:R-:W-:Y:S02]  /*49580*/  ISETP.GE.AND P1, PT, R23, R12, PT ;  /* 0x0000000c1700720c */ /* 0x010fe40003f26270 */
[----:B------:R-:W1:Y:S01]  /*49590*/  LDC R18, c[0x0][0x228] ;  /* 0x00008a00ff127b82 */ /* 0x000e620000000800 */
        /* <DEDUP_REMOVED lines=9> */
[----:B--2---:R-:W-:-:S05]  /*49630*/  ISETP.LT.AND P2, PT, R120, R20, !P1 ;  /* 0x000000147800720c */ /* 0x004fca0004f41270 */
[----:B------:R-:W2:Y:S01]  /*49640*/  LDC R0, c[0x0][0x248] ;  /* 0x00009200ff007b82 */ /* 0x000ea20000000800 */
        /* <DEDUP_REMOVED lines=9> */
[----:B-1----:R-:W-:-:S03]  /*496e0*/  ISETP.LT.AND P2, PT, R252, R18, !P1 ;  /* 0x00000012fc00720c */ /* 0x002fc60004f41270 */
[----:B----4-:R-:W-:Y:S02]  /*496f0*/  ISETP.GE.AND P1, PT, R23, R12, PT ;  /* 0x0000000c1700720c */ /* 0x010fe40003f26270 */
[----:B------:R-:W1:Y:S01]  /*49700*/  LDC R18, c[0x0][0x228] ;  /* 0x00008a00ff127b82 */ /* 0x000e620000000800 */
[----:B0-----:R-:W-:-:S07]  /*49710*/  IMAD.WIDE R4, R21, 0x2, R248 ;  /* 0x0000000215047825 */ /* 0x001fce00078e02f8 */
[----:B------:R-:W0:Y:S01]  /*49720*/  LDC R12, c[0x0][0x22c] ;  /* 0x00008b00ff0c7b82 */ /* 0x000e220000000800 */
[----:B------:R-:W-:Y:S01]  /*49730*/  PRMT R17, R203, 0x7632, R17 ;  /* 0x00007632cb117816 */ /* 0x000fe20000000011 */
[----:B------:R-:W-:Y:S01]  /*49740*/  @P6 STG.E.U16 desc[UR60][R4.64], R203 ;  /* 0x000000cb04006986 */ /* 0x000fe2000c10153c */
[----:B------:R-:W-:Y:S01]  /*49750*/  ISETP.LT.AND P6, PT, R11, R19, !P1 ;  /* 0x000000130b00720c */ /* 0x000fe20004fc1270 */
[----:B------:R-:W-:-:S04]  /*49760*/  IMAD.WIDE R6, R21, 0x2, R250 ;  /* 0x0000000215067825 */ /* 0x000fc800078e02fa */
[----:B------:R-:W4:Y:S01]  /*49770*/  LDC R19, c[0x0][0x228] ;  /* 0x00008a00ff137b82 */ /* 0x000f220000000800 */
[----:B--2---:R-:W-:Y:S01]  /*49780*/  IMAD.IADD R21, R21, 0x1, R0 ;  /* 0x0000000115157824 */ /* 0x004fe200078e0200 */
[----:B------:R2:W-:Y:S01]  /*49790*/  @P2 STG.E.U16 desc[UR60][R6.64], R17 ;  /* 0x0000001106002986 */ /* 0x0005e2000c10153c */
[----:B---3--:R-:W-:-:S05]  /*497a0*/  ISETP.LT.AND P2, PT, R120, R20, !P1 ;  /* 0x000000147800720c */ /* 0x008fca0004f41270 */
[----:B------:R-:W3:Y:S01]  /*497b0*/  LDC R0, c[0x0][0x248] ;  /* 0x00009200ff007b82 */ /* 0x000ee20000000800 */
        /* <DEDUP_REMOVED lines=10> */
[----:B0-----:R-:W-:Y:S02]  /*49860*/  ISETP.GE.AND P1, PT, R23, R12, PT ;  /* 0x0000000c1700720c */ /* 0x001fe40003f26270 */
[----:B------:R-:W0:Y:S01]  /*49870*/  LDC R18, c[0x0][0x228] ;  /* 0x00008a00ff127b82 */ /* 0x000e220000000800 */
[----:B----4-:R-:W-:-:S07]  /*49880*/  IMAD.WIDE R6, R21, 0x2, R248 ;  /* 0x0000000215067825 */ /* 0x010fce00078e02f8 */
[----:B------:R-:W1:Y:S01]  /*49890*/  LDC R12, c[0x0][0x22c] ;  /* 0x00008b00ff0c7b82 */ /* 0x000e620000000800 */
[----:B------:R-:W-:Y:S01]  /*498a0*/  PRMT R5, R199, 0x7632, R5 ;  /* 0x00007632c7057816 */ /* 0x000fe20000000005 */
[----:B------:R-:W-:Y:S01]  /*498b0*/  @P6 STG.E.U16 desc[UR60][R6.64], R199 ;  /* 0x000000c706006986 */ /* 0x000fe2000c10153c */
[----:B------:R-:W-:Y:S01]  /*498c0*/  ISETP.LT.AND P6, PT, R11, R19, !P1 ;  /* 0x000000130b00720c */ /* 0x000fe20004fc1270 */
[----:B------:R-:W-:-:S04]  /*498d0*/  IMAD.WIDE R16, R21, 0x2, R250 ;  /* 0x0000000215107825 */ /* 0x000fc800078e02fa */
[----:B------:R-:W4:Y:S01]  /*498e0*/  LDC R19, c[0x0][0x228] ;  /* 0x00008a00ff137b82 */ /* 0x000f220000000800 */
[----:B---3--:R-:W-:Y:S01]  /*498f0*/  IMAD.IADD R21, R21, 0x1, R0 ;  /* 0x0000000115157824 */ /* 0x008fe200078e0200 */
        /* <DEDUP_REMOVED lines=19> */
[C---:B--2---:R-:W-:Y:S01]  /*49a30*/  IMAD.IADD R19, R21.reuse, 0x1, R0 ;  /* 0x0000000115137824 */ /* 0x044fe200078e0200 */
[----:B------:R-:W-:Y:S01]  /*49a40*/  PRMT R24, R184, 0x7632, R24 ;  /* 0x00007632b8187816 */ /* 0x000fe20000000018 */
[----:B------:R-:W-:-:S03]  /*49a50*/  IMAD.WIDE R4, R21, 0x2, R250 ;  /* 0x0000000215047825 */ /* 0x000fc600078e02fa */
[----:B------:R-:W2:Y:S01]  /*49a60*/  LDC R0, c[0x0][0x248] ;  /* 0x00009200ff007b82 */ /* 0x000ea20000000800 */
[----:B------:R-:W-:-:S07]  /*49a70*/  IMAD.WIDE R6, R19, 0x2, R2 ;  /* 0x0000000213067825 */ /* 0x000fce00078e0202 */
[----:B------:R-:W2:Y:S01]  /*49a80*/  LDC R21, c[0x0][0x228] ;  /* 0x00008a00ff157b82 */ /* 0x000ea20000000800 */
[----:B------:R-:W-:Y:S01]  /*49a90*/  @P2 STG.E.U16 desc[UR60][R4.64], R24 ;  /* 0x0000001804002986 */ /* 0x000fe2000c10153c */
[----:B---3--:R-:W-:-:S03]  /*49aa0*/  ISETP.LT.AND P2, PT, R120, R20, !P1 ;  /* 0x000000147800720c */ /* 0x008fc60004f41270 */
[----:B------:R3:W-:Y:S01]  /*49ab0*/  @P6 STG.E.U16 desc[UR60][R6.64], R188 ;  /* 0x000000bc06006986 */ /* 0x0007e2000c10153c */
[----:B------:R-:W-:Y:S02]  /*49ac0*/  ISETP.LT.AND P6, PT, R127, R22, !P1 ;  /* 0x000000167f00720c */ /* 0x000fe40004fc1270 */
[----:B------:R-:W2:Y:S01]  /*49ad0*/  LDC R20, c[0x0][0x228] ;  /* 0x00008a00ff147b82 */ /* 0x000ea20000000800 */
[----:B----4-:R-:W-:Y:S01]  /*49ae0*/  IMAD.WIDE R16, R19, 0x2, R14 ;  /* 0x0000000213107825 */ /* 0x010fe200078e020e */
[----:B0-----:R-:W-:-:S03]  /*49af0*/  ISETP.LT.AND P1, PT, R252, R18, !P1 ;  /* 0x00000012fc00720c */ /* 0x001fc60004f21270 */
[----:B------:R-:W-:-:S03]  /*49b00*/  VIADD R23, R13, 0x5a ;  /* 0x0000005a0d177836 */ /* 0x000fc60000000000 */
[----:B------:R-:W0:Y:S01]  /*49b10*/  LDC R22, c[0x0][0x228] ;  /* 0x00008a00ff167b82 */ /* 0x000e220000000800 */
[----:B---3--:R-:W-:Y:S01]  /*49b20*/  PRMT R7, R188, 0x7632, R7 ;  /* 0x00007632bc077816 */ /* 0x008fe20000000007 */
[----:B------:R-:W-:-:S04]  /*49b30*/  IMAD.WIDE R4, R19, 0x2, R248 ;  /* 0x0000000213047825 */ /* 0x000fc800078e02f8 */
[----:B------:R3:W-:Y:S01]  /*49b40*/  @P2 STG.E.U16 desc[UR60][R16.64], R7 ;  /* 0x0000000710002986 */ /* 0x0007e2000c10153c */
[----:B-1----:R-:W-:Y:S01]  /*49b50*/  ISETP.GE.AND P2, PT, R23, R12, PT ;  /* 0x0000000c1700720c */ /* 0x002fe20003f46270 */
[----:B------:R-:W1:Y:S02]  /*49b60*/  LDC R18, c[0x0][0x228] ;  /* 0x00008a00ff127b82 */ /* 0x000e640000000800 */
[----:B------:R4:W-:Y:S01]  /*49b70*/  @P6 STG.E.U16 desc[UR60][R4.64], R180 ;  /* 0x000000b404006986 */ /* 0x0009e2000c10153c */
[----:B--2---:R-:W-:-:S05]  /*49b80*/  ISETP.LT.AND P6, PT, R11, R21, !P2 ;  /* 0x000000150b00720c */ /* 0x004fca00057c1270 */
[----:B------:R-:W2:Y:S01]  /*49b90*/  LDC R12, c[0x0][0x22c] ;  /* 0x00008b00ff0c7b82 */ /* 0x000ea20000000800 */
[----:B---3--:R-:W-:Y:S01]  /*49ba0*/  IMAD.WIDE R6, R19, 0x2, R250 ;  /* 0x0000000213067825 */ /* 0x008fe200078e02fa */
[----:B----4-:R-:W-:-:S03]  /*49bb0*/  PRMT R5, R180, 0x7632, R5 ;  /* 0x00007632b4057816 */ /* 0x010fc60000000005 */
[----:B------:R-:W-:-:S03]  /*49bc0*/  IMAD.IADD R19, R19, 0x1, R0 ;  /* 0x0000000113137824 */ /* 0x000fc600078e0200 */
[----:B------:R-:W3:Y:S01]  /*49bd0*/  LDC R21, c[0x0][0x228] ;  /* 0x00008a00ff157b82 */ /* 0x000ee20000000800 */
[----:B------:R4:W-:Y:S01]  /*49be0*/  @P1 STG.E.U16 desc[UR60][R6.64], R5 ;  /* 0x0000000506001986 */ /* 0x0009e2000c10153c */
[----:B------:R-:W-:Y:S01]  /*49bf0*/  ISETP.LT.AND P1, PT, R120, R20, !P2 ;  /* 0x000000147800720c */ /* 0x000fe20005721270 */
[----:B------:R-:W-:-:S05]  /*49c00*/  IMAD.WIDE R16, R19, 0x2, R2 ;  /* 0x0000000213107825 */ /* 0x000fca00078e0202 */
[----:B------:R-:W3:Y:S01]  /*49c10*/  LDC R0, c[0x0][0x248] ;  /* 0x00009200ff007b82 */ /* 0x000ee20000000800 */
[----:B------:R2:W-:Y:S01]  /*49c20*/  @P6 STG.E.U16 desc[UR60][R16.64], R193 ;  /* 0x000000c110006986 */ /* 0x0005e2000c10153c */
[----:B0-----:R-:W-:-:S06]  /*49c30*/  ISETP.LT.AND P6, PT, R127, R22, !P2 ;  /* 0x000000167f00720c */ /* 0x001fcc00057c1270 */
[----:B------:R-:W0:Y:S01]  /*49c40*/  LDC R20, c[0x0][0x228] ;  /* 0x00008a00ff147b82 */ /* 0x000e220000000800 */
[----:B----4-:R-:W-:Y:S01]  /*49c50*/  PRMT R7, R193, 0x7632, R7 ;  /* 0x00007632c1077816 */ /* 0x010fe20000000007 */
[----:B------:R-:W-:Y:S01]  /*49c60*/  IMAD.WIDE R4, R19, 0x2, R14 ;  /* 0x0000000213047825 */ /* 0x000fe200078e020e */
[----:B-1----:R-:W-:-:S03]  /*49c70*/  ISETP.LT.AND P2, PT, R252, R18, !P2 ;  /* 0x00000012fc00720c */ /* 0x002fc60005741270 */
[----:B------:R-:W-:Y:S02]  /*49c80*/  VIADD R23, R13, 0x5b ;  /* 0x0000005b0d177836 */ /* 0x000fe40000000000 */
[----:B------:R-:W1:Y:S01]  /*49c90*/  LDC R22, c[0x0][0x228] ;  /* 0x00008a00ff167b82 */ /* 0x000e620000000800 */
[----:B------:R4:W-:Y:S02]  /*49ca0*/  @P1 STG.E.U16 desc[UR60][R4.64], R7 ;  /* 0x0000000704001986 */ /* 0x0009e4000c10153c */
[----:B--2---:R-:W-:Y:S02]  /*49cb0*/  ISETP.GE.AND P1, PT, R23, R12, PT ;  /* 0x0000000c1700720c */ /* 0x004fe40003f26270 */
[----:B------:R-:W-:-:S03]  /*49cc0*/  PRMT R17, R185, 0x7632, R17 ;  /* 0x00007632b9117816 */ /* 0x000fc60000000011 */
[----:B------:R-:W2:Y:S01]  /*49cd0*/  LDC R18, c[0x0][0x228] ;  /* 0x00008a00ff127b82 */ /* 0x000ea20000000800 */
[----:B----4-:R-:W-:-:S07]  /*49ce0*/  IMAD.WIDE R6, R19, 0x2, R248 ;  /* 0x0000000213067825 */ /* 0x010fce00078e02f8 */
[----:B------:R-:W4:Y:S01]  /*49cf0*/  LDC R12, c[0x0][0x22c] ;  /* 0x00008b00ff0c7b82 */ /* 0x000f220000000800 */
[----:B------:R-:W-:Y:S01]  /*49d00*/  @P6 STG.E.U16 desc[UR60][R6.64], R185 ;  /* 0x000000b906006986 */ /* 0x000fe2000c10153c */
[----:B---3--:R-:W-:Y:S01]  /*49d10*/  ISETP.LT.AND P6, PT, R11, R21, !P1 ;  /* 0x000000150b00720c */ /* 0x008fe20004fc1270 */
[----:B------:R-:W-:-:S04]  /*49d20*/  IMAD.WIDE R4, R19, 0x2, R250 ;  /* 0x0000000213047825 */ /* 0x000fc800078e02fa */
[----:B------:R-:W-:Y:S01]  /*49d30*/  IMAD.IADD R19, R19, 0x1, R0 ;  /* 0x0000000113137824 */ /* 0x000fe200078e0200 */
[----:B------:R-:W3:Y:S01]  /*49d40*/  LDC R21, c[0x0][0x228] ;  /* 0x00008a00ff157b82 */ /* 0x000ee20000000800 */
        /* <DEDUP_REMOVED lines=17> */
[----:B------:R1:W-:Y:S01]  /*49e60*/  @P6 STG.E.U16 desc[UR60][R4.64], R181 ;  /* 0x000000b504006986 */ /* 0x0003e2000c10153c */
[----:B---3--:R-:W-:Y:S01]  /*49e70*/  ISETP.LT.AND P6, PT, R11, R21, !P1 ;  /* 0x000000150b00720c */ /* 0x008fe20004fc1270 */
[----:B0-----:R-:W-:Y:S01]  /*49e80*/  IMAD.IADD R21, R19, 0x1, R0 ;  /* 0x0000000113157824 */ /* 0x001fe200078e0200 */
[----:B------:R-:W-:Y:S01]  /*49e90*/  PRMT R24, R181, 0x7632, R24 ;  /* 0x00007632b5187816 */ /* 0x000fe20000000018 */
[----:B------:R-:W-:-:S03]  /*49ea0*/  IMAD.WIDE R16, R19, 0x2, R250 ;  /* 0x0000000213107825 */ /* 0x000fc600078e02fa */
[----:B------:R-:W0:Y:S01]  /*49eb0*/  LDC R0, c[0x0][0x248] ;  /* 0x00009200ff007b82 */ /* 0x000e220000000800 */
[----:B------:R-:W-:-:S07]  /*49ec0*/  IMAD.WIDE R6, R21, 0x2, R2 ;  /* 0x0000000215067825 */ /* 0x000fce00078e0202 */
[----:B------:R-:W3:Y:S01]  /*49ed0*/  LDC R19, c[0x0][0x228] ;  /* 0x00008a00ff137b82 */ /* 0x000ee20000000800 */
[----:B------:R-:W-:Y:S01]  /*49ee0*/  @P2 STG.E.U16 desc[UR60][R16.64], R24 ;  /* 0x0000001810002986 */ /* 0x000fe2000c10153c */
[----:B-1----:R-:W-:-:S03]  /*49ef0*/  ISETP.LT.AND P2, PT, R120, R20, !P1 ;  /* 0x000000147800720c */ /* 0x002fc60004f41270 */
[----:B------:R1:W-:Y:S01]  /*49f00*/  @P6 STG.E.U16 desc[UR60][R6.64], R194 ;  /* 0x000000c206006986 */ /* 0x0003e2000c10153c */
[----:B------:R-:W-:Y:S02]  /*49f10*/  ISETP.LT.AND P6, PT, R127, R22, !P1 ;  /* 0x000000167f00720c */ /* 0x000fe40004fc1270 */
[----:B------:R-:W0:Y:S01]  /*49f20*/  LDC R20, c[0x0][0x228] ;  /* 0x00008a00ff147b82 */ /* 0x000e220000000800 */
[----:B------:R-:W-:Y:S01]  /*49f30*/  IMAD.WIDE R4, R21, 0x2, R14 ;  /* 0x0000000215047825 */ /* 0x000fe200078e020e */
[----:B--2---:R-:W-:-:S03]  /*49f40*/  ISETP.LT.AND P1, PT, R252, R18, !P1 ;  /* 0x00000012fc00720c */ /* 0x004fc60004f21270 */
[----:B------:R-:W-:-:S03]  /*49f50*/  VIADD R23, R13, 0x5d ;  /* 0x0000005d0d177836 */ /* 0x000fc60000000000 */
[----:B------:R-:W2:Y:S01]  /*49f60*/  LDC R22, c[0x0][0x228] ;  /* 0x00008a00ff167b82 */ /* 0x000ea20000000800 */
[----:B-1----:R-:W-:Y:S01]  /*49f70*/  PRMT R7, R194, 0x7632, R7 ;  /* 0x00007632c2077816 */ /* 0x002fe20000000007 */
[----:B------:R-:W-:-:S04]  /*49f80*/  IMAD.WIDE R16, R21, 0x2, R248 ;  /* 0x0000000215107825 */ /* 0x000fc800078e02f8 */
[----:B------:R1:W-:Y:S01]  /*49f90*/  @P2 STG.E.U16 desc[UR60][R4.64], R7 ;  /* 0x0000000704002986 */ /* 0x0003e2000c10153c */
[----:B----4-:R-:W-:Y:S01]  /*49fa0*/  ISETP.GE.AND P2, PT, R23, R12, PT ;  /* 0x0000000c1700720c */ /* 0x010fe20003f46270 */
[----:B------:R-:W4:Y:S02]  /*49fb0*/  LDC R18, c[0x0][0x228] ;  /* 0x00008a00ff127b82 */ /* 0x000f240000000800 */
[----:B------:R-:W-:Y:S01]  /*49fc0*/  @P6 STG.E.U16 desc[UR60][R16.64], R186 ;  /* 0x000000ba10006986 */ /* 0x000fe2000c10153c */
[----:B---3--:R-:W-:-:S05]  /*49fd0*/  ISETP.LT.AND P6, PT, R11, R19, !P2 ;  /* 0x000000130b00720c */ /* 0x008fca00057c1270 */
[----:B------:R-:W3:Y:S01]  /*49fe0*/  LDC R12, c[0x0][0x22c] ;  /* 0x00008b00ff0c7b82 */ /* 0x000ee20000000800 */
        /* <DEDUP_REMOVED lines=10> */
[----:B--2---:R-:W-:Y:S01]  /*4a090*/  ISETP.LT.AND P6, PT, R127, R22, !P2 ;  /* 0x000000167f00720c */ /* 0x004fe200057c1270 */
[----:B------:R-:W-:Y:S01]  /*4a0a0*/  IMAD.WIDE R16, R21, 0x2, R14 ;  /* 0x0000000215107825 */ /* 0x000fe200078e020e */
[----:B------:R-:W-:-:S04]  /*4a0b0*/  PRMT R7, R190, 0x7632, R7 ;  /* 0x00007632be077816 */ /* 0x000fc80000000007 */
[----:B------:R-:W2:Y:S01]  /*4a0c0*/  LDC R22, c[0x0][0x228] ;  /* 0x00008a00ff167b82 */ /* 0x000ea20000000800 */
[----:B------:R-:W-:Y:S01]  /*4a0d0*/  VIADD R23, R13, 0x5e ;  /* 0x0000005e0d177836 */ /* 0x000fe20000000000 */
[----:B------:R3:W-:Y:S01]  /*4a0e0*/  @P1 STG.E.U16 desc[UR60][R16.64], R7 ;  /* 0x0000000710001986 */ /* 0x0007e2000c10153c */
[----:B----4-:R-:W-:-:S03]  /*4a0f0*/  ISETP.LT.AND P2, PT, R252, R18, !P2 ;  /* 0x00000012fc00720c */ /* 0x010fc60005741270 */
[----:B---3--:R-:W-:Y:S02]  /*4a100*/  ISETP.GE.AND P1, PT, R23, R12, PT ;  /* 0x0000000c1700720c */ /* 0x008fe40003f26270 */
[----:B------:R-:W3:Y:S01]  /*4a110*/  LDC R18, c[0x0][0x228] ;  /* 0x00008a00ff127b82 */ /* 0x000ee20000000800 */
        /* <DEDUP_REMOVED lines=21> */
[----:B----4-:R-:W-:Y:S02]  /*4a270*/  ISETP.GE.AND P1, PT, R23, R12, PT ;  /* 0x0000000c1700720c */ /* 0x010fe40003f26270 */
[----:B------:R-:W3:Y:S01]  /*4a280*/  LDC R18, c[0x0][0x228] ;  /* 0x00008a00ff127b82 */ /* 0x000ee20000000800 */
        /* <DEDUP_REMOVED lines=9> */
[----:B--2---:R-:W-:-:S05]  /*4a320*/  ISETP.LT.AND P2, PT, R120, R20, !P1 ;  /* 0x000000147800720c */ /* 0x004fca0004f41270 */
[----:B------:R-:W2:Y:S01]  /*4a330*/  LDC R0, c[0x0][0x248] ;  /* 0x00009200ff007b82 */ /* 0x000ea20000000800 */
        /* <DEDUP_REMOVED lines=9> */
[----:B---3--:R-:W-:-:S03]  /*4a3d0*/  ISETP.LT.AND P2, PT, R252, R18, !P1 ;  /* 0x00000012fc00720c */ /* 0x008fc60004f41270 */
[----:B0-----:R-:W-:Y:S02]  /*4a3e0*/  ISETP.GE.AND P1, PT, R23, R12, PT ;  /* 0x0000000c1700720c */ /* 0x001fe40003f26270 */
[----:B------:R-:W0:Y:S01]  /*4a3f0*/  LDC R18, c[0x0][0x228] ;  /* 0x00008a00ff127b82 */ /* 0x000e220000000800 */
        /* <DEDUP_REMOVED lines=23> */
[----:B----4-:R-:W-:-:S07]  /*4a570*/  IMAD.WIDE R6, R21, 0x2, R248 ;  /* 0x0000000215067825 */ /* 0x010fce00078e02f8 */
[----:B------:R-:W3:Y:S01]  /*4a580*/  LDC R12, c[0x0][0x22c] ;  /* 0x00008b00ff0c7b82 */ /* 0x000ee20000000800 */
        /* <DEDUP_REMOVED lines=9> */
[----:B--2---:R-:W-:-:S03]  /*4a620*/  ISETP.LT.AND P2, PT, R120, R20, !P1 ;  /* 0x000000147800720c */ /* 0x004fc60004f41270 */
[----:B------:R2:W-:Y:S01]  /*4a630*/  @P6 STG.E.U16 desc[UR60][R16.64], R172 ;  /* 0x000000ac10006986 */ /* 0x0005e2000c10153c */
[----:B------:R-:W-:Y:S02]  /*4a640*/  ISETP.LT.AND P6, PT, R127, R22, !P1 ;  /* 0x000000167f00720c */ /* 0x000fe40004fc1270 */
[----:B------:R-:W1:Y:S01]  /*4a650*/  LDC R20, c[0x0][0x228] ;  /* 0x00008a00ff147b82 */ /* 0x000e620000000800 */
[----:B----4-:R-:W-:-:S04]  /*4a660*/  IMAD.WIDE R6, R19, 0x2, R14 ;  /* 0x0000000213067825 */ /* 0x010fc800078e020e */
[----:B------:R-:W-:-:S03]  /*4a670*/  VIADD R23, R13, 0x62 ;  /* 0x000000620d177836 */ /* 0x000fc60000000000 */
[----:B------:R-:W4:Y:S01]  /*4a680*/  LDC R22, c[0x0][0x228] ;  /* 0x00008a00ff167b82 */ /* 0x000f220000000800 */
[----:B--2---:R-:W-:Y:S01]  /*4a690*/  PRMT R17, R172, 0x7632, R17 ;  /* 0x00007632ac117816 */ /* 0x004fe20000000011 */
[----:B------:R-:W-:Y:S01]  /*4a6a0*/  IMAD.WIDE R4, R19, 0x2, R248 ;  /* 0x0000000213047825 */ /* 0x000fe200078e02f8 */
[----:B0-----:R-:W-:-:S03]  /*4a6b0*/  ISETP.LT.AND P1, PT, R252, R18, !P1 ;  /* 0x00000012fc00720c */ /* 0x001fc60004f21270 */
[----:B------:R0:W-:Y:S01]  /*4a6c0*/  @P2 STG.E.U16 desc[UR60][R6.64], R17 ;  /* 0x0000001106002986 */ /* 0x0001e2000c10153c */
[----:B---3--:R-:W-:Y:S01]  /*4a6d0*/  ISETP.GE.AND P2, PT, R23, R12, PT ;  /* 0x0000000c1700720c */ /* 0x008fe20003f46270 */
        /* <DEDUP_REMOVED lines=381> */
[----:B------:R3:W-:Y:S01]  /*4beb0*/  @P6 STG.E.U16 desc[UR60][R6.64], R145 ;  /* 0x0000009106006986 */ /* 0x0007e2000c10153c */
[----:B------:R-:W-:Y:S01]  /*4bec0*/  ISETP.LT.AND P6, PT, R127, R22, !P1 ;  /* 0x000000167f00720c */ /* 0x000fe20004fc1270 */
[----:B------:R-:W-:Y:S01]  /*4bed0*/  IMAD.WIDE R4, R21, 0x2, R14 ;  /* 0x0000000215047825 */ /* 0x000fe200078e020e */
[----:B------:R-:W-:-:S04]  /*4bee0*/  PRMT R26, R145, 0x7632, R26 ;  /* 0x00007632911a7816 */ /* 0x000fc8000000001a */
[----:B------:R-:W2:Y:S01]  /*4bef0*/  LDC R22, c[0x0][0x228] ;  /* 0x00008a00ff167b82 */ /* 0x000ea20000000800 */
[----:B------:R-:W-:Y:S01]  /*4bf00*/  VIADD R23, R13, 0x73 ;  /* 0x000000730d177836 */ /* 0x000fe20000000000 */
[----:B0-----:R-:W-:Y:S01]  /*4bf10*/  ISETP.LT.AND P1, PT, R252, R18, !P1 ;  /* 0x00000012fc00720c */ /* 0x001fe20004f21270 */
[----:B------:R-:W-:Y:S01]  /*4bf20*/  IMAD.WIDE R16, R21, 0x2, R248 ;  /* 0x0000000215107825 */ /* 0x000fe200078e02f8 */
[----:B------:R-:W-:Y:S02]  /*4bf30*/  @P2 STG.E.U16 desc[UR60][R4.64], R26 ;  /* 0x0000001a04002986 */ /* 0x000fe4000c10153c */
[----:B---3--:R-:W-:Y:S02]  /*4bf40*/  ISETP.GE.AND P2, PT, R23, R12, PT ;  /* 0x0000000c1700720c */ /* 0x008fe40003f46270 */
[----:B------:R-:W0:Y:S01]  /*4bf50*/  LDC R24, c[0x0][0x228] ;  /* 0x00008a00ff187b82 */ /* 0x000e220000000800 */
[----:B------:R-:W-:Y:S01]  /*4bf60*/  IMAD.WIDE R6, R21, 0x2, R250 ;  /* 0x0000000215067825 */ /* 0x000fe200078e02fa */
[----:B------:R3:W-:Y:S01]  /*4bf70*/  @P6 STG.E.U16 desc[UR60][R16.64], R141 ;  /* 0x0000008d10006986 */ /* 0x0007e2000c10153c */
[----:B----4-:R-:W-:-:S05]  /*4bf80*/  ISETP.LT.AND P6, PT, R11, R19, !P2 ;  /* 0x000000130b00720c */ /* 0x010fca00057c1270 */
[----:B------:R-:W4:Y:S01]  /*4bf90*/  LDC R12, c[0x0][0x22c] ;  /* 0x00008b00ff0c7b82 */ /* 0x000f220000000800 */
[----:B-1----:R-:W-:Y:S01]  /*4bfa0*/  IMAD.IADD R23, R21, 0x1, R0 ;  /* 0x0000000115177824 */ /* 0x002fe200078e0200 */
[----:B---3--:R-:W-:-:S06]  /*4bfb0*/  PRMT R17, R141, 0x7632, R17 ;  /* 0x000076328d117816 */ /* 0x008fcc0000000011 */
[----:B------:R-:W1:Y:S01]  /*4bfc0*/  LDC R25, c[0x0][0x228] ;  /* 0x00008a00ff197b82 */ /* 0x000e620000000800 */
[----:B------:R3:W-:Y:S01]  /*4bfd0*/  @P1 STG.E.U16 desc[UR60][R6.64], R17 ;  /* 0x0000001106001986 */ /* 0x0007e2000c10153c */
[----:B--2---:R-:W-:Y:S01]  /*4bfe0*/  ISETP.LT.AND P1, PT, R120, R20, !P2 ;  /* 0x000000147800720c */ /* 0x004fe20005721270 */
[----:B------:R-:W-:-:S05]  /*4bff0*/  IMAD.WIDE R4, R23, 0x2, R2 ;  /* 0x0000000217047825 */ /* 0x000fca00078e0202 */
[----:B------:R-:W2:Y:S01]  /*4c000*/  LDC R0, c[0x0][0x248] ;  /* 0x00009200ff007b82 */ /* 0x000ea20000000800 */
[----:B------:R0:W-:Y:S01]  /*4c010*/  @P6 STG.E.U16 desc[UR60][R4.64], R133 ;  /* 0x0000008504006986 */ /* 0x0001e2000c10153c */
[----:B------:R-:W-:-:S06]  /*4c020*/  VIADD R21, R13, 0x74 ;  /* 0x000000740d157836 */ /* 0x000fcc0000000000 */
[----:B------:R-:W2:Y:S01]  /*4c030*/  LDC R20, c[0x0][0x228] ;  /* 0x00008a00ff147b82 */ /* 0x000ea20000000800 */
[----:B---3--:R-:W-:Y:S01]  /*4c040*/  IMAD.WIDE R16, R23, 0x2, R14 ;  /* 0x0000000217107825 */ /* 0x008fe200078e020e */
[----:B------:R-:W-:Y:S02]  /*4c050*/  ISETP.LT.AND P6, PT, R127, R22, !P2 ;  /* 0x000000167f00720c */ /* 0x000fe400057c1270 */
[----:B0-----:R-:W-:-:S04]  /*4c060*/  PRMT R5, R133, 0x7632, R5 ;  /* 0x0000763285057816 */ /* 0x001fc80000000005 */
[----:B------:R-:W0:Y:S01]  /*4c070*/  LDC R22, c[0x0][0x228] ;  /* 0x00008a00ff167b82 */ /* 0x000e220000000800 */
[----:B------:R-:W-:Y:S01]  /*4c080*/  ISETP.LT.AND P2, PT, R252, R24, !P2 ;  /* 0x00000018fc00720c */ /* 0x000fe20005741270 */
[----:B------:R3:W-:Y:S01]  /*4c090*/  @P1 STG.E.U16 desc[UR60][R16.64], R5 ;  /* 0x0000000510001986 */ /* 0x0007e2000c10153c */
[----:B----4-:R-:W-:Y:S01]  /*4c0a0*/  ISETP.GE.AND P1, PT, R21, R12, PT ;  /* 0x0000000c1500720c */ /* 0x010fe20003f26270 */
[----:B------:R-:W-:-:S04]  /*4c0b0*/  IMAD.WIDE R18, R23, 0x2, R248 ;  /* 0x0000000217127825 */ /* 0x000fc800078e02f8 */
[----:B------:R-:W4:Y:S01]  /*4c0c0*/  LDC R12, c[0x0][0x228] ;  /* 0x00008a00ff0c7b82 */ /* 0x000f220000000800 */
[----:B------:R-:W-:Y:S01]  /*4c0d0*/  @P6 STG.E.U16 desc[UR60][R18.64], R137 ;  /* 0x0000008912006986 */ /* 0x000fe2000c10153c */
[----:B-1----:R-:W-:Y:S02]  /*4c0e0*/  ISETP.LT.AND P6, PT, R11, R25, !P1 ;  /* 0x000000190b00720c */ /* 0x002fe40004fc1270 */
[----:B---3--:R-:W-:Y:S01]  /*4c0f0*/  PRMT R17, R137, 0x7632, R17 ;  /* 0x0000763289117816 */ /* 0x008fe20000000011 */
[----:B------:R-:W-:-:S03]  /*4c100*/  IMAD.WIDE R4, R23, 0x2, R250 ;  /* 0x0000000217047825 */ /* 0x000fc600078e02fa */
[----:B------:R-:W1:Y:S01]  /*4c110*/  LDC R24, c[0x0][0x228] ;  /* 0x00008a00ff187b82 */ /* 0x000e620000000800 */
[----:B--2---:R-:W-:Y:S01]  /*4c120*/  IMAD.IADD R21, R23, 0x1, R0 ;  /* 0x0000000117157824 */ /* 0x004fe200078e0200 */
[----:B------:R2:W-:Y:S01]  /*4c130*/  @P2 STG.E.U16 desc[UR60][R4.64], R17 ;  /* 0x0000001104002986 */ /* 0x0005e2000c10153c */
[----:B------:R-:W-:-:S05]  /*4c140*/  ISETP.LT.AND P2, PT, R120, R20, !P1 ;  /* 0x000000147800720c */ /* 0x000fca0004f41270 */
[----:B------:R-:W3:Y:S01]  /*4c150*/  LDC R20, c[0x0][0x228] ;  /* 0x00008a00ff147b82 */ /* 0x000ee20000000800 */
[----:B------:R-:W-:-:S07]  /*4c160*/  IMAD.WIDE R6, R21, 0x2, R2 ;  /* 0x0000000215067825 */ /* 0x000fce00078e0202 */
[----:B------:R-:W3:Y:S01]  /*4c170*/  LDC R0, c[0x0][0x248] ;  /* 0x00009200ff007b82 */ /* 0x000ee20000000800 */
[----:B------:R-:W-:Y:S01]  /*4c180*/  @P6 STG.E.U16 desc[UR60][R6.64], R146 ;  /* 0x0000009206006986 */ /* 0x000fe2000c10153c */
[----:B0-----:R-:W-:Y:S02]  /*4c190*/  ISETP.LT.AND P6, PT, R127, R22, !P1 ;  /* 0x000000167f00720c */ /* 0x001fe40004fc1270 */
[----:B----4-:R-:W-:Y:S01]  /*4c1a0*/  ISETP.LT.AND P1, PT, R252, R12, !P1 ;  /* 0x0000000cfc00720c */ /* 0x010fe20004f21270 */
[----:B--2---:R-:W-:Y:S01]  /*4c1b0*/  IMAD.WIDE R16, R21, 0x2, R14 ;  /* 0x0000000215107825 */ /* 0x004fe200078e020e */
[----:B------:R-:W-:Y:S02]  /*4c1c0*/  PRMT R5, R146, 0x7632, R5 ;  /* 0x0000763292057816 */ /* 0x000fe40000000005 */
[----:B------:R-:W0:Y:S01]  /*4c1d0*/  LDC R22, c[0x0][0x228] ;  /* 0x00008a00ff167b82 */ /* 0x000e220000000800 */
[----:B------:R-:W-:Y:S02]  /*4c1e0*/  VIADD R23, R13, 0x75 ;  /* 0x000000750d177836 */ /* 0x000fe40000000000 */
[----:B------:R-:W-:Y:S01]  /*4c1f0*/  IMAD.WIDE R18, R21, 0x2, R248 ;  /* 0x0000000215127825 */ /* 0x000fe200078e02f8 */
[----:B------:R2:W-:Y:S02]  /*4c200*/  @P2 STG.E.U16 desc[UR60][R16.64], R5 ;  /* 0x0000000510002986 */ /* 0x0005e4000c10153c */
[----:B------:R-:W-:-:S02]  /*4c210*/  ISETP.GE.AND P2, PT, R23, R143, PT ;  /* 0x0000008f1700720c */ /* 0x000fc40003f46270 */
[----:B------:R-:W-:Y:S01]  /*4c220*/  @P6 STG.E.U16 desc[UR60][R18.64], R142 ;  /* 0x0000008e12006986 */ /* 0x000fe2000c10153c */
[----:B------:R-:W4:Y:S01]  /*4c230*/  LDC R12, c[0x0][0x228] ;  /* 0x00008a00ff0c7b82 */ /* 0x000f220000000800 */
[----:B-1----:R-:W-:Y:S02]  /*4c240*/  ISETP.LT.AND P6, PT, R11, R24, !P2 ;  /* 0x000000180b00720c */ /* 0x002fe400057c1270 */
[----:B------:R-:W4:Y:S01]  /*4c250*/  LDL.LU R143, [R1+0x20b4] ;  /* 0x0020b400018f7983 */ /* 0x000f220000300800 */
[----:B--2---:R-:W-:Y:S01]  /*4c260*/  PRMT R17, R142, 0x7632, R17 ;  /* 0x000076328e117816 */ /* 0x004fe20000000011 */
[----:B------:R-:W-:-:S03]  /*4c270*/  IMAD.WIDE R4, R21, 0x2, R250 ;  /* 0x0000000215047825 */ /* 0x000fc600078e02fa */
[----:B------:R-:W1:Y:S02]  /*4c280*/  LDC R24, c[0x0][0x228] ;  /* 0x00008a00ff187b82 */ /* 0x000e640000000800 */
[----:B------:R2:W-:Y:S01]  /*4c290*/  @P1 STG.E.U16 desc[UR60][R4.64], R17 ;  /* 0x0000001104001986 */ /* 0x0005e2000c10153c */
[----:B---3--:R-:W-:Y:S01]  /*4c2a0*/  ISETP.LT.AND P1, PT, R120, R20, !P2 ;  /* 0x000000147800720c */ /* 0x008fe20005721270 */
[----:B------:R-:W-:Y:S02]  /*4c2b0*/  IMAD.IADD R23, R21, 0x1, R0 ;  /* 0x0000000115177824 */ /* 0x000fe400078e0200 */
[----:B------:R-:W-:Y:S02]  /*4c2c0*/  VIADD R21, R13, 0x76 ;  /* 0x000000760d157836 */ /* 0x000fe40000000000 */
[----:B------:R-:W3:Y:S01]  /*4c2d0*/  LDC R20, c[0x0][0x228] ;  /* 0x00008a00ff147b82 */ /* 0x000ee20000000800 */
[----:B------:R-:W-:Y:S01]  /*4c2e0*/  IMAD.WIDE R6, R23, 0x2, R2 ;  /* 0x0000000217067825 */ /* 0x000fe200078e0202 */
[----:B--2---:R-:W-:-:S03]  /*4c2f0*/  PRMT R5, R134, 0x7632, R5 ;  /* 0x0000763286057816 */ /* 0x004fc60000000005 */
[----:B------:R-:W-:Y:S01]  /*4c300*/  IMAD.WIDE R16, R23, 0x2, R14 ;  /* 0x0000000217107825 */ /* 0x000fe200078e020e */
[----:B------:R-:W-:Y:S02]  /*4c310*/  @P6 STG.E.U16 desc[UR60][R6.64], R134 ;  /* 0x0000008606006986 */ /* 0x000fe4000c10153c */
[----:B------:R-:W2:Y:S02]  /*4c320*/  LDC R0, c[0x0][0x248] ;  /* 0x00009200ff007b82 */ /* 0x000ea40000000800 */
[----:B------:R4:W-:Y:S01]  /*4c330*/  @P1 STG.E.U16 desc[UR60][R16.64], R5 ;  /* 0x0000000510001986 */ /* 0x0009e2000c10153c */
[----:B------:R-:W-:-:S03]  /*4c340*/  ISETP.GE.AND P1, PT, R21, R147, PT ;  /* 0x000000931500720c */ /* 0x000fc60003f26270 */
[----:B------:R-:W2:Y:S01]  /*4c350*/  LDL.LU R147, [R1+0x20b0] ;  /* 0x0020b00001937983 */ /* 0x000ea20000300800 */
[----:B0-----:R-:W-:Y:S01]  /*4c360*/  ISETP.LT.AND P6, PT, R127, R22, !P2 ;  /* 0x000000167f00720c */ /* 0x001fe200057c1270 */
[----:B------:R-:W0:Y:S01]  /*4c370*/  LDC R26, c[0x0][0x228] ;  /* 0x00008a00ff1a7b82 */ /* 0x000e220000000800 */
[----:B----4-:R-:W-:Y:S01]  /*4c380*/  ISETP.LT.AND P2, PT, R252, R12, !P2 ;  /* 0x0000000cfc00720c */ /* 0x010fe20005741270 */
[----:B------:R-:W-:Y:S01]  /*4c390*/  IMAD.WIDE R18, R23, 0x2, R248 ;  /* 0x0000000217127825 */ /* 0x000fe200078e02f8 */
[----:B------:R-:W-:-:S03]  /*4c3a0*/  PRMT R17, R138, 0x7632, R17 ;  /* 0x000076328a117816 */ /* 0x000fc60000000011 */
[----:B------:R-:W-:Y:S02]  /*4c3b0*/  IMAD.WIDE R4, R23, 0x2, R250 ;  /* 0x0000000217047825 */ /* 0x000fe400078e02fa */
[----:B------:R-:W4:Y:S04]  /*4c3c0*/  LDC R22, c[0x0][0x228] ;  /* 0x00008a00ff167b82 */ /* 0x000f280000000800 */
[----:B------:R-:W-:Y:S01]  /*4c3d0*/  @P6 STG.E.U16 desc[UR60][R18.64], R138 ;  /* 0x0000008a12006986 */ /* 0x000fe2000c10153c */
[----:B-1----:R-:W-:-:S03]  /*4c3e0*/  ISETP.LT.AND P6, PT, R11, R24, !P1 ;  /* 0x000000180b00720c */ /* 0x002fc60004fc1270 */
[----:B------:R1:W-:Y:S01]  /*4c3f0*/  @P2 STG.E.U16 desc[UR60][R4.64], R17 ;  /* 0x0000001104002986 */ /* 0x0003e2000c10153c */
[----:B---3--:R-:W-:Y:S01]  /*4c400*/  ISETP.LT.AND P2, PT, R120, R20, !P1 ;  /* 0x000000147800720c */ /* 0x008fe20004f41270 */
[----:B--2---:R-:W-:Y:S01]  /*4c410*/  IMAD.IADD R21, R23, 0x1, R0 ;  /* 0x0000000117157824 */ /* 0x004fe200078e0200 */
[----:B------:R-:W2:Y:S01]  /*4c420*/  LDC R12, c[0x0][0x228] ;  /* 0x00008a00ff0c7b82 */ /* 0x000ea20000000800 */
[----:B------:R-:W-:Y:S02]  /*4c430*/  VIADD R23, R13, 0x77 ;  /* 0x000000770d177836 */ /* 0x000fe40000000000 */
[----:B------:R-:W-:-:S05]  /*4c440*/  IMAD.WIDE R6, R21, 0x2, R2 ;  /* 0x0000000215067825 */ /* 0x000fca00078e0202 */
[----:B------:R-:W3:Y:S01]  /*4c450*/  LDC R24, c[0x0][0x228] ;  /* 0x00008a00ff187b82 */ /* 0x000ee20000000800 */
[----:B-1----:R-:W-:-:S07]  /*4c460*/  IMAD.WIDE R16, R21, 0x2, R14 ;  /* 0x0000000215107825 */ /* 0x002fce00078e020e */
[----:B------:R-:W1:Y:S08]  /*4c470*/  LDC R20, c[0x0][0x228] ;  /* 0x00008a00ff147b82 */ /* 0x000e700000000800 */
[----:B------:R-:W0:Y:S01]  /*4c480*/  LDC R0, c[0x0][0x248] ;  /* 0x00009200ff007b82 */ /* 0x000e220000000800 */
[----:B------:R-:W-:-:S07]  /*4c490*/  PRMT R29, R139, 0x7632, R29 ;  /* 0x000076328b1d7816 */ /* 0x000fce000000001d */
[----:B------:R-:W0:Y:S01]  /*4c4a0*/  LDC R28, c[0x0][0x228] ;  /* 0x00008a00ff1c7b82 */ /* 0x000e220000000800 */
[----:B------:R-:W-:Y:S01]  /*4c4b0*/  PRMT R5, R147, 0x7632, R5 ;  /* 0x0000763293057816 */ /* 0x000fe20000000005 */
[----:B------:R3:W-:Y:S04]  /*4c4c0*/  @P6 STG.E.U16 desc[UR60][R6.64], R147 ;  /* 0x0000009306006986 */ /* 0x0007e8000c10153c */
[----:B------:R1:W-:Y:S01]  /*4c4d0*/  @P2 STG.E.U16 desc[UR60][R16.64], R5 ;  /* 0x0000000510002986 */ /* 0x0003e2000c10153c */
[----:B------:R-:W-:Y:S02]  /*4c4e0*/  ISETP.GE.AND P2, PT, R23, R135, PT ;  /* 0x000000871700720c */ /* 0x000fe40003f46270 */
[----:B----4-:R-:W-:Y:S01]  /*4c4f0*/  ISETP.LT.AND P6, PT, R127, R22, !P1 ;  /* 0x000000167f00720c */ /* 0x010fe20004fc1270 */
[----:B------:R-:W4:Y:S01]  /*4c500*/  LDL.LU R135, [R1+0x20ac] ;  /* 0x0020ac0001877983 */ /* 0x000f220000300800 */
[----:B--2---:R-:W-:Y:S01]  /*4c510*/  ISETP.LT.AND P1, PT, R252, R12, !P1 ;  /* 0x0000000cfc00720c */ /* 0x004fe20004f21270 */
[----:B------:R-:W-:Y:S01]  /*4c520*/  IMAD.WIDE R18, R21, 0x2, R248 ;  /* 0x0000000215127825 */ /* 0x000fe200078e02f8 */
[----:B------:R-:W2:Y:S01]  /*4c530*/  LDC R22, c[0x0][0x228] ;  /* 0x00008a00ff167b82 */ /* 0x000ea20000000800 */
[----:B---3--:R-:W-:Y:S01]  /*4c540*/  PRMT R7, R143, 0x7632, R7 ;  /* 0x000076328f077816 */ /* 0x008fe20000000007 */
[----:B------:R-:W3:Y:S01]  /*4c550*/  LDL.LU R116, [R1+0x88] ;  /* 0x0000880001747983 */ /* 0x000ee20000300800 */
[----:B-1----:R-:W-:-:S05]  /*4c560*/  IMAD.WIDE R4, R21, 0x2, R250 ;  /* 0x0000000215047825 */ /* 0x002fca00078e02fa */
[----:B------:R-:W1:Y:S01]  /*4c570*/  LDC R12, c[0x0][0x228] ;  /* 0x00008a00ff0c7b82 */ /* 0x000e620000000800 */
[----:B------:R0:W-:Y:S01]  /*4c580*/  @P6 STG.E.U16 desc[UR60][R18.64], R143 ;  /* 0x0000008f12006986 */ /* 0x0001e2000c10153c */
[----:B------:R-:W-:-:S03]  /*4c590*/  ISETP.LT.AND P6, PT, R11, R24, !P2 ;  /* 0x000000180b00720c */ /* 0x000fc600057c1270 */
[----:B------:R0:W-:Y:S01]  /*4c5a0*/  @P1 STG.E.U16 desc[UR60][R4.64], R7 ;  /* 0x0000000704001986 */ /* 0x0001e2000c10153c */
[----:B------:R-:W-:Y:S01]  /*4c5b0*/  ISETP.LT.AND P1, PT, R120, R20, !P2 ;  /* 0x000000147800720c */ /* 0x000fe20005721270 */
[----:B0-----:R-:W-:Y:S01]  /*4c5c0*/  IMAD.IADD R21, R21, 0x1, R0 ;  /* 0x0000000115157824 */ /* 0x001fe200078e0200 */
[----:B------:R-:W0:Y:S03]  /*4c5d0*/  LDC R23, c[0x0][0x228] ;  /* 0x00008a00ff177b82 */ /* 0x000e260000000800 */
[----:B------:R-:W-:-:S04]  /*4c5e0*/  IMAD.WIDE R16, R21, 0x2, R14 ;  /* 0x0000000215107825 */ /* 0x000fc800078e020e */
[----:B------:R-:W-:Y:S01]  /*4c5f0*/  VIADD R18, R13, 0x78 ;  /* 0x000000780d127836 */ /* 0x000fe20000000000 */
[----:B------:R-:W3:Y:S01]  /*4c600*/  LDC R0, c[0x0][0x248] ;  /* 0x00009200ff007b82 */ /* 0x000ee20000000800 */
[----:B------:R-:W-:-:S07]  /*4c610*/  IMAD.WIDE R6, R21, 0x2, R2 ;  /* 0x0000000215067825 */ /* 0x000fce00078e0202 */
[----:B------:R-:W3:Y:S08]  /*4c620*/  LDC R20, c[0x0][0x228] ;  /* 0x00008a00ff147b82 */ /* 0x000ef00000000800 */
[----:B------:R-:W3:Y:S01]  /*4c630*/  LDC R24, c[0x0][0x228] ;  /* 0x00008a00ff187b82 */ /* 0x000ee20000000800 */
[----:B----4-:R-:W-:Y:S01]  /*4c640*/  PRMT R5, R135, 0x7632, R5 ;  /* 0x0000763287057816 */ /* 0x010fe20000000005 */
[----:B------:R-:W-:Y:S04]  /*4c650*/  @P6 STG.E.U16 desc[UR60][R6.64], R135 ;  /* 0x0000008706006986 */ /* 0x000fe8000c10153c */
[----:B------:R4:W-:Y:S01]  /*4c660*/  @P1 STG.E.U16 desc[UR60][R16.64], R5 ;  /* 0x0000000510001986 */ /* 0x0009e2000c10153c */
[----:B------:R-:W-:-:S03]  /*4c670*/  ISETP.GE.AND P1, PT, R18, R128, PT ;  /* 0x000000801200720c */ /* 0x000fc60003f26270 */
[----:B------:R-:W3:Y:S01]  /*4c680*/  LDL.LU R128, [R1+0x20a8] ;  /* 0x0020a80001807983 */ /* 0x000ee20000300800 */
[----:B--2---:R-:W-:Y:S02]  /*4c690*/  ISETP.LT.AND P6, PT, R127, R22, !P2 ;  /* 0x000000167f00720c */ /* 0x004fe400057c1270 */
[----:B------:R-:W2:Y:S01]  /*4c6a0*/  LDC R22, c[0x0][0x228] ;  /* 0x00008a00ff167b82 */ /* 0x000ea20000000800 */
[----:B-1----:R-:W-:Y:S01]  /*4c6b0*/  ISETP.LT.AND P2, PT, R252, R12, !P2 ;  /* 0x0000000cfc00720c */ /* 0x002fe20005741270 */
[----:B----4-:R-:W-:-:S06]  /*4c6c0*/  IMAD.WIDE R4, R21, 0x2, R248 ;  /* 0x0000000215047825 */ /* 0x010fcc00078e02f8 */
[----:B------:R-:W1:Y:S03]  /*4c6d0*/  LDC R12, c[0x0][0x228] ;  /* 0x00008a00ff0c7b82 */ /* 0x000e660000000800 */
[----:B------:R-:W-:Y:S01]  /*4c6e0*/  @P6 STG.E.U16 desc[UR60][R4.64], R139 ;  /* 0x0000008b04006986 */ /* 0x000fe2000c10153c */
[----:B0-----:R-:W-:Y:S01]  /*4c6f0*/  ISETP.LT.AND P6, PT, R11, R23, !P1 ;  /* 0x000000170b00720c */ /* 0x001fe20004fc1270 */
[C---:B------:R-:W-:Y:S02]  /*4c700*/  IMAD.WIDE R18, R21.reuse, 0x2, R250 ;  /* 0x0000000215127825 */ /* 0x040fe400078e02fa */
[----:B---3--:R-:W0:Y:S02]  /*4c710*/  LDS.128 R4, [R116] ;  /* 0x0000000074047984 */ /* 0x008e240000000c00 */
[----:B------:R-:W-:Y:S02]  /*4c720*/  IMAD.IADD R25, R21, 0x1, R0 ;  /* 0x0000000115197824 */ /* 0x000fe400078e0200 */
[----:B------:R-:W3:Y:S01]  /*4c730*/  LDC R0, c[0x0][0x248] ;  /* 0x00009200ff007b82 */ /* 0x000ee20000000800 */
[----:B------:R-:W-:Y:S01]  /*4c740*/  @P2 STG.E.U16 desc[UR60][R18.64], R29 ;  /* 0x0000001d12002986 */ /* 0x000fe2000c10153c */
[----:B------:R-:W-:Y:S01]  /*4c750*/  IMAD.WIDE R16, R25, 0x2, R2 ;  /* 0x0000000219107825 */ /* 0x000fe200078e0202 */
[----:B------:R-:W-:-:S03]  /*4c760*/  ISETP.LT.AND P2, PT, R120, R20, !P1 ;  /* 0x000000147800720c */ /* 0x000fc60004f41270 */
[----:B------:R-:W-:-:S04]  /*4c770*/  IMAD.WIDE R20, R25, 0x2, R14 ;  /* 0x0000000219147825 */ /* 0x000fc800078e020e */
[----:B------:R-:W-:Y:S01]  /*4c780*/  VIADD R27, R13, 0x79 ;  /* 0x000000790d1b7836 */ /* 0x000fe20000000000 */
[----:B------:R4:W-:Y:S01]  /*4c790*/  @P6 STG.E.U16 desc[UR60][R16.64], R128 ;  /* 0x0000008010006986 */ /* 0x0009e2000c10153c */
[----:B--2---:R-:W-:Y:S02]  /*4c7a0*/  ISETP.LT.AND P6, PT, R127, R22, !P1 ;  /* 0x000000167f00720c */ /* 0x004fe40004fc1270 */
[----:B-1----:R-:W-:Y:S01]  /*4c7b0*/  ISETP.LT.AND P1, PT, R252, R12, !P1 ;  /* 0x0000000cfc00720c */ /* 0x002fe20004f21270 */
[----:B------:R-:W-:Y:S01]  /*4c7c0*/  IMAD.WIDE R22, R25, 0x2, R248 ;  /* 0x0000000219167825 */ /* 0x000fe200078e02f8 */
[----:B------:R-:W1:Y:S01]  /*4c7d0*/  LDC R12, c[0x0][0x228] ;  /* 0x00008a00ff0c7b82 */ /* 0x000e620000000800 */
[----:B----4-:R-:W-:-:S05]  /*4c7e0*/  PRMT R17, R128, 0x7632, R17 ;  /* 0x0000763280117816 */ /* 0x010fca0000000011 */
[----:B------:R2:W-:Y:S01]  /*4c7f0*/  @P2 STG.E.U16 desc[UR60][R20.64], R17 ;  /* 0x0000001114002986 */ /* 0x0005e2000c10153c */
[----:B------:R-:W-:-:S03]  /*4c800*/  ISETP.GE.AND P2, PT, R27, R9, PT ;  /* 0x000000091b00720c */ /* 0x000fc60003f46270 */
[----:B------:R-:W-:Y:S01]  /*4c810*/  @P6 STG.E.U16 desc[UR60][R22.64], R8 ;  /* 0x0000000816006986 */ /* 0x000fe2000c10153c */
[----:B------:R-:W-:Y:S02]  /*4c820*/  ISETP.LT.AND P6, PT, R11, R24, !P2 ;  /* 0x000000180b00720c */ /* 0x000fe400057c1270 */
[----:B--2---:R-:W-:Y:S01]  /*4c830*/  PRMT R21, R8, 0x7632, R21 ;  /* 0x0000763208157816 */ /* 0x004fe20000000015 */
[C---:B------:R-:W-:Y:S01]  /*4c840*/  IMAD.WIDE R16, R25.reuse, 0x2, R250 ;  /* 0x0000000219107825 */ /* 0x040fe200078e02fa */
[----:B------:R-:W2:Y:S01]  /*4c850*/  LDL.LU R9, [R1+0x20a4] ;  /* 0x0020a40001097983 */ /* 0x000ea20000300800 */
[----:B------:R-:W4:Y:S03]  /*4c860*/  LDC R24, c[0x0][0x228] ;  /* 0x00008a00ff187b82 */ /* 0x000f260000000800 */
[----:B------:R0:W-:Y:S01]  /*4c870*/  @P1 STG.E.U16 desc[UR60][R16.64], R21 ;  /* 0x0000001510001986 */ /* 0x0001e2000c10153c */
[----:B------:R-:W-:Y:S01]  /*4c880*/  ISETP.LT.AND P1, PT, R120, R26, !P2 ;  /* 0x0000001a7800720c */ /* 0x000fe20005721270 */
[----:B---3--:R-:W-:-:S02]  /*4c890*/  IMAD.IADD R27, R25, 0x1, R0 ;  /* 0x00000001191b7824 */ /* 0x008fc400078e0200 */
[----:B------:R-:W-:Y:S01]  /*4c8a0*/  VIADD R25, R13, 0x7a ;  /* 0x0000007a0d197836 */ /* 0x000fe20000000000 */
[----:B------:R-:W3:Y:S01]  /*4c8b0*/  LDC R0, c[0x0][0x248] ;  /* 0x00009200ff007b82 */ /* 0x000ee20000000800 */
[----:B------:R-:W-:Y:S01]  /*4c8c0*/  IMAD.WIDE R18, R27, 0x2, R2 ;  /* 0x000000021b127825 */ /* 0x000fe200078e0202 */
[----:B0-----:R-:W-:-:S03]  /*4c8d0*/  PRMT R17, R124, 0x7632, R17 ;  /* 0x000076327c117816 */ /* 0x001fc60000000011 */
[----:B------:R-:W-:Y:S01]  /*4c8e0*/  IMAD.WIDE R20, R27, 0x2, R14 ;  /* 0x000000021b147825 */ /* 0x000fe200078e020e */
[----:B------:R-:W-:Y:S02]  /*4c8f0*/  @P6 STG.E.U16 desc[UR60][R18.64], R124 ;  /* 0x0000007c12006986 */ /* 0x000fe4000c10153c */
[----:B------:R-:W0:Y:S02]  /*4c900*/  LDC R8, c[0x0][0x228] ;  /* 0x00008a00ff087b82 */ /* 0x000e240000000800 */
[----:B------:R3:W-:Y:S01]  /*4c910*/  @P1 STG.E.U16 desc[UR60][R20.64], R17 ;  /* 0x0000001114001986 */ /* 0x0007e2000c10153c */
[----:B------:R-:W-:-:S03]  /*4c920*/  ISETP.GE.AND P1, PT, R25, R129, PT ;  /* 0x000000811900720c */ /* 0x000fc60003f26270 */
[----:B------:R-:W2:Y:S01]  /*4c930*/  LDL.LU R129, [R1+0x20a0] ;  /* 0x0020a00001817983 */ /* 0x000ea20000300800 */
[----:B------:R-:W-:Y:S01]  /*4c940*/  ISETP.LT.AND P6, PT, R127, R28, !P2 ;  /* 0x0000001c7f00720c */ /* 0x000fe200057c1270 */
[----:B------:R-:W2:Y:S01]  /*4c950*/  LDC R26, c[0x0][0x228] ;  /* 0x00008a00ff1a7b82 */ /* 0x000ea20000000800 */
[----:B------:R-:W-:Y:S01]  /*4c960*/  IMAD.WIDE R22, R27, 0x2, R248 ;  /* 0x000000021b167825 */ /* 0x000fe200078e02f8 */
[----:B-1----:R-:W-:-:S06]  /*4c970*/  ISETP.LT.AND P2, PT, R252, R12, !P2 ;  /* 0x0000000cfc00720c */ /* 0x002fcc0005741270 */
[----:B------:R-:W1:Y:S04]  /*4c980*/  LDC R12, c[0x0][0x228] ;  /* 0x00008a00ff0c7b82 */ /* 0x000e680000000800 */
[----:B------:R0:W-:Y:S01]  /*4c990*/  @P6 STG.E.U16 desc[UR60][R22.64], R4 ;  /* 0x0000000416006986 */ /* 0x0001e2000c10153c */
[----:B----4-:R-:W-:Y:S01]  /*4c9a0*/  ISETP.LT.AND P6, PT, R11, R24, !P1 ;  /* 0x000000180b00720c */ /* 0x010fe20004fc1270 */
[C---:B---3--:R-:W-:Y:S01]  /*4c9b0*/  IMAD.IADD R25, R27.reuse, 0x1, R0 ;  /* 0x000000011b197824 */ /* 0x048fe200078e0200 */
[----:B------:R-:W-:Y:S01]  /*4c9c0*/  PRMT R21, R4, 0x7632, R21 ;  /* 0x0000763204157816 */ /* 0x000fe20000000015 */
[----:B------:R-:W3:Y:S01]  /*4c9d0*/  LDC R24, c[0x0][0x228] ;  /* 0x00008a00ff187b82 */ /* 0x000ee20000000800 */
[----:B------:R-:W-:-:S04]  /*4c9e0*/  IMAD.WIDE R16, R27, 0x2, R250 ;  /* 0x000000021b107825 */ /* 0x000fc800078e02fa */
[----:B------:R-:W-:Y:S01]  /*4c9f0*/  IMAD.WIDE R18, R25, 0x2, R2 ;  /* 0x0000000219127825 */ /* 0x000fe200078e0202 */
[----:B------:R4:W-:Y:S02]  /*4ca00*/  @P2 STG.E.U16 desc[UR60][R16.64], R21 ;  /* 0x0000001510002986 */ /* 0x0009e4000c10153c */
[----:B------:R-:W1:Y:S01]  /*4ca10*/  LDC R0, c[0x0][0x248] ;  /* 0x00009200ff007b82 */ /* 0x000e620000000800 */
[----:B0-----:R-:W-:-:S07]  /*4ca20*/  ISETP.LT.AND P2, PT, R120, R8, !P1 ;  /* 0x000000087800720c */ /* 0x001fce0004f41270 */
[----:B------:R-:W0:Y:S01]  /*4ca30*/  LDC R4, c[0x0][0x228] ;  /* 0x00008a00ff047b82 */ /* 0x000e220000000800 */
[----:B----4-:R-:W-:-:S07]  /*4ca40*/  IMAD.WIDE R20, R25, 0x2, R14 ;  /* 0x0000000219147825 */ /* 0x010fce00078e020e */
[----:B------:R-:W4:Y:S01]  /*4ca50*/  LDC R8, c[0x0][0x228] ;  /* 0x00008a00ff087b82 */ /* 0x000f220000000800 */
[----:B------:R-:W-:-:S04]  /*4ca60*/  IMAD.WIDE R22, R25, 0x2, R248 ;  /* 0x0000000219167825 */ /* 0x000fc800078e02f8 */
[----:B-1----:R-:W-:-:S03]  /*4ca70*/  IMAD.IADD R27, R25, 0x1, R0 ;  /* 0x00000001191b7824 */ /* 0x002fc600078e0200 */
[----:B------:R-:W1:Y:S01]  /*4ca80*/  LDC R0, c[0x0][0x248] ;  /* 0x00009200ff007b82 */ /* 0x000e620000000800 */
[----:B--2---:R2:W-:Y:S01]  /*4ca90*/  @P6 STG.E.U16 desc[UR60][R18.64], R129 ;  /* 0x0000008112006986 */ /* 0x0045e2000c10153c */
[----:B------:R-:W-:Y:S01]  /*4caa0*/  ISETP.LT.AND P6, PT, R127, R26, !P1 ;  /* 0x0000001a7f00720c */ /* 0x000fe20004fc1270 */
[----:B------:R-:W-:Y:S01]  /*4cab0*/  VIADD R26, R13, 0x7b ;  /* 0x0000007b0d1a7836 */ /* 0x000fe20000000000 */
[----:B------:R-:W-:Y:S02]  /*4cac0*/  PRMT R17, R129, 0x7632, R17 ;  /* 0x0000763281117816 */ /* 0x000fe40000000011 */
[----:B------:R-:W-:Y:S02]  /*4cad0*/  ISETP.LT.AND P1, PT, R252, R12, !P1 ;  /* 0x0000000cfc00720c */ /* 0x000fe40004f21270 */
[----:B------:R-:W1:Y:S01]  /*4cae0*/  LDC R12, c[0x0][0x228] ;  /* 0x00008a00ff0c7b82 */ /* 0x000e620000000800 */
[----:B------:R0:W-:Y:S01]  /*4caf0*/  @P2 STG.E.U16 desc[UR60][R20.64], R17 ;  /* 0x0000001114002986 */ /* 0x0001e2000c10153c */
[----:B------:R-:W-:Y:S01]  /*4cb00*/  ISETP.GE.AND P2, PT, R26, R10, PT ;  /* 0x0000000a1a00720c */ /* 0x000fe20003f46270 */
[----:B--2---:R-:W-:-:S02]  /*4cb10*/  IMAD.WIDE R18, R27, 0x2, R2 ;  /* 0x000000021b127825 */ /* 0x004fc400078e0202 */
[----:B------:R-:W2:Y:S04]  /*4cb20*/  LDL.LU R10, [R1+0x209c] ;  /* 0x00209c00010a7983 */ /* 0x000ea80000300800 */
[----:B------:R4:W-:Y:S01]  /*4cb30*/  @P6 STG.E.U16 desc[UR60][R22.64], R9 ;  /* 0x0000000916006986 */ /* 0x0009e2000c10153c */
[----:B---3--:R-:W-:Y:S02]  /*4cb40*/  ISETP.LT.AND P6, PT, R11, R24, !P2 ;  /* 0x000000180b00720c */ /* 0x008fe400057c1270 */
[----:B0-----:R-:W-:Y:S01]  /*4cb50*/  PRMT R21, R9, 0x7632, R21 ;  /* 0x0000763209157816 */ /* 0x001fe20000000015 */
[----:B------:R-:W-:Y:S01]  /*4cb60*/  IMAD.WIDE R16, R25, 0x2, R250 ;  /* 0x0000000219107825 */ /* 0x000fe200078e02fa */
[----:B------:R-:W0:Y:S04]  /*4cb70*/  LDC R24, c[0x0][0x228] ;  /* 0x00008a00ff187b82 */ /* 0x000e280000000800 */
[----:B------:R3:W-:Y:S01]  /*4cb80*/  @P1 STG.E.U16 desc[UR60][R16.64], R21 ;  /* 0x0000001510001986 */ /* 0x0007e2000c10153c */
[----:B------:R-:W-:Y:S01]  /*4cb90*/  ISETP.LT.AND P1, PT, R120, R4, !P2 ;  /* 0x000000047800720c */ /* 0x000fe20005721270 */
[----:B----4-:R-:W-:-:S02]  /*4cba0*/  VIADD R23, R13, 0x7c ;  /* 0x0000007c0d177836 */ /* 0x010fc40000000000 */
[----:B------:R-:W4:Y:S01]  /*4cbb0*/  LDC R4, c[0x0][0x228] ;  /* 0x00008a00ff047b82 */ /* 0x000f220000000800 */
[----:B------:R1:W-:Y:S01]  /*4cbc0*/  @P6 STG.E.U16 desc[UR60][R18.64], R125 ;  /* 0x0000007d12006986 */ /* 0x0003e2000c10153c */
[----:B------:R-:W-:Y:S01]  /*4cbd0*/  ISETP.LT.AND P6, PT, R127, R8, !P2 ;  /* 0x000000087f00720c */ /* 0x000fe200057c1270 */
[----:B------:R-:W-:Y:S01]  /*4cbe0*/  IMAD.WIDE R8, R27, 0x2, R14 ;  /* 0x000000021b087825 */ /* 0x000fe200078e020e */
[----:B---3--:R-:W-:-:S04]  /*4cbf0*/  PRMT R17, R125, 0x7632, R17 ;  /* 0x000076327d117816 */ /* 0x008fc80000000011 */
[----:B------:R-:W3:Y:S02]  /*4cc00*/  LDC R22, c[0x0][0x228] ;  /* 0x00008a00ff167b82 */ /* 0x000ee40000000800 */
[----:B------:R0:W-:Y:S01]  /*4cc10*/  @P1 STG.E.U16 desc[UR60][R8.64], R17 ;  /* 0x0000001108001986 */ /* 0x0001e2000c10153c */
[----:B------:R-:W-:-:S03]  /*4cc20*/  ISETP.GE.AND P1, PT, R23, R130, PT ;  /* 0x000000821700720c */ /* 0x000fc60003f26270 */
[----:B------:R-:W3:Y:S01]  /*4cc30*/  LDL.LU R130, [R1+0x2098] ;  /* 0x0020980001827983 */ /* 0x000ee20000300800 */
[----:B-1----:R-:W-:Y:S01]  /*4cc40*/  ISETP.LT.AND P2, PT, R252, R12, !P2 ;  /* 0x0000000cfc00720c */ /* 0x002fe20005741270 */
[----:B------:R-:W-:Y:S01]  /*4cc50*/  IMAD.WIDE R20, R27, 0x2, R248 ;  /* 0x000000021b147825 */ /* 0x000fe200078e02f8 */
[----:B------:R-:W-:Y:S01]  /*4cc60*/  PRMT R19, R5, 0x7632, R19 ;  /* 0x0000763205137816 */ /* 0x000fe20000000013 */
[----:B------:R-:W1:Y:S03]  /*4cc70*/  LDC R12, c[0x0][0x228] ;  /* 0x00008a00ff0c7b82 */ /* 0x000e660000000800 */
[----:B------:R4:W-:Y:S01]  /*4cc80*/  @P6 STG.E.U16 desc[UR60][R20.64], R5 ;  /* 0x0000000514006986 */ /* 0x0009e2000c10153c */
[----:B0-----:R-:W-:Y:S01]  /*4cc90*/  ISETP.LT.AND P6, PT, R11, R24, !P1 ;  /* 0x000000180b00720c */ /* 0x001fe20004fc1270 */
[----:B------:R-:W-:-:S03]  /*4cca0*/  IMAD.WIDE R16, R27, 0x2, R250 ;  /* 0x000000021b107825 */ /* 0x000fc600078e02fa */
[----:B------:R-:W0:Y:S01]  /*4ccb0*/  LDC R24, c[0x0][0x228] ;  /* 0x00008a00ff187b82 */ /* 0x000e220000000800 */
[----:B------:R-:W-:Y:S01]  /*4ccc0*/  IMAD.IADD R23, R27, 0x1, R0 ;  /* 0x000000011b177824 */ /* 0x000fe200078e0200 */
[----:B------:R-:W-:Y:S01]  /*4ccd0*/  @P2 STG.E.U16 desc[UR60][R16.64], R19 ;  /* 0x0000001310002986 */ /* 0x000fe2000c10153c */
[----:B----4-:R-:W-:Y:S02]  /*4cce0*/  ISETP.LT.AND P2, PT, R120, R4, !P1 ;  /* 0x000000047800720c */ /* 0x010fe40004f41270 */
[----:B------:R-:W-:-:S03]  /*4ccf0*/  IMAD.WIDE R8, R23, 0x2, R2 ;  /* 0x0000000217087825 */ /* 0x000fc600078e0202 */
[----:B------:R-:W4:Y:S01]  /*4cd00*/  LDC R0, c[0x0][0x248] ;  /* 0x00009200ff007b82 */ /* 0x000f220000000800 */
[----:B------:R-:W-:-:S07]  /*4cd10*/  IMAD.WIDE R4, R23, 0x2, R14 ;  /* 0x0000000217047825 */ /* 0x000fce00078e020e */
[----:B------:R-:W4:Y:S08]  /*4cd20*/  LDC R20, c[0x0][0x228] ;  /* 0x00008a00ff147b82 */ /* 0x000f300000000800 */
[----:B------:R-:W4:Y:S01]  /*4cd30*/  LDC R21, c[0x0][0x228] ;  /* 0x00008a00ff157b82 */ /* 0x000f220000000800 */
[----:B---3--:R3:W-:Y:S01]  /*4cd40*/  @P6 STG.E.U16 desc[UR60][R8.64], R130 ;  /* 0x0000008208006986 */ /* 0x0087e2000c10153c */
[----:B------:R-:W-:Y:S01]  /*4cd50*/  ISETP.LT.AND P6, PT, R127, R22, !P1 ;  /* 0x000000167f00720c */ /* 0x000fe20004fc1270 */
[----:B------:R-:W-:Y:S01]  /*4cd60*/  VIADD R22, R13, 0x7d ;  /* 0x0000007d0d167836 */ /* 0x000fe20000000000 */
[----:B---3--:R-:W-:-:S05]  /*4cd70*/  PRMT R9, R130, 0x7632, R9 ;  /* 0x0000763282097816 */ /* 0x008fca0000000009 */
[----:B------:R3:W-:Y:S01]  /*4cd80*/  @P2 STG.E.U16 desc[UR60][R4.64], R9 ;  /* 0x0000000904002986 */ /* 0x0007e2000c10153c */
[----:B------:R-:W-:Y:S02]  /*4cd90*/  ISETP.GE.AND P2, PT, R22, R126, PT ;  /* 0x0000007e1600720c */ /* 0x000fe40003f46270 */
[----:B-1----:R-:W-:Y:S01]  /*4cda0*/  ISETP.LT.AND P1, PT, R252, R12, !P1 ;  /* 0x0000000cfc00720c */ /* 0x002fe20004f21270 */
[----:B------:R-:W4:Y:S01]  /*4cdb0*/  LDL.LU R126, [R1+0x2094] ;  /* 0x00209400017e7983 */ /* 0x000f220000300800 */
[----:B------:R-:W-:Y:S01]  /*4cdc0*/  IMAD.WIDE R18, R23, 0x2, R248 ;  /* 0x0000000217127825 */ /* 0x000fe200078e02f8 */
[----:B------:R-:W1:Y:S04]  /*4cdd0*/  LDC R12, c[0x0][0x228] ;  /* 0x00008a00ff0c7b82 */ /* 0x000e680000000800 */
[----:B--2---:R-:W-:Y:S01]  /*4cde0*/  @P6 STG.E.U16 desc[UR60][R18.64], R10 ;  /* 0x0000000a12006986 */ /* 0x004fe2000c10153c */
[----:B0-----:R-:W-:Y:S01]  /*4cdf0*/  ISETP.LT.AND P6, PT, R11, R24, !P2 ;  /* 0x000000180b00720c */ /* 0x001fe200057c1270 */
[C---:B---3--:R-:W-:Y:S01]  /*4ce00*/  IMAD.WIDE R8, R23.reuse, 0x2, R250 ;  /* 0x0000000217087825 */ /* 0x048fe200078e02fa */
[----:B------:R-:W-:Y:S01]  /*4ce10*/  PRMT R5, R10, 0x7632, R5 ;  /* 0x000076320a057816 */ /* 0x000fe20000000005 */
[----:B------:R-:W0:Y:S02]  /*4ce20*/  LDC R22, c[0x0][0x228] ;  /* 0x00008a00ff167b82 */ /* 0x000e240000000800 */
[----:B----4-:R-:W-:-:S02]  /*4ce30*/  IMAD.IADD R23, R23, 0x1, R0 ;  /* 0x0000000117177824 */ /* 0x010fc400078e0200 */
[----:B------:R2:W-:Y:S01]  /*4ce40*/  @P1 STG.E.U16 desc[UR60][R8.64], R5 ;  /* 0x0000000508001986 */ /* 0x0005e2000c10153c */
[----:B------:R-:W-:Y:S01]  /*4ce50*/  ISETP.LT.AND P1, PT, R120, R20, !P2 ;  /* 0x000000147800720c */ /* 0x000fe20005721270 */
[----:B------:R-:W-:Y:S02]  /*4ce60*/  IMAD.WIDE R16, R23, 0x2, R2 ;  /* 0x0000000217107825 */ /* 0x000fe400078e0202 */
[----:B------:R-:W3:Y:S02]  /*4ce70*/  LDC R0, c[0x0][0x248] ;  /* 0x00009200ff007b82 */ /* 0x000ee40000000800 */
[----:B------:R-:W-:Y:S02]  /*4ce80*/  VIADD R13, R13, 0x7e ;  /* 0x0000007e0d0d7836 */ /* 0x000fe40000000000 */
[----:B--2---:R-:W-:-:S04]  /*4ce90*/  IMAD.WIDE R4, R23, 0x2, R14 ;  /* 0x0000000217047825 */ /* 0x004fc800078e020e */
[----:B------:R-:W2:Y:S08]  /*4cea0*/  LDC R20, c[0x0][0x228] ;  /* 0x00008a00ff147b82 */ /* 0x000eb00000000800 */
[----:B------:R-:W4:Y:S08]  /*4ceb0*/  LDC R18, c[0x0][0x228] ;  /* 0x00008a00ff127b82 */ /* 0x000f300000000800 */
[----:B------:R-:W4:Y:S01]  /*4cec0*/  LDC R10, c[0x0][0x248] ;  /* 0x00009200ff0a7b82 */ /* 0x000f220000000800 */
[----:B------:R1:W-:Y:S02]  /*4ced0*/  @P6 STG.E.U16 desc[UR60][R16.64], R126 ;  /* 0x0000007e10006986 */ /* 0x0003e4000c10153c */
[----:B-1----:R-:W-:-:S05]  /*4cee0*/  PRMT R17, R126, 0x7632, R17 ;  /* 0x000076327e117816 */ /* 0x002fca0000000011 */
[----:B------:R1:W-:Y:S01]  /*4cef0*/  @P1 STG.E.U16 desc[UR60][R4.64], R17 ;  /* 0x0000001104001986 */ /* 0x0003e2000c10153c */
[----:B------:R-:W-:-:S03]  /*4cf00*/  ISETP.GE.AND P1, PT, R13, R131, PT ;  /* 0x000000830d00720c */ /* 0x000fc60003f26270 */
[----:B------:R-:W2:Y:S01]  /*4cf10*/  LDL.LU R131, [R1+0x2090] ;  /* 0x0020900001837983 */ /* 0x000ea20000300800 */
[----:B------:R-:W-:Y:S01]  /*4cf20*/  ISETP.LT.AND P6, PT, R127, R21, !P2 ;  /* 0x000000157f00720c */ /* 0x000fe200057c1270 */
[C---:B------:R-:W-:Y:S01]  /*4cf30*/  IMAD.WIDE R8, R23.reuse, 0x2, R248 ;  /* 0x0000000217087825 */ /* 0x040fe200078e02f8 */
[----:B------:R-:W-:Y:S01]  /*4cf40*/  ISETP.LT.AND P2, PT, R252, R12, !P2 ;  /* 0x0000000cfc00720c */ /* 0x000fe20005741270 */
[----:B------:R-:W4:Y:S02]  /*4cf50*/  LDC R21, c[0x0][0x228] ;  /* 0x00008a00ff157b82 */ /* 0x000f240000000800 */
[----:B---3--:R-:W-:-:S08]  /*4cf60*/  IMAD.IADD R19, R23, 0x1, R0 ;  /* 0x0000000117137824 */ /* 0x008fd000078e0200 */
[----:B------:R3:W-:Y:S01]  /*4cf70*/  @P6 STG.E.U16 desc[UR60][R8.64], R6 ;  /* 0x0000000608006986 */ /* 0x0007e2000c10153c */
[----:B0-----:R-:W-:Y:S01]  /*4cf80*/  ISETP.LT.AND P6, PT, R11, R22, !P1 ;  /* 0x000000160b00720c */ /* 0x001fe20004fc1270 */
[----:B------:R-:W-:Y:S01]  /*4cf90*/  IMAD.WIDE R12, R23, 0x2, R250 ;  /* 0x00000002170c7825 */ /* 0x000fe200078e02fa */
[----:B------:R-:W-:Y:S01]  /*4cfa0*/  PRMT R0, R6, 0x7632, R0 ;  /* 0x0000763206007816 */ /* 0x000fe20000000000 */
[----:B------:R-:W3:Y:S02]  /*4cfb0*/  LDL.LU R11, [R1+0x208c] ;  /* 0x00208c00010b7983 */ /* 0x000ee40000300800 */
[----:B-1----:R-:W-:Y:S02]  /*4cfc0*/  IMAD.WIDE R16, R19, 0x2, R2 ;  /* 0x0000000213107825 */ /* 0x002fe400078e0202 */
[----:B------:R0:W-:Y:S06]  /*4cfd0*/  @P2 STG.E.U16 desc[UR60][R12.64], R0 ;  /* 0x000000000c002986 */ /* 0x0001ec000c10153c */
[----:B--2---:R-:W-:Y:S01]  /*4cfe0*/  @P6 STG.E.U16 desc[UR60][R16.64], R131 ;  /* 0x0000008310006986 */ /* 0x004fe2000c10153c */
[----:B------:R-:W-:-:S03]  /*4cff0*/  ISETP.LT.AND P6, PT, R127, R20, !P1 ;  /* 0x000000147f00720c */ /* 0x000fc60004fc1270 */
[----:B------:R-:W2:Y:S01]  /*4d000*/  LDL.LU R127, [R1+0x2088] ;  /* 0x00208800017f7983 */ /* 0x000ea20000300800 */
[----:B----4-:R-:W-:Y:S02]  /*4d010*/  ISETP.LT.AND P2, PT, R120, R18, !P1 ;  /* 0x000000127800720c */ /* 0x010fe40004f41270 */
[----:B------:R-:W-:Y:S01]  /*4d020*/  ISETP.LT.AND P1, PT, R252, R21, !P1 ;  /* 0x00000015fc00720c */ /* 0x000fe20004f21270 */
[----:B------:R-:W-:Y:S01]  /*4d030*/  IMAD.WIDE R4, R19, 0x2, R14 ;  /* 0x0000000213047825 */ /* 0x000fe200078e020e */
[----:B---3--:R-:W-:-:S03]  /*4d040*/  PRMT R6, R131, 0x7632, R6 ;  /* 0x0000763283067816 */ /* 0x008fc60000000006 */
[C---:B------:R-:W-:Y:S02]  /*4d050*/  IMAD.IADD R21, R19.reuse, 0x1, R10 ;  /* 0x0000000113157824 */ /* 0x040fe400078e020a */
[----:B------:R-:W-:-:S04]  /*4d060*/  IMAD.WIDE R8, R19, 0x2, R248 ;  /* 0x0000000213087825 */ /* 0x000fc800078e02f8 */
[----:B------:R1:W-:Y:S01]  /*4d070*/  @P2 STG.E.U16 desc[UR60][R4.64], R6 ;  /* 0x0000000604002986 */ /* 0x0003e2000c10153c */
[----:B0-----:R-:W-:-:S04]  /*4d080*/  IMAD.WIDE R12, R19, 0x2, R250 ;  /* 0x00000002130c7825 */ /* 0x001fc800078e02fa */
[C---:B------:R-:W-:Y:S01]  /*4d090*/  IMAD.WIDE R2, R21.reuse, 0x2, R2 ;  /* 0x0000000215027825 */ /* 0x040fe200078e0202 */
[----:B------:R0:W-:Y:S03]  /*4d0a0*/  @P6 STG.E.U16 desc[UR60][R8.64], R11 ;  /* 0x0000000b08006986 */ /* 0x0001e6000c10153c */
[----:B------:R-:W-:Y:S01]  /*4d0b0*/  IMAD.WIDE R14, R21, 0x2, R14 ;  /* 0x00000002150e7825 */ /* 0x000fe200078e020e */
[----:B-1----:R-:W-:-:S03]  /*4d0c0*/  PRMT R5, R11, 0x7632, R5 ;  /* 0x000076320b057816 */ /* 0x002fc60000000005 */
[C---:B------:R-:W-:Y:S02]  /*4d0d0*/  IMAD.WIDE R248, R21.reuse, 0x2, R248 ;  /* 0x0000000215f87825 */ /* 0x040fe400078e02f8 */
[----:B------:R0:W-:Y:S02]  /*4d0e0*/  @P1 STG.E.U16 desc[UR60][R12.64], R5 ;  /* 0x000000050c001986 */ /* 0x0001e4000c10153c */
[----:B------:R-:W-:Y:S01]  /*4d0f0*/  IMAD.WIDE R250, R21, 0x2, R250 ;  /* 0x0000000215fa7825 */ /* 0x000fe200078e02fa */
[----:B--2---:R-:W-:Y:S01]  /*4d100*/  PRMT R0, R127, 0x7632, R0 ;  /* 0x000076327f007816 */ /* 0x004fe20000000000 */
[----:B------:R0:W-:Y:S04]  /*4d110*/  @P5 STG.E.U16 desc[UR60][R2.64], R127 ;  /* 0x0000007f02005986 */ /* 0x0001e8000c10153c */
[----:B------:R0:W-:Y:S04]  /*4d120*/  @P4 STG.E.U16 desc[UR60][R14.64], R0 ;  /* 0x000000000e004986 */ /* 0x0001e8000c10153c */
[----:B------:R0:W-:Y:S01]  /*4d130*/  @P3 STG.E.U16 desc[UR60][R248.64], R7 ;  /* 0x00000007f8003986 */ /* 0x0001e2000c10153c */
[----:B------:R-:W-:Y:S05]  /*4d140*/  @!P0 EXIT ;  /* 0x000000000000894d */ /* 0x000fea0003800000 */
[----:B------:R-:W-:-:S05]  /*4d150*/  PRMT R125, R7, 0x7632, R125 ;  /* 0x00007632077d7816 */ /* 0x000fca000000007d */
[----:B------:R-:W-:Y:S01]  /*4d160*/  STG.E.U16 desc[UR60][R250.64], R125 ;  /* 0x0000007dfa007986 */ /* 0x000fe2000c10153c */
[----:B------:R-:W-:Y:S05]  /*4d170*/  EXIT ;  /* 0x000000000000794d */ /* 0x000fea0003800000 */
.L_x_2:
[----:B------:R-:W-:-:S00]  /*4d180*/  BRA `(.L_x_2) ;  /* 0xfffffffc00fc7947 */ /* 0x000fc0000383ffff */
[----:B------:R-:W-:-:S00]  /*4d190*/  NOP ;  /* 0x0000000000007918 */ /* 0x000fc00000000000 */
        /* <DEDUP_REMOVED lines=14> */
.L_x_3:


//--------------------- .nv.shared.matmul_kernel  --------------------------
	.section	.nv.shared.matmul_kernel,"aw",@nobits
	.sectionflags	@""
	.align	16
	.zero		1024


//--------------------- .nv.shared.reserved.0     --------------------------
	.section	.nv.shared.reserved.0,"aw",@nobits
	.weak		__nv_reservedSMEM_offset_0_alias
	.size		__nv_reservedSMEM_offset_0_alias, 0, 0
	.other		__nv_reservedSMEM_offset_0_alias,@"STO_CUDA_RESERVED_SHARED STV_DEFAULT"
__nv_reservedSMEM_offset_0_alias:
	.zero		0


//--------------------- .nv.constant0.matmul_kernel --------------------------
	.section	.nv.constant0.matmul_kernel,"a",@progbits
	.sectionflags	@""
	.align	4
.nv.constant0.matmul_kernel:
	.zero		608


//--------------------- SYMBOLS --------------------------

	.type		.nv.reservedSmem.offset0,@object
	.size		.nv.reservedSmem.offset0,0x4
